//
// Generated by NVIDIA NVVM Compiler
//
// Compiler Build ID: CL-36424714
// Cuda compilation tools, release 13.0, V13.0.88
// Based on NVVM 20.0.0
//

.version 9.0
.target sm_100
.address_size 64

	// .globl	_Z20kernel_normalizeTextPKcPci
// _ZZN3cub18CUB_300001_SM_10006detail4scan16DeviceScanKernelINS2_10policy_hubIiiijN4cuda3std3__44plusIvEEE10Policy1000EN6thrust24THRUST_300001_SM_1000_NS10device_ptrIiEENSD_6detail15normal_iteratorISF_EENS0_13ScanTileStateIiLb1EEES9_NS1_10InputValueIiPiEEjiLb0EiEEvT0_T1_T2_iT3_T4_T5_E12temp_storage has been demoted
// _ZZN3cub18CUB_300001_SM_10006detail4scan16DeviceScanKernelINS2_10policy_hubIiiimN4cuda3std3__44plusIvEEE10Policy1000EN6thrust24THRUST_300001_SM_1000_NS10device_ptrIiEENSD_6detail15normal_iteratorISF_EENS0_13ScanTileStateIiLb1EEES9_NS1_10InputValueIiPiEEmiLb0EiEEvT0_T1_T2_iT3_T4_T5_E12temp_storage has been demoted
// _ZZN3cub18CUB_300001_SM_10006detail6reduce28DeviceReduceSingleTileKernelINS2_10policy_hubIijN4cuda3std3__44plusIiEEE10Policy1000EN6thrust24THRUST_300001_SM_1000_NS10device_ptrIiEEPijS9_iiNS7_10__identityEEEvT0_T1_T2_T3_T4_T6_E12temp_storage has been demoted
// _ZZN3cub18CUB_300001_SM_10006detail6reduce18DeviceReduceKernelINS2_10policy_hubIijN4cuda3std3__44plusIiEEE10Policy1000EN6thrust24THRUST_300001_SM_1000_NS10device_ptrIiEEjS9_iNS7_10__identityEEEvT0_PT3_T1_NS0_13GridEvenShareISK_EET2_T4_E12temp_storage has been demoted
// _ZZN3cub18CUB_300001_SM_10006detail6reduce28DeviceReduceSingleTileKernelINS2_10policy_hubIijN4cuda3std3__44plusIiEEE10Policy1000EPiSC_iS9_iiNS7_10__identityEEEvT0_T1_T2_T3_T4_T6_E12temp_storage has been demoted
// _ZZN3cub18CUB_300001_SM_10006detail6reduce28DeviceReduceSingleTileKernelINS2_10policy_hubIiyN4cuda3std3__44plusIiEEE10Policy1000EN6thrust24THRUST_300001_SM_1000_NS10device_ptrIiEEPiyS9_iiNS7_10__identityEEEvT0_T1_T2_T3_T4_T6_E12temp_storage has been demoted
// _ZZN3cub18CUB_300001_SM_10006detail6reduce18DeviceReduceKernelINS2_10policy_hubIiyN4cuda3std3__44plusIiEEE10Policy1000EN6thrust24THRUST_300001_SM_1000_NS10device_ptrIiEEyS9_iNS7_10__identityEEEvT0_PT3_T1_NS0_13GridEvenShareISK_EET2_T4_E12temp_storage has been demoted
// _ZZN3cub18CUB_300001_SM_10006detail6reduce28DeviceReduceSingleTileKernelINS2_10policy_hubIiyN4cuda3std3__44plusIiEEE10Policy1000EPiSC_iS9_iiNS7_10__identityEEEvT0_T1_T2_T3_T4_T6_E12temp_storage has been demoted
.global .align 1 .b8 _ZN34_INTERNAL_81404cc2_4_k_cu_e04e39774cuda3std3__45__cpo5beginE[1];
.global .align 1 .b8 _ZN34_INTERNAL_81404cc2_4_k_cu_e04e39774cuda3std3__45__cpo3endE[1];
.global .align 1 .b8 _ZN34_INTERNAL_81404cc2_4_k_cu_e04e39774cuda3std3__45__cpo6cbeginE[1];
.global .align 1 .b8 _ZN34_INTERNAL_81404cc2_4_k_cu_e04e39774cuda3std3__45__cpo4cendE[1];
.global .align 1 .b8 _ZN34_INTERNAL_81404cc2_4_k_cu_e04e39774cuda3std3__45__cpo6rbeginE[1];
.global .align 1 .b8 _ZN34_INTERNAL_81404cc2_4_k_cu_e04e39774cuda3std3__45__cpo4rendE[1];
.global .align 1 .b8 _ZN34_INTERNAL_81404cc2_4_k_cu_e04e39774cuda3std3__45__cpo7crbeginE[1];
.global .align 1 .b8 _ZN34_INTERNAL_81404cc2_4_k_cu_e04e39774cuda3std3__45__cpo5crendE[1];
.global .align 1 .b8 _ZN34_INTERNAL_81404cc2_4_k_cu_e04e39774cuda3std3__436_GLOBAL__N__81404cc2_4_k_cu_e04e39776ignoreE[1];
.global .align 1 .b8 _ZN34_INTERNAL_81404cc2_4_k_cu_e04e39774cuda3std3__419piecewise_constructE[1];
.global .align 1 .b8 _ZN34_INTERNAL_81404cc2_4_k_cu_e04e39774cuda3std3__48in_placeE[1];
.global .align 1 .b8 _ZN34_INTERNAL_81404cc2_4_k_cu_e04e39774cuda3std3__420unreachable_sentinelE[1];
.global .align 1 .b8 _ZN34_INTERNAL_81404cc2_4_k_cu_e04e39774cuda3std3__47nulloptE[1];
.global .align 1 .b8 _ZN34_INTERNAL_81404cc2_4_k_cu_e04e39774cuda3std3__48unexpectE[1];
.global .align 1 .b8 _ZN34_INTERNAL_81404cc2_4_k_cu_e04e39774cuda3std6ranges3__45__cpo4swapE[1];
.global .align 1 .b8 _ZN34_INTERNAL_81404cc2_4_k_cu_e04e39774cuda3std6ranges3__45__cpo9iter_moveE[1];
.global .align 1 .b8 _ZN34_INTERNAL_81404cc2_4_k_cu_e04e39774cuda3std6ranges3__45__cpo5beginE[1];
.global .align 1 .b8 _ZN34_INTERNAL_81404cc2_4_k_cu_e04e39774cuda3std6ranges3__45__cpo3endE[1];
.global .align 1 .b8 _ZN34_INTERNAL_81404cc2_4_k_cu_e04e39774cuda3std6ranges3__45__cpo6cbeginE[1];
.global .align 1 .b8 _ZN34_INTERNAL_81404cc2_4_k_cu_e04e39774cuda3std6ranges3__45__cpo4cendE[1];
.global .align 1 .b8 _ZN34_INTERNAL_81404cc2_4_k_cu_e04e39774cuda3std6ranges3__45__cpo7advanceE[1];
.global .align 1 .b8 _ZN34_INTERNAL_81404cc2_4_k_cu_e04e39774cuda3std6ranges3__45__cpo9iter_swapE[1];
.global .align 1 .b8 _ZN34_INTERNAL_81404cc2_4_k_cu_e04e39774cuda3std6ranges3__45__cpo4nextE[1];
.global .align 1 .b8 _ZN34_INTERNAL_81404cc2_4_k_cu_e04e39774cuda3std6ranges3__45__cpo4prevE[1];
.global .align 1 .b8 _ZN34_INTERNAL_81404cc2_4_k_cu_e04e39774cuda3std6ranges3__45__cpo4dataE[1];
.global .align 1 .b8 _ZN34_INTERNAL_81404cc2_4_k_cu_e04e39774cuda3std6ranges3__45__cpo5cdataE[1];
.global .align 1 .b8 _ZN34_INTERNAL_81404cc2_4_k_cu_e04e39774cuda3std6ranges3__45__cpo4sizeE[1];
.global .align 1 .b8 _ZN34_INTERNAL_81404cc2_4_k_cu_e04e39774cuda3std6ranges3__45__cpo5ssizeE[1];
.global .align 1 .b8 _ZN34_INTERNAL_81404cc2_4_k_cu_e04e39774cuda3std6ranges3__45__cpo8distanceE[1];
.global .align 1 .b8 _ZN34_INTERNAL_81404cc2_4_k_cu_e04e39776thrust24THRUST_300001_SM_1000_NS8cuda_cub3parE[1];
.global .align 1 .b8 _ZN34_INTERNAL_81404cc2_4_k_cu_e04e39776thrust24THRUST_300001_SM_1000_NS8cuda_cub10par_nosyncE[1];
.global .align 1 .b8 _ZN34_INTERNAL_81404cc2_4_k_cu_e04e39776thrust24THRUST_300001_SM_1000_NS6system6detail10sequential3seqE[1];
.global .align 1 .b8 _ZN34_INTERNAL_81404cc2_4_k_cu_e04e39776thrust24THRUST_300001_SM_1000_NS6system3cpp3parE[1];
.global .align 1 .b8 _ZN34_INTERNAL_81404cc2_4_k_cu_e04e39776thrust24THRUST_300001_SM_1000_NS12placeholders2_1E[1];
.global .align 1 .b8 _ZN34_INTERNAL_81404cc2_4_k_cu_e04e39776thrust24THRUST_300001_SM_1000_NS12placeholders2_2E[1];
.global .align 1 .b8 _ZN34_INTERNAL_81404cc2_4_k_cu_e04e39776thrust24THRUST_300001_SM_1000_NS12placeholders2_3E[1];
.global .align 1 .b8 _ZN34_INTERNAL_81404cc2_4_k_cu_e04e39776thrust24THRUST_300001_SM_1000_NS12placeholders2_4E[1];
.global .align 1 .b8 _ZN34_INTERNAL_81404cc2_4_k_cu_e04e39776thrust24THRUST_300001_SM_1000_NS12placeholders2_5E[1];
.global .align 1 .b8 _ZN34_INTERNAL_81404cc2_4_k_cu_e04e39776thrust24THRUST_300001_SM_1000_NS12placeholders2_6E[1];
.global .align 1 .b8 _ZN34_INTERNAL_81404cc2_4_k_cu_e04e39776thrust24THRUST_300001_SM_1000_NS12placeholders2_7E[1];
.global .align 1 .b8 _ZN34_INTERNAL_81404cc2_4_k_cu_e04e39776thrust24THRUST_300001_SM_1000_NS12placeholders2_8E[1];
.global .align 1 .b8 _ZN34_INTERNAL_81404cc2_4_k_cu_e04e39776thrust24THRUST_300001_SM_1000_NS12placeholders2_9E[1];
.global .align 1 .b8 _ZN34_INTERNAL_81404cc2_4_k_cu_e04e39776thrust24THRUST_300001_SM_1000_NS12placeholders3_10E[1];
.global .align 1 .b8 _ZN34_INTERNAL_81404cc2_4_k_cu_e04e39776thrust24THRUST_300001_SM_1000_NS3seqE[1];
.global .align 1 .b8 _ZN34_INTERNAL_81404cc2_4_k_cu_e04e39776thrust24THRUST_300001_SM_1000_NS6deviceE[1];

.visible .entry _Z20kernel_normalizeTextPKcPci(
	.param .u64 .ptr .align 1 _Z20kernel_normalizeTextPKcPci_param_0,
	.param .u64 .ptr .align 1 _Z20kernel_normalizeTextPKcPci_param_1,
	.param .u32 _Z20kernel_normalizeTextPKcPci_param_2
)
{
	.reg .pred 	%p<5>;
	.reg .b16 	%rs<13>;
	.reg .b32 	%r<6>;
	.reg .b64 	%rd<8>;

	ld.param.u64 	%rd1, [_Z20kernel_normalizeTextPKcPci_param_0];
	ld.param.u64 	%rd2, [_Z20kernel_normalizeTextPKcPci_param_1];
	ld.param.u32 	%r2, [_Z20kernel_normalizeTextPKcPci_param_2];
	mov.u32 	%r3, %ctaid.x;
	mov.u32 	%r4, %ntid.x;
	mov.u32 	%r5, %tid.x;
	mad.lo.s32 	%r1, %r3, %r4, %r5;
	setp.ge.s32 	%p1, %r1, %r2;
	@%p1 bra 	$L__BB0_2;
	cvta.to.global.u64 	%rd3, %rd1;
	cvta.to.global.u64 	%rd4, %rd2;
	cvt.s64.s32 	%rd5, %r1;
	add.s64 	%rd6, %rd3, %rd5;
	ld.global.u8 	%rs1, [%rd6];
	add.s16 	%rs2, %rs1, -48;
	and.b16  	%rs3, %rs2, 255;
	setp.lt.u16 	%p2, %rs3, 10;
	and.b16  	%rs4, %rs1, 223;
	add.s16 	%rs5, %rs4, -65;
	and.b16  	%rs6, %rs5, 255;
	setp.lt.u16 	%p3, %rs6, 26;
	add.s16 	%rs7, %rs1, -65;
	and.b16  	%rs8, %rs7, 255;
	setp.lt.u16 	%p4, %rs8, 26;
	add.s16 	%rs9, %rs1, 32;
	selp.b16 	%rs10, %rs9, %rs1, %p4;
	selp.b16 	%rs11, %rs10, 32, %p3;
	selp.b16 	%rs12, %rs10, %rs11, %p2;
	add.s64 	%rd7, %rd4, %rd5;
	st.global.u8 	[%rd7], %rs12;
$L__BB0_2:
	ret;

}
	// .globl	_Z16kernel_flagCharsPKcPii
.visible .entry _Z16kernel_flagCharsPKcPii(
	.param .u64 .ptr .align 1 _Z16kernel_flagCharsPKcPii_param_0,
	.param .u64 .ptr .align 1 _Z16kernel_flagCharsPKcPii_param_1,
	.param .u32 _Z16kernel_flagCharsPKcPii_param_2
)
{
	.reg .pred 	%p<7>;
	.reg .b16 	%rs<9>;
	.reg .b32 	%r<7>;
	.reg .b64 	%rd<9>;

	ld.param.u64 	%rd1, [_Z16kernel_flagCharsPKcPii_param_0];
	ld.param.u64 	%rd2, [_Z16kernel_flagCharsPKcPii_param_1];
	ld.param.u32 	%r2, [_Z16kernel_flagCharsPKcPii_param_2];
	mov.u32 	%r3, %ctaid.x;
	mov.u32 	%r4, %ntid.x;
	mov.u32 	%r5, %tid.x;
	mad.lo.s32 	%r1, %r3, %r4, %r5;
	setp.ge.s32 	%p1, %r1, %r2;
	@%p1 bra 	$L__BB1_2;
	cvta.to.global.u64 	%rd3, %rd1;
	cvta.to.global.u64 	%rd4, %rd2;
	cvt.s64.s32 	%rd5, %r1;
	add.s64 	%rd6, %rd3, %rd5;
	ld.global.u8 	%rs1, [%rd6];
	add.s16 	%rs3, %rs1, -48;
	and.b16  	%rs4, %rs3, 255;
	setp.lt.u16 	%p2, %rs4, 10;
	add.s16 	%rs5, %rs1, -65;
	and.b16  	%rs6, %rs5, 255;
	setp.lt.u16 	%p3, %rs6, 26;
	or.pred  	%p4, %p2, %p3;
	add.s16 	%rs7, %rs1, -97;
	and.b16  	%rs8, %rs7, 255;
	setp.lt.u16 	%p5, %rs8, 26;
	or.pred  	%p6, %p4, %p5;
	selp.u32 	%r6, 1, 0, %p6;
	mul.wide.s32 	%rd7, %r1, 4;
	add.s64 	%rd8, %rd4, %rd7;
	st.global.u32 	[%rd8], %r6;
$L__BB1_2:
	ret;

}
	// .globl	_Z17kernel_markStartsPKiPii
.visible .entry _Z17kernel_markStartsPKiPii(
	.param .u64 .ptr .align 1 _Z17kernel_markStartsPKiPii_param_0,
	.param .u64 .ptr .align 1 _Z17kernel_markStartsPKiPii_param_1,
	.param .u32 _Z17kernel_markStartsPKiPii_param_2
)
{
	.reg .pred 	%p<5>;
	.reg .b32 	%r<13>;
	.reg .b64 	%rd<9>;

	ld.param.u64 	%rd2, [_Z17kernel_markStartsPKiPii_param_0];
	ld.param.u64 	%rd3, [_Z17kernel_markStartsPKiPii_param_1];
	ld.param.u32 	%r4, [_Z17kernel_markStartsPKiPii_param_2];
	mov.u32 	%r5, %ctaid.x;
	mov.u32 	%r6, %ntid.x;
	mov.u32 	%r7, %tid.x;
	mad.lo.s32 	%r1, %r5, %r6, %r7;
	setp.ge.s32 	%p1, %r1, %r4;
	@%p1 bra 	$L__BB2_5;
	cvta.to.global.u64 	%rd4, %rd2;
	mul.wide.s32 	%rd5, %r1, 4;
	add.s64 	%rd1, %rd4, %rd5;
	ld.global.u32 	%r9, [%rd1];
	setp.ne.s32 	%p2, %r9, 1;
	mov.b32 	%r12, 0;
	@%p2 bra 	$L__BB2_4;
	setp.eq.s32 	%p3, %r1, 0;
	mov.b32 	%r12, 1;
	@%p3 bra 	$L__BB2_4;
	ld.global.u32 	%r11, [%rd1+-4];
	setp.eq.s32 	%p4, %r11, 0;
	selp.u32 	%r12, 1, 0, %p4;
$L__BB2_4:
	cvta.to.global.u64 	%rd6, %rd3;
	add.s64 	%rd8, %rd6, %rd5;
	st.global.u32 	[%rd8], %r12;
$L__BB2_5:
	ret;

}
	// .globl	_Z17kernel_scatterPosPKiS0_Piii
.visible .entry _Z17kernel_scatterPosPKiS0_Piii(
	.param .u64 .ptr .align 1 _Z17kernel_scatterPosPKiS0_Piii_param_0,
	.param .u64 .ptr .align 1 _Z17kernel_scatterPosPKiS0_Piii_param_1,
	.param .u64 .ptr .align 1 _Z17kernel_scatterPosPKiS0_Piii_param_2,
	.param .u32 _Z17kernel_scatterPosPKiS0_Piii_param_3,
	.param .u32 _Z17kernel_scatterPosPKiS0_Piii_param_4
)
{
	.reg .pred 	%p<6>;
	.reg .b32 	%r<9>;
	.reg .b64 	%rd<13>;

	ld.param.u64 	%rd1, [_Z17kernel_scatterPosPKiS0_Piii_param_0];
	ld.param.u64 	%rd2, [_Z17kernel_scatterPosPKiS0_Piii_param_1];
	ld.param.u64 	%rd3, [_Z17kernel_scatterPosPKiS0_Piii_param_2];
	ld.param.u32 	%r4, [_Z17kernel_scatterPosPKiS0_Piii_param_3];
	ld.param.u32 	%r3, [_Z17kernel_scatterPosPKiS0_Piii_param_4];
	mov.u32 	%r5, %ctaid.x;
	mov.u32 	%r6, %ntid.x;
	mov.u32 	%r7, %tid.x;
	mad.lo.s32 	%r1, %r5, %r6, %r7;
	setp.ge.s32 	%p1, %r1, %r4;
	@%p1 bra 	$L__BB3_4;
	cvta.to.global.u64 	%rd4, %rd1;
	mul.wide.s32 	%rd5, %r1, 4;
	add.s64 	%rd6, %rd4, %rd5;
	ld.global.u32 	%r8, [%rd6];
	setp.eq.s32 	%p2, %r8, 0;
	@%p2 bra 	$L__BB3_4;
	cvta.to.global.u64 	%rd7, %rd2;
	add.s64 	%rd9, %rd7, %rd5;
	ld.global.u32 	%r2, [%rd9];
	setp.lt.s32 	%p3, %r2, 0;
	setp.ge.s32 	%p4, %r2, %r3;
	or.pred  	%p5, %p3, %p4;
	@%p5 bra 	$L__BB3_4;
	cvta.to.global.u64 	%rd10, %rd3;
	mul.wide.u32 	%rd11, %r2, 4;
	add.s64 	%rd12, %rd10, %rd11;
	st.global.u32 	[%rd12], %r1;
$L__BB3_4:
	ret;

}
	// .globl	_Z23kernel_binarySearchDictPKcPKiiS0_S2_iPi
.visible .entry _Z23kernel_binarySearchDictPKcPKiiS0_S2_iPi(
	.param .u64 .ptr .align 1 _Z23kernel_binarySearchDictPKcPKiiS0_S2_iPi_param_0,
	.param .u64 .ptr .align 1 _Z23kernel_binarySearchDictPKcPKiiS0_S2_iPi_param_1,
	.param .u32 _Z23kernel_binarySearchDictPKcPKiiS0_S2_iPi_param_2,
	.param .u64 .ptr .align 1 _Z23kernel_binarySearchDictPKcPKiiS0_S2_iPi_param_3,
	.param .u64 .ptr .align 1 _Z23kernel_binarySearchDictPKcPKiiS0_S2_iPi_param_4,
	.param .u32 _Z23kernel_binarySearchDictPKcPKiiS0_S2_iPi_param_5,
	.param .u64 .ptr .align 1 _Z23kernel_binarySearchDictPKcPKiiS0_S2_iPi_param_6
)
{
	.reg .pred 	%p<21>;
	.reg .b16 	%rs<11>;
	.reg .b32 	%r<24>;
	.reg .b64 	%rd<33>;

	ld.param.u64 	%rd9, [_Z23kernel_binarySearchDictPKcPKiiS0_S2_iPi_param_0];
	ld.param.u64 	%rd10, [_Z23kernel_binarySearchDictPKcPKiiS0_S2_iPi_param_1];
	ld.param.u32 	%r9, [_Z23kernel_binarySearchDictPKcPKiiS0_S2_iPi_param_2];
	ld.param.u64 	%rd11, [_Z23kernel_binarySearchDictPKcPKiiS0_S2_iPi_param_3];
	ld.param.u64 	%rd12, [_Z23kernel_binarySearchDictPKcPKiiS0_S2_iPi_param_4];
	ld.param.u32 	%r10, [_Z23kernel_binarySearchDictPKcPKiiS0_S2_iPi_param_5];
	ld.param.u64 	%rd13, [_Z23kernel_binarySearchDictPKcPKiiS0_S2_iPi_param_6];
	cvta.to.global.u64 	%rd1, %rd13;
	mov.u32 	%r11, %ctaid.x;
	mov.u32 	%r12, %ntid.x;
	mov.u32 	%r13, %tid.x;
	mad.lo.s32 	%r1, %r11, %r12, %r13;
	setp.ge.s32 	%p4, %r1, %r10;
	@%p4 bra 	$L__BB4_14;
	cvta.to.global.u64 	%rd14, %rd12;
	cvta.to.global.u64 	%rd15, %rd11;
	mul.wide.s32 	%rd16, %r1, 4;
	add.s64 	%rd17, %rd14, %rd16;
	ld.global.s32 	%rd18, [%rd17];
	add.s64 	%rd2, %rd15, %rd18;
	ld.global.u8 	%rs5, [%rd2];
	setp.ne.s16 	%p5, %rs5, 0;
	@%p5 bra 	$L__BB4_3;
	add.s64 	%rd30, %rd1, %rd16;
	mov.b32 	%r20, -1;
	st.global.u32 	[%rd30], %r20;
	bra.uni 	$L__BB4_14;
$L__BB4_3:
	setp.lt.s32 	%p6, %r9, 1;
	mov.b32 	%r14, -1;
	mov.u32 	%r23, %r14;
	@%p6 bra 	$L__BB4_13;
	add.s32 	%r21, %r9, -1;
	cvta.to.global.u64 	%rd3, %rd10;
	cvta.to.global.u64 	%rd4, %rd9;
	mov.b32 	%r22, 0;
$L__BB4_5:
	add.s32 	%r16, %r21, %r22;
	shr.u32 	%r23, %r16, 1;
	mul.wide.u32 	%rd20, %r23, 4;
	add.s64 	%rd21, %rd3, %rd20;
	ld.global.s32 	%rd22, [%rd21];
	add.s64 	%rd5, %rd4, %rd22;
	ld.global.u8 	%rs10, [%rd5];
	setp.eq.s16 	%p8, %rs10, 0;
	mov.b64 	%rd32, 0;
	mov.pred 	%p7, -1;
	mov.pred 	%p19, %p7;
	@%p8 bra 	$L__BB4_10;
	mov.b64 	%rd32, 0;
	bra.uni 	$L__BB4_8;
$L__BB4_7:
	add.s64 	%rd6, %rd32, 1;
	add.s64 	%rd25, %rd5, %rd32;
	ld.global.u8 	%rs10, [%rd25+1];
	setp.eq.s16 	%p13, %rs10, 0;
	mov.u64 	%rd32, %rd6;
	mov.pred 	%p19, %p7;
	@%p13 bra 	$L__BB4_10;
$L__BB4_8:
	add.s64 	%rd24, %rd2, %rd32;
	ld.global.s8 	%rs4, [%rd24];
	setp.eq.s16 	%p10, %rs4, 0;
	mov.pred 	%p19, 0;
	@%p10 bra 	$L__BB4_10;
	cvt.s16.s8 	%rs6, %rs10;
	setp.lt.s16 	%p20, %rs6, %rs4;
	and.b16  	%rs7, %rs4, 255;
	setp.eq.s16 	%p11, %rs10, %rs7;
	@%p11 bra 	$L__BB4_7;
	bra.uni 	$L__BB4_12;
$L__BB4_10:
	mov.pred 	%p20, 0;
	not.pred 	%p15, %p19;
	@%p15 bra 	$L__BB4_12;
	add.s64 	%rd26, %rd2, %rd32;
	ld.global.u8 	%rs9, [%rd26];
	setp.eq.s16 	%p17, %rs9, 0;
	mov.pred 	%p20, -1;
	@%p17 bra 	$L__BB4_13;
$L__BB4_12:
	add.s32 	%r18, %r23, 1;
	add.s32 	%r19, %r23, -1;
	selp.b32 	%r22, %r18, %r22, %p20;
	selp.b32 	%r21, %r21, %r19, %p20;
	setp.le.s32 	%p18, %r22, %r21;
	mov.u32 	%r23, %r14;
	@%p18 bra 	$L__BB4_5;
$L__BB4_13:
	add.s64 	%rd28, %rd1, %rd16;
	st.global.u32 	[%rd28], %r23;
$L__BB4_14:
	ret;

}
	// .globl	_ZN3cub18CUB_300001_SM_10006detail11EmptyKernelIvEEvv
.visible .entry _ZN3cub18CUB_300001_SM_10006detail11EmptyKernelIvEEvv()
{


	ret;

}
	// .globl	_ZN3cub18CUB_300001_SM_10006detail8for_each13static_kernelINS2_12policy_hub_t12policy_500_tEmN6thrust24THRUST_300001_SM_1000_NS8cuda_cub20__uninitialized_fill7functorINS7_10device_ptrIiEEiEEEEvT0_T1_
.visible .entry _ZN3cub18CUB_300001_SM_10006detail8for_each13static_kernelINS2_12policy_hub_t12policy_500_tEmN6thrust24THRUST_300001_SM_1000_NS8cuda_cub20__uninitialized_fill7functorINS7_10device_ptrIiEEiEEEEvT0_T1_(
	.param .u64 _ZN3cub18CUB_300001_SM_10006detail8for_each13static_kernelINS2_12policy_hub_t12policy_500_tEmN6thrust24THRUST_300001_SM_1000_NS8cuda_cub20__uninitialized_fill7functorINS7_10device_ptrIiEEiEEEEvT0_T1__param_0,
	.param .align 8 .b8 _ZN3cub18CUB_300001_SM_10006detail8for_each13static_kernelINS2_12policy_hub_t12policy_500_tEmN6thrust24THRUST_300001_SM_1000_NS8cuda_cub20__uninitialized_fill7functorINS7_10device_ptrIiEEiEEEEvT0_T1__param_1[16]
)
.maxntid 256
{
	.reg .pred 	%p<4>;
	.reg .b16 	%rs<5>;
	.reg .b32 	%r<12>;
	.reg .b64 	%rd<16>;

	ld.param.u32 	%r3, [_ZN3cub18CUB_300001_SM_10006detail8for_each13static_kernelINS2_12policy_hub_t12policy_500_tEmN6thrust24THRUST_300001_SM_1000_NS8cuda_cub20__uninitialized_fill7functorINS7_10device_ptrIiEEiEEEEvT0_T1__param_1+8];
	ld.param.u64 	%rd4, [_ZN3cub18CUB_300001_SM_10006detail8for_each13static_kernelINS2_12policy_hub_t12policy_500_tEmN6thrust24THRUST_300001_SM_1000_NS8cuda_cub20__uninitialized_fill7functorINS7_10device_ptrIiEEiEEEEvT0_T1__param_1];
	ld.param.u64 	%rd5, [_ZN3cub18CUB_300001_SM_10006detail8for_each13static_kernelINS2_12policy_hub_t12policy_500_tEmN6thrust24THRUST_300001_SM_1000_NS8cuda_cub20__uninitialized_fill7functorINS7_10device_ptrIiEEiEEEEvT0_T1__param_0];
	mov.u32 	%r9, %ctaid.x;
	mul.wide.u32 	%rd1, %r9, 512;
	sub.s64 	%rd2, %rd5, %rd1;
	setp.lt.u64 	%p1, %rd2, 512;
	@%p1 bra 	$L__BB6_2;
	mov.u32 	%r11, %tid.x;
	cvta.to.global.u64 	%rd11, %rd4;
	cvt.u64.u32 	%rd12, %r11;
	add.s64 	%rd13, %rd1, %rd12;
	shl.b64 	%rd14, %rd13, 2;
	add.s64 	%rd15, %rd11, %rd14;
	st.global.u32 	[%rd15], %r3;
	st.global.u32 	[%rd15+1024], %r3;
	bra.uni 	$L__BB6_6;
$L__BB6_2:
	cvta.to.global.u64 	%rd6, %rd4;
	mov.u32 	%r2, %tid.x;
	cvt.u64.u32 	%rd7, %r2;
	setp.le.u64 	%p2, %rd2, %rd7;
	add.s64 	%rd8, %rd1, %rd7;
	shl.b64 	%rd9, %rd8, 2;
	add.s64 	%rd3, %rd6, %rd9;
	@%p2 bra 	$L__BB6_4;
	st.global.u32 	[%rd3], %r3;
$L__BB6_4:
	add.s32 	%r10, %r2, 256;
	cvt.u64.u32 	%rd10, %r10;
	setp.le.u64 	%p3, %rd2, %rd10;
	@%p3 bra 	$L__BB6_6;
	st.global.u32 	[%rd3+1024], %r3;
$L__BB6_6:
	ret;

}
	// .globl	_ZN3cub18CUB_300001_SM_10006detail6reduce28DeviceReduceSingleTileKernelINS2_10policy_hubIijN4cuda3std3__44plusIiEEE10Policy1000EN6thrust24THRUST_300001_SM_1000_NS10device_ptrIiEEPijS9_iiNS7_10__identityEEEvT0_T1_T2_T3_T4_T6_
.visible .entry _ZN3cub18CUB_300001_SM_10006detail6reduce28DeviceReduceSingleTileKernelINS2_10policy_hubIijN4cuda3std3__44plusIiEEE10Policy1000EN6thrust24THRUST_300001_SM_1000_NS10device_ptrIiEEPijS9_iiNS7_10__identityEEEvT0_T1_T2_T3_T4_T6_(
	.param .align 8 .b8 _ZN3cub18CUB_300001_SM_10006detail6reduce28DeviceReduceSingleTileKernelINS2_10policy_hubIijN4cuda3std3__44plusIiEEE10Policy1000EN6thrust24THRUST_300001_SM_1000_NS10device_ptrIiEEPijS9_iiNS7_10__identityEEEvT0_T1_T2_T3_T4_T6__param_0[8],
	.param .u64 .ptr .align 1 _ZN3cub18CUB_300001_SM_10006detail6reduce28DeviceReduceSingleTileKernelINS2_10policy_hubIijN4cuda3std3__44plusIiEEE10Policy1000EN6thrust24THRUST_300001_SM_1000_NS10device_ptrIiEEPijS9_iiNS7_10__identityEEEvT0_T1_T2_T3_T4_T6__param_1,
	.param .u32 _ZN3cub18CUB_300001_SM_10006detail6reduce28DeviceReduceSingleTileKernelINS2_10policy_hubIijN4cuda3std3__44plusIiEEE10Policy1000EN6thrust24THRUST_300001_SM_1000_NS10device_ptrIiEEPijS9_iiNS7_10__identityEEEvT0_T1_T2_T3_T4_T6__param_2,
	.param .align 1 .b8 _ZN3cub18CUB_300001_SM_10006detail6reduce28DeviceReduceSingleTileKernelINS2_10policy_hubIijN4cuda3std3__44plusIiEEE10Policy1000EN6thrust24THRUST_300001_SM_1000_NS10device_ptrIiEEPijS9_iiNS7_10__identityEEEvT0_T1_T2_T3_T4_T6__param_3[1],
	.param .u32 _ZN3cub18CUB_300001_SM_10006detail6reduce28DeviceReduceSingleTileKernelINS2_10policy_hubIijN4cuda3std3__44plusIiEEE10Policy1000EN6thrust24THRUST_300001_SM_1000_NS10device_ptrIiEEPijS9_iiNS7_10__identityEEEvT0_T1_T2_T3_T4_T6__param_4,
	.param .align 1 .b8 _ZN3cub18CUB_300001_SM_10006detail6reduce28DeviceReduceSingleTileKernelINS2_10policy_hubIijN4cuda3std3__44plusIiEEE10Policy1000EN6thrust24THRUST_300001_SM_1000_NS10device_ptrIiEEPijS9_iiNS7_10__identityEEEvT0_T1_T2_T3_T4_T6__param_5[1]
)
.maxntid 256
.minnctapersm 1
{
	.reg .pred 	%p<59>;
	.reg .b32 	%r<511>;
	.reg .b64 	%rd<84>;
	// demoted variable
	.shared .align 4 .b8 _ZZN3cub18CUB_300001_SM_10006detail6reduce28DeviceReduceSingleTileKernelINS2_10policy_hubIijN4cuda3std3__44plusIiEEE10Policy1000EN6thrust24THRUST_300001_SM_1000_NS10device_ptrIiEEPijS9_iiNS7_10__identityEEEvT0_T1_T2_T3_T4_T6_E12temp_storage[44];
	ld.param.u64 	%rd9, [_ZN3cub18CUB_300001_SM_10006detail6reduce28DeviceReduceSingleTileKernelINS2_10policy_hubIijN4cuda3std3__44plusIiEEE10Policy1000EN6thrust24THRUST_300001_SM_1000_NS10device_ptrIiEEPijS9_iiNS7_10__identityEEEvT0_T1_T2_T3_T4_T6__param_0];
	ld.param.u64 	%rd10, [_ZN3cub18CUB_300001_SM_10006detail6reduce28DeviceReduceSingleTileKernelINS2_10policy_hubIijN4cuda3std3__44plusIiEEE10Policy1000EN6thrust24THRUST_300001_SM_1000_NS10device_ptrIiEEPijS9_iiNS7_10__identityEEEvT0_T1_T2_T3_T4_T6__param_1];
	ld.param.u32 	%r90, [_ZN3cub18CUB_300001_SM_10006detail6reduce28DeviceReduceSingleTileKernelINS2_10policy_hubIijN4cuda3std3__44plusIiEEE10Policy1000EN6thrust24THRUST_300001_SM_1000_NS10device_ptrIiEEPijS9_iiNS7_10__identityEEEvT0_T1_T2_T3_T4_T6__param_2];
	ld.param.u32 	%r91, [_ZN3cub18CUB_300001_SM_10006detail6reduce28DeviceReduceSingleTileKernelINS2_10policy_hubIijN4cuda3std3__44plusIiEEE10Policy1000EN6thrust24THRUST_300001_SM_1000_NS10device_ptrIiEEPijS9_iiNS7_10__identityEEEvT0_T1_T2_T3_T4_T6__param_4];
	cvta.to.global.u64 	%rd1, %rd10;
	setp.ne.s32 	%p1, %r90, 0;
	@%p1 bra 	$L__BB7_3;
	mov.u32 	%r471, %tid.x;
	setp.ne.s32 	%p58, %r471, 0;
	@%p58 bra 	$L__BB7_52;
	st.global.u32 	[%rd1], %r91;
	bra.uni 	$L__BB7_52;
$L__BB7_3:
	cvta.to.global.u64 	%rd2, %rd9;
	setp.gt.u32 	%p2, %r90, 4095;
	@%p2 bra 	$L__BB7_28;
	mov.u32 	%r1, %tid.x;
	setp.ge.u32 	%p24, %r1, %r90;
	mov.b32 	%r488, 0;
	mov.u32 	%r478, %r1;
	@%p24 bra 	$L__BB7_6;
	mul.wide.u32 	%rd73, %r1, 4;
	add.s64 	%rd74, %rd2, %rd73;
	ld.global.u32 	%r488, [%rd74];
	add.s32 	%r478, %r1, 256;
$L__BB7_6:
	setp.ge.u32 	%p25, %r478, %r90;
	@%p25 bra 	$L__BB7_19;
	not.b32 	%r298, %r478;
	add.s32 	%r299, %r90, %r298;
	shr.u32 	%r300, %r299, 8;
	add.s32 	%r6, %r300, 1;
	and.b32  	%r7, %r6, 15;
	setp.lt.u32 	%p26, %r299, 3840;
	@%p26 bra 	$L__BB7_10;
	and.b32  	%r301, %r6, 33554416;
	neg.s32 	%r474, %r301;
	mul.wide.u32 	%rd75, %r478, 4;
	add.s64 	%rd76, %rd75, %rd2;
	add.s64 	%rd82, %rd76, 8192;
$L__BB7_9:
	.pragma "nounroll";
	ld.global.u32 	%r302, [%rd82+-8192];
	add.s32 	%r303, %r302, %r488;
	ld.global.u32 	%r304, [%rd82+-7168];
	add.s32 	%r305, %r304, %r303;
	ld.global.u32 	%r306, [%rd82+-6144];
	add.s32 	%r307, %r306, %r305;
	ld.global.u32 	%r308, [%rd82+-5120];
	add.s32 	%r309, %r308, %r307;
	ld.global.u32 	%r310, [%rd82+-4096];
	add.s32 	%r311, %r310, %r309;
	ld.global.u32 	%r312, [%rd82+-3072];
	add.s32 	%r313, %r312, %r311;
	ld.global.u32 	%r314, [%rd82+-2048];
	add.s32 	%r315, %r314, %r313;
	ld.global.u32 	%r316, [%rd82+-1024];
	add.s32 	%r317, %r316, %r315;
	ld.global.u32 	%r318, [%rd82];
	add.s32 	%r319, %r318, %r317;
	ld.global.u32 	%r320, [%rd82+1024];
	add.s32 	%r321, %r320, %r319;
	ld.global.u32 	%r322, [%rd82+2048];
	add.s32 	%r323, %r322, %r321;
	ld.global.u32 	%r324, [%rd82+3072];
	add.s32 	%r325, %r324, %r323;
	ld.global.u32 	%r326, [%rd82+4096];
	add.s32 	%r327, %r326, %r325;
	ld.global.u32 	%r328, [%rd82+5120];
	add.s32 	%r329, %r328, %r327;
	ld.global.u32 	%r330, [%rd82+6144];
	add.s32 	%r331, %r330, %r329;
	ld.global.u32 	%r332, [%rd82+7168];
	add.s32 	%r488, %r332, %r331;
	add.s32 	%r478, %r478, 4096;
	add.s32 	%r474, %r474, 16;
	add.s64 	%rd82, %rd82, 16384;
	setp.ne.s32 	%p27, %r474, 0;
	@%p27 bra 	$L__BB7_9;
$L__BB7_10:
	setp.eq.s32 	%p28, %r7, 0;
	@%p28 bra 	$L__BB7_19;
	and.b32  	%r18, %r6, 7;
	setp.lt.u32 	%p29, %r7, 8;
	@%p29 bra 	$L__BB7_13;
	mul.wide.u32 	%rd77, %r478, 4;
	add.s64 	%rd78, %rd2, %rd77;
	ld.global.u32 	%r334, [%rd78];
	add.s32 	%r335, %r334, %r488;
	ld.global.u32 	%r336, [%rd78+1024];
	add.s32 	%r337, %r336, %r335;
	ld.global.u32 	%r338, [%rd78+2048];
	add.s32 	%r339, %r338, %r337;
	ld.global.u32 	%r340, [%rd78+3072];
	add.s32 	%r341, %r340, %r339;
	ld.global.u32 	%r342, [%rd78+4096];
	add.s32 	%r343, %r342, %r341;
	ld.global.u32 	%r344, [%rd78+5120];
	add.s32 	%r345, %r344, %r343;
	ld.global.u32 	%r346, [%rd78+6144];
	add.s32 	%r347, %r346, %r345;
	ld.global.u32 	%r348, [%rd78+7168];
	add.s32 	%r488, %r348, %r347;
	add.s32 	%r478, %r478, 2048;
$L__BB7_13:
	setp.eq.s32 	%p30, %r18, 0;
	@%p30 bra 	$L__BB7_19;
	and.b32  	%r24, %r6, 3;
	setp.lt.u32 	%p31, %r18, 4;
	@%p31 bra 	$L__BB7_16;
	mul.wide.u32 	%rd79, %r478, 4;
	add.s64 	%rd80, %rd2, %rd79;
	ld.global.u32 	%r350, [%rd80];
	add.s32 	%r351, %r350, %r488;
	ld.global.u32 	%r352, [%rd80+1024];
	add.s32 	%r353, %r352, %r351;
	ld.global.u32 	%r354, [%rd80+2048];
	add.s32 	%r355, %r354, %r353;
	ld.global.u32 	%r356, [%rd80+3072];
	add.s32 	%r488, %r356, %r355;
	add.s32 	%r478, %r478, 1024;
$L__BB7_16:
	setp.eq.s32 	%p32, %r24, 0;
	@%p32 bra 	$L__BB7_19;
	mul.wide.u32 	%rd81, %r478, 4;
	add.s64 	%rd83, %rd2, %rd81;
	neg.s32 	%r486, %r24;
$L__BB7_18:
	.pragma "nounroll";
	ld.global.u32 	%r357, [%rd83];
	add.s32 	%r488, %r357, %r488;
	add.s64 	%rd83, %rd83, 1024;
	add.s32 	%r486, %r486, 1;
	setp.ne.s32 	%p33, %r486, 0;
	@%p33 bra 	$L__BB7_18;
$L__BB7_19:
	setp.lt.u32 	%p34, %r90, 256;
	@%p34 bra 	$L__BB7_24;
	// begin inline asm
	mov.u32 %r421, %laneid;
	// end inline asm
	mov.b32 	%r424, 1;
	mov.b32 	%r445, 31;
	mov.b32 	%r446, -1;
	// begin inline asm
	shfl.sync.down.b32 %r422, %r488, %r424, %r445, %r446;
	// end inline asm
	setp.gt.s32 	%p50, %r421, 30;
	selp.b32 	%r447, 0, %r422, %p50;
	add.s32 	%r428, %r447, %r488;
	mov.b32 	%r429, 2;
	// begin inline asm
	shfl.sync.down.b32 %r427, %r428, %r429, %r445, %r446;
	// end inline asm
	setp.gt.s32 	%p51, %r421, 29;
	selp.b32 	%r448, 0, %r427, %p51;
	add.s32 	%r433, %r428, %r448;
	mov.b32 	%r434, 4;
	// begin inline asm
	shfl.sync.down.b32 %r432, %r433, %r434, %r445, %r446;
	// end inline asm
	setp.gt.s32 	%p52, %r421, 27;
	selp.b32 	%r449, 0, %r432, %p52;
	add.s32 	%r438, %r433, %r449;
	mov.b32 	%r439, 8;
	// begin inline asm
	shfl.sync.down.b32 %r437, %r438, %r439, %r445, %r446;
	// end inline asm
	setp.gt.s32 	%p53, %r421, 23;
	selp.b32 	%r450, 0, %r437, %p53;
	add.s32 	%r443, %r438, %r450;
	mov.b32 	%r444, 16;
	// begin inline asm
	shfl.sync.down.b32 %r442, %r443, %r444, %r445, %r446;
	// end inline asm
	setp.gt.s32 	%p54, %r421, 15;
	selp.b32 	%r451, 0, %r442, %p54;
	add.s32 	%r510, %r443, %r451;
	setp.ne.s32 	%p55, %r421, 0;
	@%p55 bra 	$L__BB7_22;
	shr.u32 	%r452, %r1, 3;
	and.b32  	%r453, %r452, 124;
	mov.u32 	%r454, _ZZN3cub18CUB_300001_SM_10006detail6reduce28DeviceReduceSingleTileKernelINS2_10policy_hubIijN4cuda3std3__44plusIiEEE10Policy1000EN6thrust24THRUST_300001_SM_1000_NS10device_ptrIiEEPijS9_iiNS7_10__identityEEEvT0_T1_T2_T3_T4_T6_E12temp_storage;
	add.s32 	%r455, %r454, %r453;
	st.shared.u32 	[%r455+8], %r510;
$L__BB7_22:
	bar.sync 	0;
	setp.ne.s32 	%p56, %r1, 0;
	@%p56 bra 	$L__BB7_50;
	ld.shared.u32 	%r456, [_ZZN3cub18CUB_300001_SM_10006detail6reduce28DeviceReduceSingleTileKernelINS2_10policy_hubIijN4cuda3std3__44plusIiEEE10Policy1000EN6thrust24THRUST_300001_SM_1000_NS10device_ptrIiEEPijS9_iiNS7_10__identityEEEvT0_T1_T2_T3_T4_T6_E12temp_storage+12];
	add.s32 	%r457, %r456, %r510;
	ld.shared.u32 	%r458, [_ZZN3cub18CUB_300001_SM_10006detail6reduce28DeviceReduceSingleTileKernelINS2_10policy_hubIijN4cuda3std3__44plusIiEEE10Policy1000EN6thrust24THRUST_300001_SM_1000_NS10device_ptrIiEEPijS9_iiNS7_10__identityEEEvT0_T1_T2_T3_T4_T6_E12temp_storage+16];
	add.s32 	%r459, %r457, %r458;
	ld.shared.u32 	%r460, [_ZZN3cub18CUB_300001_SM_10006detail6reduce28DeviceReduceSingleTileKernelINS2_10policy_hubIijN4cuda3std3__44plusIiEEE10Policy1000EN6thrust24THRUST_300001_SM_1000_NS10device_ptrIiEEPijS9_iiNS7_10__identityEEEvT0_T1_T2_T3_T4_T6_E12temp_storage+20];
	add.s32 	%r461, %r459, %r460;
	ld.shared.u32 	%r462, [_ZZN3cub18CUB_300001_SM_10006detail6reduce28DeviceReduceSingleTileKernelINS2_10policy_hubIijN4cuda3std3__44plusIiEEE10Policy1000EN6thrust24THRUST_300001_SM_1000_NS10device_ptrIiEEPijS9_iiNS7_10__identityEEEvT0_T1_T2_T3_T4_T6_E12temp_storage+24];
	add.s32 	%r463, %r461, %r462;
	ld.shared.u32 	%r464, [_ZZN3cub18CUB_300001_SM_10006detail6reduce28DeviceReduceSingleTileKernelINS2_10policy_hubIijN4cuda3std3__44plusIiEEE10Policy1000EN6thrust24THRUST_300001_SM_1000_NS10device_ptrIiEEPijS9_iiNS7_10__identityEEEvT0_T1_T2_T3_T4_T6_E12temp_storage+28];
	add.s32 	%r465, %r463, %r464;
	ld.shared.u32 	%r466, [_ZZN3cub18CUB_300001_SM_10006detail6reduce28DeviceReduceSingleTileKernelINS2_10policy_hubIijN4cuda3std3__44plusIiEEE10Policy1000EN6thrust24THRUST_300001_SM_1000_NS10device_ptrIiEEPijS9_iiNS7_10__identityEEEvT0_T1_T2_T3_T4_T6_E12temp_storage+32];
	add.s32 	%r467, %r465, %r466;
	ld.shared.u32 	%r468, [_ZZN3cub18CUB_300001_SM_10006detail6reduce28DeviceReduceSingleTileKernelINS2_10policy_hubIijN4cuda3std3__44plusIiEEE10Policy1000EN6thrust24THRUST_300001_SM_1000_NS10device_ptrIiEEPijS9_iiNS7_10__identityEEEvT0_T1_T2_T3_T4_T6_E12temp_storage+36];
	add.s32 	%r510, %r467, %r468;
	bra.uni 	$L__BB7_50;
$L__BB7_24:
	// begin inline asm
	mov.u32 %r358, %laneid;
	// end inline asm
	and.b32  	%r384, %r1, 992;
	add.s32 	%r385, %r384, 32;
	setp.gt.u32 	%p35, %r385, %r90;
	not.b32 	%r386, %r384;
	add.s32 	%r387, %r90, %r386;
	selp.b32 	%r382, %r387, 31, %p35;
	mov.b32 	%r361, 1;
	mov.b32 	%r383, -1;
	// begin inline asm
	shfl.sync.down.b32 %r359, %r488, %r361, %r382, %r383;
	// end inline asm
	setp.lt.s32 	%p36, %r358, %r382;
	selp.b32 	%r388, %r359, 0, %p36;
	add.s32 	%r365, %r388, %r488;
	mov.b32 	%r366, 2;
	// begin inline asm
	shfl.sync.down.b32 %r364, %r365, %r366, %r382, %r383;
	// end inline asm
	add.s32 	%r389, %r358, 2;
	setp.gt.s32 	%p37, %r389, %r382;
	selp.b32 	%r390, 0, %r364, %p37;
	add.s32 	%r370, %r365, %r390;
	mov.b32 	%r371, 4;
	// begin inline asm
	shfl.sync.down.b32 %r369, %r370, %r371, %r382, %r383;
	// end inline asm
	add.s32 	%r391, %r358, 4;
	setp.gt.s32 	%p38, %r391, %r382;
	selp.b32 	%r392, 0, %r369, %p38;
	add.s32 	%r375, %r370, %r392;
	mov.b32 	%r376, 8;
	// begin inline asm
	shfl.sync.down.b32 %r374, %r375, %r376, %r382, %r383;
	// end inline asm
	add.s32 	%r393, %r358, 8;
	setp.gt.s32 	%p39, %r393, %r382;
	selp.b32 	%r394, 0, %r374, %p39;
	add.s32 	%r380, %r375, %r394;
	mov.b32 	%r381, 16;
	// begin inline asm
	shfl.sync.down.b32 %r379, %r380, %r381, %r382, %r383;
	// end inline asm
	add.s32 	%r395, %r358, 16;
	setp.gt.s32 	%p40, %r395, %r382;
	selp.b32 	%r396, 0, %r379, %p40;
	add.s32 	%r510, %r380, %r396;
	setp.ne.s32 	%p41, %r358, 0;
	@%p41 bra 	$L__BB7_26;
	shr.u32 	%r397, %r1, 3;
	and.b32  	%r398, %r397, 124;
	mov.u32 	%r399, _ZZN3cub18CUB_300001_SM_10006detail6reduce28DeviceReduceSingleTileKernelINS2_10policy_hubIijN4cuda3std3__44plusIiEEE10Policy1000EN6thrust24THRUST_300001_SM_1000_NS10device_ptrIiEEPijS9_iiNS7_10__identityEEEvT0_T1_T2_T3_T4_T6_E12temp_storage;
	add.s32 	%r400, %r399, %r398;
	st.shared.u32 	[%r400+8], %r510;
$L__BB7_26:
	bar.sync 	0;
	setp.ne.s32 	%p42, %r1, 0;
	@%p42 bra 	$L__BB7_50;
	setp.gt.u32 	%p43, %r90, 32;
	ld.shared.u32 	%r401, [_ZZN3cub18CUB_300001_SM_10006detail6reduce28DeviceReduceSingleTileKernelINS2_10policy_hubIijN4cuda3std3__44plusIiEEE10Policy1000EN6thrust24THRUST_300001_SM_1000_NS10device_ptrIiEEPijS9_iiNS7_10__identityEEEvT0_T1_T2_T3_T4_T6_E12temp_storage+12];
	selp.b32 	%r402, %r401, 0, %p43;
	add.s32 	%r403, %r402, %r510;
	setp.gt.u32 	%p44, %r90, 64;
	ld.shared.u32 	%r404, [_ZZN3cub18CUB_300001_SM_10006detail6reduce28DeviceReduceSingleTileKernelINS2_10policy_hubIijN4cuda3std3__44plusIiEEE10Policy1000EN6thrust24THRUST_300001_SM_1000_NS10device_ptrIiEEPijS9_iiNS7_10__identityEEEvT0_T1_T2_T3_T4_T6_E12temp_storage+16];
	selp.b32 	%r405, %r404, 0, %p44;
	add.s32 	%r406, %r403, %r405;
	setp.gt.u32 	%p45, %r90, 96;
	ld.shared.u32 	%r407, [_ZZN3cub18CUB_300001_SM_10006detail6reduce28DeviceReduceSingleTileKernelINS2_10policy_hubIijN4cuda3std3__44plusIiEEE10Policy1000EN6thrust24THRUST_300001_SM_1000_NS10device_ptrIiEEPijS9_iiNS7_10__identityEEEvT0_T1_T2_T3_T4_T6_E12temp_storage+20];
	selp.b32 	%r408, %r407, 0, %p45;
	add.s32 	%r409, %r406, %r408;
	setp.gt.u32 	%p46, %r90, 128;
	ld.shared.u32 	%r410, [_ZZN3cub18CUB_300001_SM_10006detail6reduce28DeviceReduceSingleTileKernelINS2_10policy_hubIijN4cuda3std3__44plusIiEEE10Policy1000EN6thrust24THRUST_300001_SM_1000_NS10device_ptrIiEEPijS9_iiNS7_10__identityEEEvT0_T1_T2_T3_T4_T6_E12temp_storage+24];
	selp.b32 	%r411, %r410, 0, %p46;
	add.s32 	%r412, %r409, %r411;
	setp.gt.u32 	%p47, %r90, 160;
	ld.shared.u32 	%r413, [_ZZN3cub18CUB_300001_SM_10006detail6reduce28DeviceReduceSingleTileKernelINS2_10policy_hubIijN4cuda3std3__44plusIiEEE10Policy1000EN6thrust24THRUST_300001_SM_1000_NS10device_ptrIiEEPijS9_iiNS7_10__identityEEEvT0_T1_T2_T3_T4_T6_E12temp_storage+28];
	selp.b32 	%r414, %r413, 0, %p47;
	add.s32 	%r415, %r412, %r414;
	setp.gt.u32 	%p48, %r90, 192;
	ld.shared.u32 	%r416, [_ZZN3cub18CUB_300001_SM_10006detail6reduce28DeviceReduceSingleTileKernelINS2_10policy_hubIijN4cuda3std3__44plusIiEEE10Policy1000EN6thrust24THRUST_300001_SM_1000_NS10device_ptrIiEEPijS9_iiNS7_10__identityEEEvT0_T1_T2_T3_T4_T6_E12temp_storage+32];
	selp.b32 	%r417, %r416, 0, %p48;
	add.s32 	%r418, %r415, %r417;
	setp.gt.u32 	%p49, %r90, 224;
	ld.shared.u32 	%r419, [_ZZN3cub18CUB_300001_SM_10006detail6reduce28DeviceReduceSingleTileKernelINS2_10policy_hubIijN4cuda3std3__44plusIiEEE10Policy1000EN6thrust24THRUST_300001_SM_1000_NS10device_ptrIiEEPijS9_iiNS7_10__identityEEEvT0_T1_T2_T3_T4_T6_E12temp_storage+36];
	selp.b32 	%r420, %r419, 0, %p49;
	add.s32 	%r510, %r418, %r420;
	bra.uni 	$L__BB7_50;
$L__BB7_28:
	mov.u32 	%r40, %tid.x;
	mul.wide.u32 	%rd11, %r40, 4;
	add.s64 	%rd12, %rd2, %rd11;
	ld.global.u32 	%r93, [%rd12];
	ld.global.u32 	%r94, [%rd12+1024];
	ld.global.u32 	%r95, [%rd12+2048];
	ld.global.u32 	%r96, [%rd12+3072];
	ld.global.u32 	%r97, [%rd12+4096];
	ld.global.u32 	%r98, [%rd12+5120];
	ld.global.u32 	%r99, [%rd12+6144];
	ld.global.u32 	%r100, [%rd12+7168];
	ld.global.u32 	%r101, [%rd12+8192];
	ld.global.u32 	%r102, [%rd12+9216];
	ld.global.u32 	%r103, [%rd12+10240];
	ld.global.u32 	%r104, [%rd12+11264];
	ld.global.u32 	%r105, [%rd12+12288];
	ld.global.u32 	%r106, [%rd12+13312];
	ld.global.u32 	%r107, [%rd12+14336];
	ld.global.u32 	%r108, [%rd12+15360];
	add.s32 	%r109, %r94, %r93;
	add.s32 	%r110, %r95, %r109;
	add.s32 	%r111, %r96, %r110;
	add.s32 	%r112, %r97, %r111;
	add.s32 	%r113, %r98, %r112;
	add.s32 	%r114, %r99, %r113;
	add.s32 	%r115, %r100, %r114;
	add.s32 	%r116, %r101, %r115;
	add.s32 	%r117, %r102, %r116;
	add.s32 	%r118, %r103, %r117;
	add.s32 	%r119, %r104, %r118;
	add.s32 	%r120, %r105, %r119;
	add.s32 	%r121, %r106, %r120;
	add.s32 	%r122, %r107, %r121;
	add.s32 	%r509, %r108, %r122;
	add.s32 	%r42, %r90, -4096;
	setp.lt.u32 	%p3, %r42, 4096;
	mov.b32 	%r492, 4096;
	@%p3 bra 	$L__BB7_32;
	mov.b32 	%r492, 4096;
$L__BB7_30:
	add.s32 	%r124, %r40, %r492;
	mul.wide.u32 	%rd13, %r124, 4;
	add.s64 	%rd14, %rd2, %rd13;
	ld.global.u32 	%r125, [%rd14];
	ld.global.u32 	%r126, [%rd14+1024];
	ld.global.u32 	%r127, [%rd14+2048];
	ld.global.u32 	%r128, [%rd14+3072];
	ld.global.u32 	%r129, [%rd14+4096];
	ld.global.u32 	%r130, [%rd14+5120];
	ld.global.u32 	%r131, [%rd14+6144];
	ld.global.u32 	%r132, [%rd14+7168];
	ld.global.u32 	%r133, [%rd14+8192];
	ld.global.u32 	%r134, [%rd14+9216];
	ld.global.u32 	%r135, [%rd14+10240];
	ld.global.u32 	%r136, [%rd14+11264];
	ld.global.u32 	%r137, [%rd14+12288];
	ld.global.u32 	%r138, [%rd14+13312];
	ld.global.u32 	%r139, [%rd14+14336];
	ld.global.u32 	%r140, [%rd14+15360];
	add.s32 	%r141, %r125, %r509;
	add.s32 	%r142, %r126, %r141;
	add.s32 	%r143, %r127, %r142;
	add.s32 	%r144, %r128, %r143;
	add.s32 	%r145, %r129, %r144;
	add.s32 	%r146, %r130, %r145;
	add.s32 	%r147, %r131, %r146;
	add.s32 	%r148, %r132, %r147;
	add.s32 	%r149, %r133, %r148;
	add.s32 	%r150, %r134, %r149;
	add.s32 	%r151, %r135, %r150;
	add.s32 	%r152, %r136, %r151;
	add.s32 	%r153, %r137, %r152;
	add.s32 	%r154, %r138, %r153;
	add.s32 	%r155, %r139, %r154;
	add.s32 	%r509, %r140, %r155;
	sub.s32 	%r156, %r90, %r492;
	setp.lt.u32 	%p4, %r156, 4096;
	@%p4 bra 	$L__BB7_46;
	add.s32 	%r492, %r492, 4096;
	setp.le.u32 	%p5, %r492, %r42;
	@%p5 bra 	$L__BB7_30;
$L__BB7_32:
	setp.le.u32 	%p6, %r90, %r492;
	sub.s32 	%r157, %r90, %r492;
	setp.ge.s32 	%p7, %r40, %r157;
	or.pred  	%p8, %p6, %p7;
	@%p8 bra 	$L__BB7_46;
	not.b32 	%r160, %r40;
	add.s32 	%r161, %r90, %r160;
	sub.s32 	%r162, %r161, %r492;
	shr.u32 	%r163, %r162, 8;
	add.s32 	%r49, %r163, 1;
	and.b32  	%r50, %r49, 15;
	setp.lt.u32 	%p9, %r162, 3840;
	mov.u32 	%r501, %r40;
	@%p9 bra 	$L__BB7_37;
	or.b32  	%r495, %r40, 2048;
	add.s32 	%r494, %r40, %r492;
	and.b32  	%r164, %r49, 33554416;
	neg.s32 	%r493, %r164;
$L__BB7_35:
	.pragma "nounroll";
	mul.wide.u32 	%rd15, %r494, 4;
	add.s64 	%rd16, %rd2, %rd15;
	ld.global.u32 	%r165, [%rd16];
	add.s32 	%r166, %r165, %r509;
	add.s32 	%r167, %r494, 256;
	mul.wide.u32 	%rd17, %r167, 4;
	add.s64 	%rd18, %rd2, %rd17;
	ld.global.u32 	%r168, [%rd18];
	add.s32 	%r169, %r168, %r166;
	add.s32 	%r170, %r494, 512;
	mul.wide.u32 	%rd19, %r170, 4;
	add.s64 	%rd20, %rd2, %rd19;
	ld.global.u32 	%r171, [%rd20];
	add.s32 	%r172, %r171, %r169;
	add.s32 	%r173, %r494, 768;
	mul.wide.u32 	%rd21, %r173, 4;
	add.s64 	%rd22, %rd2, %rd21;
	ld.global.u32 	%r174, [%rd22];
	add.s32 	%r175, %r174, %r172;
	add.s32 	%r176, %r494, 1024;
	mul.wide.u32 	%rd23, %r176, 4;
	add.s64 	%rd24, %rd2, %rd23;
	ld.global.u32 	%r177, [%rd24];
	add.s32 	%r178, %r177, %r175;
	add.s32 	%r179, %r494, 1280;
	mul.wide.u32 	%rd25, %r179, 4;
	add.s64 	%rd26, %rd2, %rd25;
	ld.global.u32 	%r180, [%rd26];
	add.s32 	%r181, %r180, %r178;
	add.s32 	%r182, %r494, 1536;
	mul.wide.u32 	%rd27, %r182, 4;
	add.s64 	%rd28, %rd2, %rd27;
	ld.global.u32 	%r183, [%rd28];
	add.s32 	%r184, %r183, %r181;
	add.s32 	%r185, %r494, 1792;
	mul.wide.u32 	%rd29, %r185, 4;
	add.s64 	%rd30, %rd2, %rd29;
	ld.global.u32 	%r186, [%rd30];
	add.s32 	%r187, %r186, %r184;
	add.s32 	%r188, %r494, 2048;
	mul.wide.u32 	%rd31, %r188, 4;
	add.s64 	%rd32, %rd2, %rd31;
	ld.global.u32 	%r189, [%rd32];
	add.s32 	%r190, %r189, %r187;
	add.s32 	%r191, %r494, 2304;
	mul.wide.u32 	%rd33, %r191, 4;
	add.s64 	%rd34, %rd2, %rd33;
	ld.global.u32 	%r192, [%rd34];
	add.s32 	%r193, %r192, %r190;
	add.s32 	%r194, %r494, 2560;
	mul.wide.u32 	%rd35, %r194, 4;
	add.s64 	%rd36, %rd2, %rd35;
	ld.global.u32 	%r195, [%rd36];
	add.s32 	%r196, %r195, %r193;
	add.s32 	%r197, %r494, 2816;
	mul.wide.u32 	%rd37, %r197, 4;
	add.s64 	%rd38, %rd2, %rd37;
	ld.global.u32 	%r198, [%rd38];
	add.s32 	%r199, %r198, %r196;
	add.s32 	%r200, %r494, 3072;
	mul.wide.u32 	%rd39, %r200, 4;
	add.s64 	%rd40, %rd2, %rd39;
	ld.global.u32 	%r201, [%rd40];
	add.s32 	%r202, %r201, %r199;
	add.s32 	%r203, %r494, 3328;
	mul.wide.u32 	%rd41, %r203, 4;
	add.s64 	%rd42, %rd2, %rd41;
	ld.global.u32 	%r204, [%rd42];
	add.s32 	%r205, %r204, %r202;
	add.s32 	%r206, %r494, 3584;
	mul.wide.u32 	%rd43, %r206, 4;
	add.s64 	%rd44, %rd2, %rd43;
	ld.global.u32 	%r207, [%rd44];
	add.s32 	%r208, %r207, %r205;
	add.s32 	%r209, %r494, 3840;
	mul.wide.u32 	%rd45, %r209, 4;
	add.s64 	%rd46, %rd2, %rd45;
	ld.global.u32 	%r210, [%rd46];
	add.s32 	%r509, %r210, %r208;
	add.s32 	%r495, %r495, 4096;
	add.s32 	%r494, %r494, 4096;
	add.s32 	%r493, %r493, 16;
	setp.ne.s32 	%p10, %r493, 0;
	@%p10 bra 	$L__BB7_35;
	add.s32 	%r501, %r495, -2048;
$L__BB7_37:
	setp.eq.s32 	%p11, %r50, 0;
	@%p11 bra 	$L__BB7_46;
	and.b32  	%r66, %r49, 7;
	setp.lt.u32 	%p12, %r50, 8;
	@%p12 bra 	$L__BB7_40;
	add.s32 	%r212, %r501, %r492;
	mul.wide.u32 	%rd47, %r212, 4;
	add.s64 	%rd48, %rd2, %rd47;
	ld.global.u32 	%r213, [%rd48];
	add.s32 	%r214, %r213, %r509;
	add.s32 	%r215, %r212, 256;
	mul.wide.u32 	%rd49, %r215, 4;
	add.s64 	%rd50, %rd2, %rd49;
	ld.global.u32 	%r216, [%rd50];
	add.s32 	%r217, %r216, %r214;
	add.s32 	%r218, %r212, 512;
	mul.wide.u32 	%rd51, %r218, 4;
	add.s64 	%rd52, %rd2, %rd51;
	ld.global.u32 	%r219, [%rd52];
	add.s32 	%r220, %r219, %r217;
	add.s32 	%r221, %r212, 768;
	mul.wide.u32 	%rd53, %r221, 4;
	add.s64 	%rd54, %rd2, %rd53;
	ld.global.u32 	%r222, [%rd54];
	add.s32 	%r223, %r222, %r220;
	add.s32 	%r224, %r212, 1024;
	mul.wide.u32 	%rd55, %r224, 4;
	add.s64 	%rd56, %rd2, %rd55;
	ld.global.u32 	%r225, [%rd56];
	add.s32 	%r226, %r225, %r223;
	add.s32 	%r227, %r212, 1280;
	mul.wide.u32 	%rd57, %r227, 4;
	add.s64 	%rd58, %rd2, %rd57;
	ld.global.u32 	%r228, [%rd58];
	add.s32 	%r229, %r228, %r226;
	add.s32 	%r230, %r212, 1536;
	mul.wide.u32 	%rd59, %r230, 4;
	add.s64 	%rd60, %rd2, %rd59;
	ld.global.u32 	%r231, [%rd60];
	add.s32 	%r232, %r231, %r229;
	add.s32 	%r233, %r212, 1792;
	mul.wide.u32 	%rd61, %r233, 4;
	add.s64 	%rd62, %rd2, %rd61;
	ld.global.u32 	%r234, [%rd62];
	add.s32 	%r509, %r234, %r232;
	add.s32 	%r501, %r501, 2048;
$L__BB7_40:
	setp.eq.s32 	%p13, %r66, 0;
	@%p13 bra 	$L__BB7_46;
	and.b32  	%r72, %r49, 3;
	setp.lt.u32 	%p14, %r66, 4;
	@%p14 bra 	$L__BB7_43;
	add.s32 	%r236, %r501, %r492;
	mul.wide.u32 	%rd63, %r236, 4;
	add.s64 	%rd64, %rd2, %rd63;
	ld.global.u32 	%r237, [%rd64];
	add.s32 	%r238, %r237, %r509;
	add.s32 	%r239, %r236, 256;
	mul.wide.u32 	%rd65, %r239, 4;
	add.s64 	%rd66, %rd2, %rd65;
	ld.global.u32 	%r240, [%rd66];
	add.s32 	%r241, %r240, %r238;
	add.s32 	%r242, %r236, 512;
	mul.wide.u32 	%rd67, %r242, 4;
	add.s64 	%rd68, %rd2, %rd67;
	ld.global.u32 	%r243, [%rd68];
	add.s32 	%r244, %r243, %r241;
	add.s32 	%r245, %r236, 768;
	mul.wide.u32 	%rd69, %r245, 4;
	add.s64 	%rd70, %rd2, %rd69;
	ld.global.u32 	%r246, [%rd70];
	add.s32 	%r509, %r246, %r244;
	add.s32 	%r501, %r501, 1024;
$L__BB7_43:
	setp.eq.s32 	%p15, %r72, 0;
	@%p15 bra 	$L__BB7_46;
	add.s32 	%r507, %r501, %r492;
	neg.s32 	%r506, %r72;
$L__BB7_45:
	.pragma "nounroll";
	mul.wide.u32 	%rd71, %r507, 4;
	add.s64 	%rd72, %rd2, %rd71;
	ld.global.u32 	%r247, [%rd72];
	add.s32 	%r509, %r247, %r509;
	add.s32 	%r507, %r507, 256;
	add.s32 	%r506, %r506, 1;
	setp.ne.s32 	%p16, %r506, 0;
	@%p16 bra 	$L__BB7_45;
$L__BB7_46:
	// begin inline asm
	mov.u32 %r248, %laneid;
	// end inline asm
	mov.b32 	%r251, 1;
	mov.b32 	%r272, 31;
	mov.b32 	%r273, -1;
	// begin inline asm
	shfl.sync.down.b32 %r249, %r509, %r251, %r272, %r273;
	// end inline asm
	setp.gt.s32 	%p17, %r248, 30;
	selp.b32 	%r274, 0, %r249, %p17;
	add.s32 	%r255, %r274, %r509;
	mov.b32 	%r256, 2;
	// begin inline asm
	shfl.sync.down.b32 %r254, %r255, %r256, %r272, %r273;
	// end inline asm
	setp.gt.s32 	%p18, %r248, 29;
	selp.b32 	%r275, 0, %r254, %p18;
	add.s32 	%r260, %r255, %r275;
	mov.b32 	%r261, 4;
	// begin inline asm
	shfl.sync.down.b32 %r259, %r260, %r261, %r272, %r273;
	// end inline asm
	setp.gt.s32 	%p19, %r248, 27;
	selp.b32 	%r276, 0, %r259, %p19;
	add.s32 	%r265, %r260, %r276;
	mov.b32 	%r266, 8;
	// begin inline asm
	shfl.sync.down.b32 %r264, %r265, %r266, %r272, %r273;
	// end inline asm
	setp.gt.s32 	%p20, %r248, 23;
	selp.b32 	%r277, 0, %r264, %p20;
	add.s32 	%r270, %r265, %r277;
	mov.b32 	%r271, 16;
	// begin inline asm
	shfl.sync.down.b32 %r269, %r270, %r271, %r272, %r273;
	// end inline asm
	setp.gt.s32 	%p21, %r248, 15;
	selp.b32 	%r278, 0, %r269, %p21;
	add.s32 	%r510, %r270, %r278;
	setp.ne.s32 	%p22, %r248, 0;
	@%p22 bra 	$L__BB7_48;
	shr.u32 	%r279, %r40, 3;
	and.b32  	%r280, %r279, 124;
	mov.u32 	%r281, _ZZN3cub18CUB_300001_SM_10006detail6reduce28DeviceReduceSingleTileKernelINS2_10policy_hubIijN4cuda3std3__44plusIiEEE10Policy1000EN6thrust24THRUST_300001_SM_1000_NS10device_ptrIiEEPijS9_iiNS7_10__identityEEEvT0_T1_T2_T3_T4_T6_E12temp_storage;
	add.s32 	%r282, %r281, %r280;
	st.shared.u32 	[%r282+8], %r510;
$L__BB7_48:
	bar.sync 	0;
	setp.ne.s32 	%p23, %r40, 0;
	@%p23 bra 	$L__BB7_50;
	ld.shared.u32 	%r283, [_ZZN3cub18CUB_300001_SM_10006detail6reduce28DeviceReduceSingleTileKernelINS2_10policy_hubIijN4cuda3std3__44plusIiEEE10Policy1000EN6thrust24THRUST_300001_SM_1000_NS10device_ptrIiEEPijS9_iiNS7_10__identityEEEvT0_T1_T2_T3_T4_T6_E12temp_storage+12];
	add.s32 	%r284, %r283, %r510;
	ld.shared.u32 	%r285, [_ZZN3cub18CUB_300001_SM_10006detail6reduce28DeviceReduceSingleTileKernelINS2_10policy_hubIijN4cuda3std3__44plusIiEEE10Policy1000EN6thrust24THRUST_300001_SM_1000_NS10device_ptrIiEEPijS9_iiNS7_10__identityEEEvT0_T1_T2_T3_T4_T6_E12temp_storage+16];
	add.s32 	%r286, %r284, %r285;
	ld.shared.u32 	%r287, [_ZZN3cub18CUB_300001_SM_10006detail6reduce28DeviceReduceSingleTileKernelINS2_10policy_hubIijN4cuda3std3__44plusIiEEE10Policy1000EN6thrust24THRUST_300001_SM_1000_NS10device_ptrIiEEPijS9_iiNS7_10__identityEEEvT0_T1_T2_T3_T4_T6_E12temp_storage+20];
	add.s32 	%r288, %r286, %r287;
	ld.shared.u32 	%r289, [_ZZN3cub18CUB_300001_SM_10006detail6reduce28DeviceReduceSingleTileKernelINS2_10policy_hubIijN4cuda3std3__44plusIiEEE10Policy1000EN6thrust24THRUST_300001_SM_1000_NS10device_ptrIiEEPijS9_iiNS7_10__identityEEEvT0_T1_T2_T3_T4_T6_E12temp_storage+24];
	add.s32 	%r290, %r288, %r289;
	ld.shared.u32 	%r291, [_ZZN3cub18CUB_300001_SM_10006detail6reduce28DeviceReduceSingleTileKernelINS2_10policy_hubIijN4cuda3std3__44plusIiEEE10Policy1000EN6thrust24THRUST_300001_SM_1000_NS10device_ptrIiEEPijS9_iiNS7_10__identityEEEvT0_T1_T2_T3_T4_T6_E12temp_storage+28];
	add.s32 	%r292, %r290, %r291;
	ld.shared.u32 	%r293, [_ZZN3cub18CUB_300001_SM_10006detail6reduce28DeviceReduceSingleTileKernelINS2_10policy_hubIijN4cuda3std3__44plusIiEEE10Policy1000EN6thrust24THRUST_300001_SM_1000_NS10device_ptrIiEEPijS9_iiNS7_10__identityEEEvT0_T1_T2_T3_T4_T6_E12temp_storage+32];
	add.s32 	%r294, %r292, %r293;
	ld.shared.u32 	%r295, [_ZZN3cub18CUB_300001_SM_10006detail6reduce28DeviceReduceSingleTileKernelINS2_10policy_hubIijN4cuda3std3__44plusIiEEE10Policy1000EN6thrust24THRUST_300001_SM_1000_NS10device_ptrIiEEPijS9_iiNS7_10__identityEEEvT0_T1_T2_T3_T4_T6_E12temp_storage+36];
	add.s32 	%r510, %r294, %r295;
$L__BB7_50:
	mov.u32 	%r469, %tid.x;
	setp.ne.s32 	%p57, %r469, 0;
	@%p57 bra 	$L__BB7_52;
	add.s32 	%r470, %r510, %r91;
	st.global.u32 	[%rd1], %r470;
$L__BB7_52:
	ret;

}
	// .globl	_ZN3cub18CUB_300001_SM_10006detail6reduce18DeviceReduceKernelINS2_10policy_hubIijN4cuda3std3__44plusIiEEE10Policy1000EN6thrust24THRUST_300001_SM_1000_NS10device_ptrIiEEjS9_iNS7_10__identityEEEvT0_PT3_T1_NS0_13GridEvenShareISK_EET2_T4_
.visible .entry _ZN3cub18CUB_300001_SM_10006detail6reduce18DeviceReduceKernelINS2_10policy_hubIijN4cuda3std3__44plusIiEEE10Policy1000EN6thrust24THRUST_300001_SM_1000_NS10device_ptrIiEEjS9_iNS7_10__identityEEEvT0_PT3_T1_NS0_13GridEvenShareISK_EET2_T4_(
	.param .align 8 .b8 _ZN3cub18CUB_300001_SM_10006detail6reduce18DeviceReduceKernelINS2_10policy_hubIijN4cuda3std3__44plusIiEEE10Policy1000EN6thrust24THRUST_300001_SM_1000_NS10device_ptrIiEEjS9_iNS7_10__identityEEEvT0_PT3_T1_NS0_13GridEvenShareISK_EET2_T4__param_0[8],
	.param .u64 .ptr .align 1 _ZN3cub18CUB_300001_SM_10006detail6reduce18DeviceReduceKernelINS2_10policy_hubIijN4cuda3std3__44plusIiEEE10Policy1000EN6thrust24THRUST_300001_SM_1000_NS10device_ptrIiEEjS9_iNS7_10__identityEEEvT0_PT3_T1_NS0_13GridEvenShareISK_EET2_T4__param_1,
	.param .u32 _ZN3cub18CUB_300001_SM_10006detail6reduce18DeviceReduceKernelINS2_10policy_hubIijN4cuda3std3__44plusIiEEE10Policy1000EN6thrust24THRUST_300001_SM_1000_NS10device_ptrIiEEjS9_iNS7_10__identityEEEvT0_PT3_T1_NS0_13GridEvenShareISK_EET2_T4__param_2,
	.param .align 4 .b8 _ZN3cub18CUB_300001_SM_10006detail6reduce18DeviceReduceKernelINS2_10policy_hubIijN4cuda3std3__44plusIiEEE10Policy1000EN6thrust24THRUST_300001_SM_1000_NS10device_ptrIiEEjS9_iNS7_10__identityEEEvT0_PT3_T1_NS0_13GridEvenShareISK_EET2_T4__param_3[40],
	.param .align 1 .b8 _ZN3cub18CUB_300001_SM_10006detail6reduce18DeviceReduceKernelINS2_10policy_hubIijN4cuda3std3__44plusIiEEE10Policy1000EN6thrust24THRUST_300001_SM_1000_NS10device_ptrIiEEjS9_iNS7_10__identityEEEvT0_PT3_T1_NS0_13GridEvenShareISK_EET2_T4__param_4[1],
	.param .align 1 .b8 _ZN3cub18CUB_300001_SM_10006detail6reduce18DeviceReduceKernelINS2_10policy_hubIijN4cuda3std3__44plusIiEEE10Policy1000EN6thrust24THRUST_300001_SM_1000_NS10device_ptrIiEEjS9_iNS7_10__identityEEEvT0_PT3_T1_NS0_13GridEvenShareISK_EET2_T4__param_5[1]
)
.maxntid 256
{
	.reg .pred 	%p<57>;
	.reg .b16 	%rs<4>;
	.reg .b32 	%r<575>;
	.reg .b64 	%rd<130>;
	// demoted variable
	.shared .align 4 .b8 _ZZN3cub18CUB_300001_SM_10006detail6reduce18DeviceReduceKernelINS2_10policy_hubIijN4cuda3std3__44plusIiEEE10Policy1000EN6thrust24THRUST_300001_SM_1000_NS10device_ptrIiEEjS9_iNS7_10__identityEEEvT0_PT3_T1_NS0_13GridEvenShareISK_EET2_T4_E12temp_storage[44];
	ld.param.u32 	%r1, [_ZN3cub18CUB_300001_SM_10006detail6reduce18DeviceReduceKernelINS2_10policy_hubIijN4cuda3std3__44plusIiEEE10Policy1000EN6thrust24THRUST_300001_SM_1000_NS10device_ptrIiEEjS9_iNS7_10__identityEEEvT0_PT3_T1_NS0_13GridEvenShareISK_EET2_T4__param_3+20];
	ld.param.u32 	%r2, [_ZN3cub18CUB_300001_SM_10006detail6reduce18DeviceReduceKernelINS2_10policy_hubIijN4cuda3std3__44plusIiEEE10Policy1000EN6thrust24THRUST_300001_SM_1000_NS10device_ptrIiEEjS9_iNS7_10__identityEEEvT0_PT3_T1_NS0_13GridEvenShareISK_EET2_T4__param_3+24];
	ld.param.u64 	%rd3, [_ZN3cub18CUB_300001_SM_10006detail6reduce18DeviceReduceKernelINS2_10policy_hubIijN4cuda3std3__44plusIiEEE10Policy1000EN6thrust24THRUST_300001_SM_1000_NS10device_ptrIiEEjS9_iNS7_10__identityEEEvT0_PT3_T1_NS0_13GridEvenShareISK_EET2_T4__param_0];
	cvta.to.global.u64 	%rd1, %rd3;
	mov.u32 	%r3, %ctaid.x;
	shl.b32 	%r4, %r2, 12;
	shl.b32 	%r556, %r3, 12;
	sub.s32 	%r6, %r1, %r556;
	setp.gt.u32 	%p1, %r6, 4095;
	@%p1 bra 	$L__BB8_26;
	mov.u32 	%r7, %tid.x;
	setp.ge.u32 	%p23, %r7, %r6;
	mov.b32 	%r550, 0;
	mov.u32 	%r539, %r7;
	@%p23 bra 	$L__BB8_3;
	add.s32 	%r330, %r556, %r7;
	mul.wide.u32 	%rd66, %r330, 4;
	add.s64 	%rd67, %rd1, %rd66;
	ld.global.u32 	%r550, [%rd67];
	add.s32 	%r539, %r7, 256;
$L__BB8_3:
	setp.ge.u32 	%p24, %r539, %r6;
	@%p24 bra 	$L__BB8_17;
	not.b32 	%r332, %r539;
	add.s32 	%r333, %r1, %r332;
	sub.s32 	%r334, %r333, %r556;
	shr.u32 	%r335, %r334, 8;
	add.s32 	%r12, %r335, 1;
	and.b32  	%r13, %r12, 15;
	setp.lt.u32 	%p25, %r334, 3840;
	@%p25 bra 	$L__BB8_8;
	or.b32  	%r536, %r539, 2048;
	add.s32 	%r535, %r539, %r556;
	and.b32  	%r336, %r12, 33554416;
	neg.s32 	%r534, %r336;
$L__BB8_6:
	.pragma "nounroll";
	mul.wide.u32 	%rd68, %r535, 4;
	add.s64 	%rd69, %rd1, %rd68;
	ld.global.u32 	%r337, [%rd69];
	add.s32 	%r338, %r337, %r550;
	add.s32 	%r339, %r535, 256;
	mul.wide.u32 	%rd70, %r339, 4;
	add.s64 	%rd71, %rd1, %rd70;
	ld.global.u32 	%r340, [%rd71];
	add.s32 	%r341, %r340, %r338;
	add.s32 	%r342, %r535, 512;
	mul.wide.u32 	%rd72, %r342, 4;
	add.s64 	%rd73, %rd1, %rd72;
	ld.global.u32 	%r343, [%rd73];
	add.s32 	%r344, %r343, %r341;
	add.s32 	%r345, %r535, 768;
	mul.wide.u32 	%rd74, %r345, 4;
	add.s64 	%rd75, %rd1, %rd74;
	ld.global.u32 	%r346, [%rd75];
	add.s32 	%r347, %r346, %r344;
	add.s32 	%r348, %r535, 1024;
	mul.wide.u32 	%rd76, %r348, 4;
	add.s64 	%rd77, %rd1, %rd76;
	ld.global.u32 	%r349, [%rd77];
	add.s32 	%r350, %r349, %r347;
	add.s32 	%r351, %r535, 1280;
	mul.wide.u32 	%rd78, %r351, 4;
	add.s64 	%rd79, %rd1, %rd78;
	ld.global.u32 	%r352, [%rd79];
	add.s32 	%r353, %r352, %r350;
	add.s32 	%r354, %r535, 1536;
	mul.wide.u32 	%rd80, %r354, 4;
	add.s64 	%rd81, %rd1, %rd80;
	ld.global.u32 	%r355, [%rd81];
	add.s32 	%r356, %r355, %r353;
	add.s32 	%r357, %r535, 1792;
	mul.wide.u32 	%rd82, %r357, 4;
	add.s64 	%rd83, %rd1, %rd82;
	ld.global.u32 	%r358, [%rd83];
	add.s32 	%r359, %r358, %r356;
	add.s32 	%r360, %r535, 2048;
	mul.wide.u32 	%rd84, %r360, 4;
	add.s64 	%rd85, %rd1, %rd84;
	ld.global.u32 	%r361, [%rd85];
	add.s32 	%r362, %r361, %r359;
	add.s32 	%r363, %r535, 2304;
	mul.wide.u32 	%rd86, %r363, 4;
	add.s64 	%rd87, %rd1, %rd86;
	ld.global.u32 	%r364, [%rd87];
	add.s32 	%r365, %r364, %r362;
	add.s32 	%r366, %r535, 2560;
	mul.wide.u32 	%rd88, %r366, 4;
	add.s64 	%rd89, %rd1, %rd88;
	ld.global.u32 	%r367, [%rd89];
	add.s32 	%r368, %r367, %r365;
	add.s32 	%r369, %r535, 2816;
	mul.wide.u32 	%rd90, %r369, 4;
	add.s64 	%rd91, %rd1, %rd90;
	ld.global.u32 	%r370, [%rd91];
	add.s32 	%r371, %r370, %r368;
	add.s32 	%r372, %r535, 3072;
	mul.wide.u32 	%rd92, %r372, 4;
	add.s64 	%rd93, %rd1, %rd92;
	ld.global.u32 	%r373, [%rd93];
	add.s32 	%r374, %r373, %r371;
	add.s32 	%r375, %r535, 3328;
	mul.wide.u32 	%rd94, %r375, 4;
	add.s64 	%rd95, %rd1, %rd94;
	ld.global.u32 	%r376, [%rd95];
	add.s32 	%r377, %r376, %r374;
	add.s32 	%r378, %r535, 3584;
	mul.wide.u32 	%rd96, %r378, 4;
	add.s64 	%rd97, %rd1, %rd96;
	ld.global.u32 	%r379, [%rd97];
	add.s32 	%r380, %r379, %r377;
	add.s32 	%r381, %r535, 3840;
	mul.wide.u32 	%rd98, %r381, 4;
	add.s64 	%rd99, %rd1, %rd98;
	ld.global.u32 	%r382, [%rd99];
	add.s32 	%r550, %r382, %r380;
	add.s32 	%r536, %r536, 4096;
	add.s32 	%r535, %r535, 4096;
	add.s32 	%r534, %r534, 16;
	setp.ne.s32 	%p26, %r534, 0;
	@%p26 bra 	$L__BB8_6;
	add.s32 	%r539, %r536, -2048;
$L__BB8_8:
	setp.eq.s32 	%p27, %r13, 0;
	@%p27 bra 	$L__BB8_17;
	and.b32  	%r29, %r12, 7;
	setp.lt.u32 	%p28, %r13, 8;
	@%p28 bra 	$L__BB8_11;
	add.s32 	%r384, %r556, %r539;
	mul.wide.u32 	%rd100, %r384, 4;
	add.s64 	%rd101, %rd1, %rd100;
	ld.global.u32 	%r385, [%rd101];
	add.s32 	%r386, %r385, %r550;
	add.s32 	%r387, %r384, 256;
	mul.wide.u32 	%rd102, %r387, 4;
	add.s64 	%rd103, %rd1, %rd102;
	ld.global.u32 	%r388, [%rd103];
	add.s32 	%r389, %r388, %r386;
	add.s32 	%r390, %r384, 512;
	mul.wide.u32 	%rd104, %r390, 4;
	add.s64 	%rd105, %rd1, %rd104;
	ld.global.u32 	%r391, [%rd105];
	add.s32 	%r392, %r391, %r389;
	add.s32 	%r393, %r384, 768;
	mul.wide.u32 	%rd106, %r393, 4;
	add.s64 	%rd107, %rd1, %rd106;
	ld.global.u32 	%r394, [%rd107];
	add.s32 	%r395, %r394, %r392;
	add.s32 	%r396, %r384, 1024;
	mul.wide.u32 	%rd108, %r396, 4;
	add.s64 	%rd109, %rd1, %rd108;
	ld.global.u32 	%r397, [%rd109];
	add.s32 	%r398, %r397, %r395;
	add.s32 	%r399, %r384, 1280;
	mul.wide.u32 	%rd110, %r399, 4;
	add.s64 	%rd111, %rd1, %rd110;
	ld.global.u32 	%r400, [%rd111];
	add.s32 	%r401, %r400, %r398;
	add.s32 	%r402, %r384, 1536;
	mul.wide.u32 	%rd112, %r402, 4;
	add.s64 	%rd113, %rd1, %rd112;
	ld.global.u32 	%r403, [%rd113];
	add.s32 	%r404, %r403, %r401;
	add.s32 	%r405, %r384, 1792;
	mul.wide.u32 	%rd114, %r405, 4;
	add.s64 	%rd115, %rd1, %rd114;
	ld.global.u32 	%r406, [%rd115];
	add.s32 	%r550, %r406, %r404;
	add.s32 	%r539, %r539, 2048;
$L__BB8_11:
	setp.eq.s32 	%p29, %r29, 0;
	@%p29 bra 	$L__BB8_17;
	and.b32  	%r35, %r12, 3;
	setp.lt.u32 	%p30, %r29, 4;
	@%p30 bra 	$L__BB8_14;
	add.s32 	%r408, %r556, %r539;
	mul.wide.u32 	%rd116, %r408, 4;
	add.s64 	%rd117, %rd1, %rd116;
	ld.global.u32 	%r409, [%rd117];
	add.s32 	%r410, %r409, %r550;
	add.s32 	%r411, %r408, 256;
	mul.wide.u32 	%rd118, %r411, 4;
	add.s64 	%rd119, %rd1, %rd118;
	ld.global.u32 	%r412, [%rd119];
	add.s32 	%r413, %r412, %r410;
	add.s32 	%r414, %r408, 512;
	mul.wide.u32 	%rd120, %r414, 4;
	add.s64 	%rd121, %rd1, %rd120;
	ld.global.u32 	%r415, [%rd121];
	add.s32 	%r416, %r415, %r413;
	add.s32 	%r417, %r408, 768;
	mul.wide.u32 	%rd122, %r417, 4;
	add.s64 	%rd123, %rd1, %rd122;
	ld.global.u32 	%r418, [%rd123];
	add.s32 	%r550, %r418, %r416;
	add.s32 	%r539, %r539, 1024;
$L__BB8_14:
	setp.eq.s32 	%p31, %r35, 0;
	@%p31 bra 	$L__BB8_17;
	add.s32 	%r548, %r539, %r556;
	neg.s32 	%r547, %r35;
$L__BB8_16:
	.pragma "nounroll";
	mul.wide.u32 	%rd124, %r548, 4;
	add.s64 	%rd125, %rd1, %rd124;
	ld.global.u32 	%r419, [%rd125];
	add.s32 	%r550, %r419, %r550;
	add.s32 	%r548, %r548, 256;
	add.s32 	%r547, %r547, 1;
	setp.ne.s32 	%p32, %r547, 0;
	@%p32 bra 	$L__BB8_16;
$L__BB8_17:
	setp.lt.u32 	%p33, %r6, 256;
	@%p33 bra 	$L__BB8_22;
	// begin inline asm
	mov.u32 %r483, %laneid;
	// end inline asm
	mov.b32 	%r486, 1;
	mov.b32 	%r507, 31;
	mov.b32 	%r508, -1;
	// begin inline asm
	shfl.sync.down.b32 %r484, %r550, %r486, %r507, %r508;
	// end inline asm
	setp.gt.s32 	%p49, %r483, 30;
	selp.b32 	%r509, 0, %r484, %p49;
	add.s32 	%r490, %r509, %r550;
	mov.b32 	%r491, 2;
	// begin inline asm
	shfl.sync.down.b32 %r489, %r490, %r491, %r507, %r508;
	// end inline asm
	setp.gt.s32 	%p50, %r483, 29;
	selp.b32 	%r510, 0, %r489, %p50;
	add.s32 	%r495, %r490, %r510;
	mov.b32 	%r496, 4;
	// begin inline asm
	shfl.sync.down.b32 %r494, %r495, %r496, %r507, %r508;
	// end inline asm
	setp.gt.s32 	%p51, %r483, 27;
	selp.b32 	%r511, 0, %r494, %p51;
	add.s32 	%r500, %r495, %r511;
	mov.b32 	%r501, 8;
	// begin inline asm
	shfl.sync.down.b32 %r499, %r500, %r501, %r507, %r508;
	// end inline asm
	setp.gt.s32 	%p52, %r483, 23;
	selp.b32 	%r512, 0, %r499, %p52;
	add.s32 	%r505, %r500, %r512;
	mov.b32 	%r506, 16;
	// begin inline asm
	shfl.sync.down.b32 %r504, %r505, %r506, %r507, %r508;
	// end inline asm
	setp.gt.s32 	%p53, %r483, 15;
	selp.b32 	%r513, 0, %r504, %p53;
	add.s32 	%r574, %r505, %r513;
	setp.ne.s32 	%p54, %r483, 0;
	@%p54 bra 	$L__BB8_20;
	shr.u32 	%r514, %r7, 3;
	and.b32  	%r515, %r514, 124;
	mov.u32 	%r516, _ZZN3cub18CUB_300001_SM_10006detail6reduce18DeviceReduceKernelINS2_10policy_hubIijN4cuda3std3__44plusIiEEE10Policy1000EN6thrust24THRUST_300001_SM_1000_NS10device_ptrIiEEjS9_iNS7_10__identityEEEvT0_PT3_T1_NS0_13GridEvenShareISK_EET2_T4_E12temp_storage;
	add.s32 	%r517, %r516, %r515;
	st.shared.u32 	[%r517+8], %r574;
$L__BB8_20:
	bar.sync 	0;
	setp.ne.s32 	%p55, %r7, 0;
	@%p55 bra 	$L__BB8_48;
	ld.shared.u32 	%r518, [_ZZN3cub18CUB_300001_SM_10006detail6reduce18DeviceReduceKernelINS2_10policy_hubIijN4cuda3std3__44plusIiEEE10Policy1000EN6thrust24THRUST_300001_SM_1000_NS10device_ptrIiEEjS9_iNS7_10__identityEEEvT0_PT3_T1_NS0_13GridEvenShareISK_EET2_T4_E12temp_storage+12];
	add.s32 	%r519, %r518, %r574;
	ld.shared.u32 	%r520, [_ZZN3cub18CUB_300001_SM_10006detail6reduce18DeviceReduceKernelINS2_10policy_hubIijN4cuda3std3__44plusIiEEE10Policy1000EN6thrust24THRUST_300001_SM_1000_NS10device_ptrIiEEjS9_iNS7_10__identityEEEvT0_PT3_T1_NS0_13GridEvenShareISK_EET2_T4_E12temp_storage+16];
	add.s32 	%r521, %r519, %r520;
	ld.shared.u32 	%r522, [_ZZN3cub18CUB_300001_SM_10006detail6reduce18DeviceReduceKernelINS2_10policy_hubIijN4cuda3std3__44plusIiEEE10Policy1000EN6thrust24THRUST_300001_SM_1000_NS10device_ptrIiEEjS9_iNS7_10__identityEEEvT0_PT3_T1_NS0_13GridEvenShareISK_EET2_T4_E12temp_storage+20];
	add.s32 	%r523, %r521, %r522;
	ld.shared.u32 	%r524, [_ZZN3cub18CUB_300001_SM_10006detail6reduce18DeviceReduceKernelINS2_10policy_hubIijN4cuda3std3__44plusIiEEE10Policy1000EN6thrust24THRUST_300001_SM_1000_NS10device_ptrIiEEjS9_iNS7_10__identityEEEvT0_PT3_T1_NS0_13GridEvenShareISK_EET2_T4_E12temp_storage+24];
	add.s32 	%r525, %r523, %r524;
	ld.shared.u32 	%r526, [_ZZN3cub18CUB_300001_SM_10006detail6reduce18DeviceReduceKernelINS2_10policy_hubIijN4cuda3std3__44plusIiEEE10Policy1000EN6thrust24THRUST_300001_SM_1000_NS10device_ptrIiEEjS9_iNS7_10__identityEEEvT0_PT3_T1_NS0_13GridEvenShareISK_EET2_T4_E12temp_storage+28];
	add.s32 	%r527, %r525, %r526;
	ld.shared.u32 	%r528, [_ZZN3cub18CUB_300001_SM_10006detail6reduce18DeviceReduceKernelINS2_10policy_hubIijN4cuda3std3__44plusIiEEE10Policy1000EN6thrust24THRUST_300001_SM_1000_NS10device_ptrIiEEjS9_iNS7_10__identityEEEvT0_PT3_T1_NS0_13GridEvenShareISK_EET2_T4_E12temp_storage+32];
	add.s32 	%r529, %r527, %r528;
	ld.shared.u32 	%r530, [_ZZN3cub18CUB_300001_SM_10006detail6reduce18DeviceReduceKernelINS2_10policy_hubIijN4cuda3std3__44plusIiEEE10Policy1000EN6thrust24THRUST_300001_SM_1000_NS10device_ptrIiEEjS9_iNS7_10__identityEEEvT0_PT3_T1_NS0_13GridEvenShareISK_EET2_T4_E12temp_storage+36];
	add.s32 	%r574, %r529, %r530;
	bra.uni 	$L__BB8_48;
$L__BB8_22:
	// begin inline asm
	mov.u32 %r420, %laneid;
	// end inline asm
	and.b32  	%r446, %r7, 992;
	add.s32 	%r447, %r446, 32;
	setp.gt.u32 	%p34, %r447, %r6;
	not.b32 	%r448, %r446;
	add.s32 	%r449, %r6, %r448;
	selp.b32 	%r444, %r449, 31, %p34;
	mov.b32 	%r423, 1;
	mov.b32 	%r445, -1;
	// begin inline asm
	shfl.sync.down.b32 %r421, %r550, %r423, %r444, %r445;
	// end inline asm
	setp.lt.s32 	%p35, %r420, %r444;
	selp.b32 	%r450, %r421, 0, %p35;
	add.s32 	%r427, %r450, %r550;
	mov.b32 	%r428, 2;
	// begin inline asm
	shfl.sync.down.b32 %r426, %r427, %r428, %r444, %r445;
	// end inline asm
	add.s32 	%r451, %r420, 2;
	setp.gt.s32 	%p36, %r451, %r444;
	selp.b32 	%r452, 0, %r426, %p36;
	add.s32 	%r432, %r427, %r452;
	mov.b32 	%r433, 4;
	// begin inline asm
	shfl.sync.down.b32 %r431, %r432, %r433, %r444, %r445;
	// end inline asm
	add.s32 	%r453, %r420, 4;
	setp.gt.s32 	%p37, %r453, %r444;
	selp.b32 	%r454, 0, %r431, %p37;
	add.s32 	%r437, %r432, %r454;
	mov.b32 	%r438, 8;
	// begin inline asm
	shfl.sync.down.b32 %r436, %r437, %r438, %r444, %r445;
	// end inline asm
	add.s32 	%r455, %r420, 8;
	setp.gt.s32 	%p38, %r455, %r444;
	selp.b32 	%r456, 0, %r436, %p38;
	add.s32 	%r442, %r437, %r456;
	mov.b32 	%r443, 16;
	// begin inline asm
	shfl.sync.down.b32 %r441, %r442, %r443, %r444, %r445;
	// end inline asm
	add.s32 	%r457, %r420, 16;
	setp.gt.s32 	%p39, %r457, %r444;
	selp.b32 	%r458, 0, %r441, %p39;
	add.s32 	%r574, %r442, %r458;
	setp.ne.s32 	%p40, %r420, 0;
	@%p40 bra 	$L__BB8_24;
	shr.u32 	%r459, %r7, 3;
	and.b32  	%r460, %r459, 124;
	mov.u32 	%r461, _ZZN3cub18CUB_300001_SM_10006detail6reduce18DeviceReduceKernelINS2_10policy_hubIijN4cuda3std3__44plusIiEEE10Policy1000EN6thrust24THRUST_300001_SM_1000_NS10device_ptrIiEEjS9_iNS7_10__identityEEEvT0_PT3_T1_NS0_13GridEvenShareISK_EET2_T4_E12temp_storage;
	add.s32 	%r462, %r461, %r460;
	st.shared.u32 	[%r462+8], %r574;
$L__BB8_24:
	bar.sync 	0;
	setp.ne.s32 	%p41, %r7, 0;
	@%p41 bra 	$L__BB8_48;
	setp.gt.u32 	%p42, %r6, 32;
	ld.shared.u32 	%r463, [_ZZN3cub18CUB_300001_SM_10006detail6reduce18DeviceReduceKernelINS2_10policy_hubIijN4cuda3std3__44plusIiEEE10Policy1000EN6thrust24THRUST_300001_SM_1000_NS10device_ptrIiEEjS9_iNS7_10__identityEEEvT0_PT3_T1_NS0_13GridEvenShareISK_EET2_T4_E12temp_storage+12];
	selp.b32 	%r464, %r463, 0, %p42;
	add.s32 	%r465, %r464, %r574;
	setp.gt.u32 	%p43, %r6, 64;
	ld.shared.u32 	%r466, [_ZZN3cub18CUB_300001_SM_10006detail6reduce18DeviceReduceKernelINS2_10policy_hubIijN4cuda3std3__44plusIiEEE10Policy1000EN6thrust24THRUST_300001_SM_1000_NS10device_ptrIiEEjS9_iNS7_10__identityEEEvT0_PT3_T1_NS0_13GridEvenShareISK_EET2_T4_E12temp_storage+16];
	selp.b32 	%r467, %r466, 0, %p43;
	add.s32 	%r468, %r465, %r467;
	setp.gt.u32 	%p44, %r6, 96;
	ld.shared.u32 	%r469, [_ZZN3cub18CUB_300001_SM_10006detail6reduce18DeviceReduceKernelINS2_10policy_hubIijN4cuda3std3__44plusIiEEE10Policy1000EN6thrust24THRUST_300001_SM_1000_NS10device_ptrIiEEjS9_iNS7_10__identityEEEvT0_PT3_T1_NS0_13GridEvenShareISK_EET2_T4_E12temp_storage+20];
	selp.b32 	%r470, %r469, 0, %p44;
	add.s32 	%r471, %r468, %r470;
	setp.gt.u32 	%p45, %r6, 128;
	ld.shared.u32 	%r472, [_ZZN3cub18CUB_300001_SM_10006detail6reduce18DeviceReduceKernelINS2_10policy_hubIijN4cuda3std3__44plusIiEEE10Policy1000EN6thrust24THRUST_300001_SM_1000_NS10device_ptrIiEEjS9_iNS7_10__identityEEEvT0_PT3_T1_NS0_13GridEvenShareISK_EET2_T4_E12temp_storage+24];
	selp.b32 	%r473, %r472, 0, %p45;
	add.s32 	%r474, %r471, %r473;
	setp.gt.u32 	%p46, %r6, 160;
	ld.shared.u32 	%r475, [_ZZN3cub18CUB_300001_SM_10006detail6reduce18DeviceReduceKernelINS2_10policy_hubIijN4cuda3std3__44plusIiEEE10Policy1000EN6thrust24THRUST_300001_SM_1000_NS10device_ptrIiEEjS9_iNS7_10__identityEEEvT0_PT3_T1_NS0_13GridEvenShareISK_EET2_T4_E12temp_storage+28];
	selp.b32 	%r476, %r475, 0, %p46;
	add.s32 	%r477, %r474, %r476;
	setp.gt.u32 	%p47, %r6, 192;
	ld.shared.u32 	%r478, [_ZZN3cub18CUB_300001_SM_10006detail6reduce18DeviceReduceKernelINS2_10policy_hubIijN4cuda3std3__44plusIiEEE10Policy1000EN6thrust24THRUST_300001_SM_1000_NS10device_ptrIiEEjS9_iNS7_10__identityEEEvT0_PT3_T1_NS0_13GridEvenShareISK_EET2_T4_E12temp_storage+32];
	selp.b32 	%r479, %r478, 0, %p47;
	add.s32 	%r480, %r477, %r479;
	setp.gt.u32 	%p48, %r6, 224;
	ld.shared.u32 	%r481, [_ZZN3cub18CUB_300001_SM_10006detail6reduce18DeviceReduceKernelINS2_10policy_hubIijN4cuda3std3__44plusIiEEE10Policy1000EN6thrust24THRUST_300001_SM_1000_NS10device_ptrIiEEjS9_iNS7_10__identityEEEvT0_PT3_T1_NS0_13GridEvenShareISK_EET2_T4_E12temp_storage+36];
	selp.b32 	%r482, %r481, 0, %p48;
	add.s32 	%r574, %r480, %r482;
	bra.uni 	$L__BB8_48;
$L__BB8_26:
	mov.u32 	%r54, %tid.x;
	add.s32 	%r110, %r54, %r556;
	mul.wide.u32 	%rd4, %r110, 4;
	add.s64 	%rd5, %rd1, %rd4;
	ld.global.u32 	%r111, [%rd5];
	ld.global.u32 	%r112, [%rd5+1024];
	ld.global.u32 	%r113, [%rd5+2048];
	ld.global.u32 	%r114, [%rd5+3072];
	ld.global.u32 	%r115, [%rd5+4096];
	ld.global.u32 	%r116, [%rd5+5120];
	ld.global.u32 	%r117, [%rd5+6144];
	ld.global.u32 	%r118, [%rd5+7168];
	ld.global.u32 	%r119, [%rd5+8192];
	ld.global.u32 	%r120, [%rd5+9216];
	ld.global.u32 	%r121, [%rd5+10240];
	ld.global.u32 	%r122, [%rd5+11264];
	ld.global.u32 	%r123, [%rd5+12288];
	ld.global.u32 	%r124, [%rd5+13312];
	ld.global.u32 	%r125, [%rd5+14336];
	ld.global.u32 	%r126, [%rd5+15360];
	add.s32 	%r127, %r112, %r111;
	add.s32 	%r128, %r113, %r127;
	add.s32 	%r129, %r114, %r128;
	add.s32 	%r130, %r115, %r129;
	add.s32 	%r131, %r116, %r130;
	add.s32 	%r132, %r117, %r131;
	add.s32 	%r133, %r118, %r132;
	add.s32 	%r134, %r119, %r133;
	add.s32 	%r135, %r120, %r134;
	add.s32 	%r136, %r121, %r135;
	add.s32 	%r137, %r122, %r136;
	add.s32 	%r138, %r123, %r137;
	add.s32 	%r139, %r124, %r138;
	add.s32 	%r140, %r125, %r139;
	add.s32 	%r573, %r126, %r140;
	setp.lt.u32 	%p2, %r6, %r4;
	@%p2 bra 	$L__BB8_44;
	add.s32 	%r56, %r4, %r556;
	not.b32 	%r142, %r54;
	add.s32 	%r143, %r142, %r1;
	sub.s32 	%r144, %r143, %r4;
	sub.s32 	%r552, %r144, %r556;
	add.s32 	%r145, %r56, %r54;
	add.s32 	%r551, %r145, 2048;
	mov.b32 	%r554, 0;
	mov.u32 	%r553, %r56;
$L__BB8_28:
	add.s32 	%r556, %r556, %r4;
	add.s32 	%r147, %r1, -4096;
	setp.gt.u32 	%p3, %r556, %r147;
	@%p3 bra 	$L__BB8_30;
	add.s32 	%r148, %r54, %r556;
	mul.wide.u32 	%rd6, %r148, 4;
	add.s64 	%rd7, %rd1, %rd6;
	ld.global.u32 	%r149, [%rd7];
	ld.global.u32 	%r150, [%rd7+1024];
	ld.global.u32 	%r151, [%rd7+2048];
	ld.global.u32 	%r152, [%rd7+3072];
	ld.global.u32 	%r153, [%rd7+4096];
	ld.global.u32 	%r154, [%rd7+5120];
	ld.global.u32 	%r155, [%rd7+6144];
	ld.global.u32 	%r156, [%rd7+7168];
	ld.global.u32 	%r157, [%rd7+8192];
	ld.global.u32 	%r158, [%rd7+9216];
	ld.global.u32 	%r159, [%rd7+10240];
	ld.global.u32 	%r160, [%rd7+11264];
	ld.global.u32 	%r161, [%rd7+12288];
	ld.global.u32 	%r162, [%rd7+13312];
	ld.global.u32 	%r163, [%rd7+14336];
	ld.global.u32 	%r164, [%rd7+15360];
	add.s32 	%r165, %r149, %r573;
	add.s32 	%r166, %r150, %r165;
	add.s32 	%r167, %r151, %r166;
	add.s32 	%r168, %r152, %r167;
	add.s32 	%r169, %r153, %r168;
	add.s32 	%r170, %r154, %r169;
	add.s32 	%r171, %r155, %r170;
	add.s32 	%r172, %r156, %r171;
	add.s32 	%r173, %r157, %r172;
	add.s32 	%r174, %r158, %r173;
	add.s32 	%r175, %r159, %r174;
	add.s32 	%r176, %r160, %r175;
	add.s32 	%r177, %r161, %r176;
	add.s32 	%r178, %r162, %r177;
	add.s32 	%r179, %r163, %r178;
	add.s32 	%r573, %r164, %r179;
	sub.s32 	%r180, %r1, %r556;
	setp.lt.u32 	%p4, %r180, %r4;
	add.s32 	%r554, %r554, 1;
	add.s32 	%r553, %r553, %r4;
	sub.s32 	%r552, %r552, %r4;
	add.s32 	%r551, %r551, %r4;
	@%p4 bra 	$L__BB8_44;
	bra.uni 	$L__BB8_28;
$L__BB8_30:
	setp.le.u32 	%p5, %r1, %r556;
	sub.s32 	%r182, %r1, %r556;
	setp.ge.s32 	%p6, %r54, %r182;
	or.pred  	%p7, %p5, %p6;
	@%p7 bra 	$L__BB8_44;
	not.b32 	%r185, %r54;
	add.s32 	%r186, %r1, %r185;
	sub.s32 	%r187, %r186, %r56;
	mul.lo.s32 	%r188, %r2, %r554;
	shl.b32 	%r189, %r188, 12;
	sub.s32 	%r190, %r187, %r189;
	shr.u32 	%r191, %r190, 8;
	add.s32 	%r71, %r191, 1;
	and.b32  	%r72, %r71, 15;
	setp.lt.u32 	%p8, %r190, 3840;
	mov.u32 	%r565, %r54;
	@%p8 bra 	$L__BB8_35;
	or.b32  	%r559, %r54, 2048;
	shr.u32 	%r192, %r552, 8;
	add.s32 	%r193, %r192, 1;
	and.b32  	%r194, %r193, 33554416;
	neg.s32 	%r557, %r194;
$L__BB8_33:
	.pragma "nounroll";
	add.s32 	%r195, %r551, -2048;
	mul.wide.u32 	%rd8, %r195, 4;
	add.s64 	%rd9, %rd1, %rd8;
	ld.global.u32 	%r196, [%rd9];
	add.s32 	%r197, %r196, %r573;
	add.s32 	%r198, %r551, -1792;
	mul.wide.u32 	%rd10, %r198, 4;
	add.s64 	%rd11, %rd1, %rd10;
	ld.global.u32 	%r199, [%rd11];
	add.s32 	%r200, %r199, %r197;
	add.s32 	%r201, %r551, -1536;
	mul.wide.u32 	%rd12, %r201, 4;
	add.s64 	%rd13, %rd1, %rd12;
	ld.global.u32 	%r202, [%rd13];
	add.s32 	%r203, %r202, %r200;
	add.s32 	%r204, %r551, -1280;
	mul.wide.u32 	%rd14, %r204, 4;
	add.s64 	%rd15, %rd1, %rd14;
	ld.global.u32 	%r205, [%rd15];
	add.s32 	%r206, %r205, %r203;
	add.s32 	%r207, %r551, -1024;
	mul.wide.u32 	%rd16, %r207, 4;
	add.s64 	%rd17, %rd1, %rd16;
	ld.global.u32 	%r208, [%rd17];
	add.s32 	%r209, %r208, %r206;
	add.s32 	%r210, %r551, -768;
	mul.wide.u32 	%rd18, %r210, 4;
	add.s64 	%rd19, %rd1, %rd18;
	ld.global.u32 	%r211, [%rd19];
	add.s32 	%r212, %r211, %r209;
	add.s32 	%r213, %r551, -512;
	mul.wide.u32 	%rd20, %r213, 4;
	add.s64 	%rd21, %rd1, %rd20;
	ld.global.u32 	%r214, [%rd21];
	add.s32 	%r215, %r214, %r212;
	add.s32 	%r216, %r551, 1792;
	add.s32 	%r217, %r551, -256;
	mul.wide.u32 	%rd22, %r217, 4;
	add.s64 	%rd23, %rd1, %rd22;
	ld.global.u32 	%r218, [%rd23];
	add.s32 	%r219, %r218, %r215;
	mul.wide.u32 	%rd24, %r551, 4;
	add.s64 	%rd25, %rd1, %rd24;
	ld.global.u32 	%r220, [%rd25];
	add.s32 	%r221, %r220, %r219;
	add.s32 	%r222, %r551, 256;
	mul.wide.u32 	%rd26, %r222, 4;
	add.s64 	%rd27, %rd1, %rd26;
	ld.global.u32 	%r223, [%rd27];
	add.s32 	%r224, %r223, %r221;
	add.s32 	%r225, %r551, 512;
	mul.wide.u32 	%rd28, %r225, 4;
	add.s64 	%rd29, %rd1, %rd28;
	ld.global.u32 	%r226, [%rd29];
	add.s32 	%r227, %r226, %r224;
	add.s32 	%r228, %r551, 768;
	mul.wide.u32 	%rd30, %r228, 4;
	add.s64 	%rd31, %rd1, %rd30;
	ld.global.u32 	%r229, [%rd31];
	add.s32 	%r230, %r229, %r227;
	add.s32 	%r231, %r551, 1024;
	mul.wide.u32 	%rd32, %r231, 4;
	add.s64 	%rd33, %rd1, %rd32;
	ld.global.u32 	%r232, [%rd33];
	add.s32 	%r233, %r232, %r230;
	add.s32 	%r234, %r551, 1280;
	mul.wide.u32 	%rd34, %r234, 4;
	add.s64 	%rd35, %rd1, %rd34;
	ld.global.u32 	%r235, [%rd35];
	add.s32 	%r236, %r235, %r233;
	add.s32 	%r237, %r551, 1536;
	mul.wide.u32 	%rd36, %r237, 4;
	add.s64 	%rd37, %rd1, %rd36;
	ld.global.u32 	%r238, [%rd37];
	add.s32 	%r239, %r238, %r236;
	mul.wide.u32 	%rd38, %r216, 4;
	add.s64 	%rd39, %rd1, %rd38;
	ld.global.u32 	%r240, [%rd39];
	add.s32 	%r573, %r240, %r239;
	add.s32 	%r559, %r559, 4096;
	add.s32 	%r551, %r551, 4096;
	add.s32 	%r557, %r557, 16;
	setp.ne.s32 	%p9, %r557, 0;
	@%p9 bra 	$L__BB8_33;
	add.s32 	%r565, %r559, -2048;
$L__BB8_35:
	setp.eq.s32 	%p10, %r72, 0;
	@%p10 bra 	$L__BB8_44;
	and.b32  	%r87, %r71, 7;
	setp.lt.u32 	%p11, %r72, 8;
	@%p11 bra 	$L__BB8_38;
	add.s32 	%r242, %r565, %r556;
	mul.wide.u32 	%rd40, %r242, 4;
	add.s64 	%rd41, %rd1, %rd40;
	ld.global.u32 	%r243, [%rd41];
	add.s32 	%r244, %r243, %r573;
	add.s32 	%r245, %r242, 256;
	mul.wide.u32 	%rd42, %r245, 4;
	add.s64 	%rd43, %rd1, %rd42;
	ld.global.u32 	%r246, [%rd43];
	add.s32 	%r247, %r246, %r244;
	add.s32 	%r248, %r242, 512;
	mul.wide.u32 	%rd44, %r248, 4;
	add.s64 	%rd45, %rd1, %rd44;
	ld.global.u32 	%r249, [%rd45];
	add.s32 	%r250, %r249, %r247;
	add.s32 	%r251, %r242, 768;
	mul.wide.u32 	%rd46, %r251, 4;
	add.s64 	%rd47, %rd1, %rd46;
	ld.global.u32 	%r252, [%rd47];
	add.s32 	%r253, %r252, %r250;
	add.s32 	%r254, %r242, 1024;
	mul.wide.u32 	%rd48, %r254, 4;
	add.s64 	%rd49, %rd1, %rd48;
	ld.global.u32 	%r255, [%rd49];
	add.s32 	%r256, %r255, %r253;
	add.s32 	%r257, %r242, 1280;
	mul.wide.u32 	%rd50, %r257, 4;
	add.s64 	%rd51, %rd1, %rd50;
	ld.global.u32 	%r258, [%rd51];
	add.s32 	%r259, %r258, %r256;
	add.s32 	%r260, %r242, 1536;
	mul.wide.u32 	%rd52, %r260, 4;
	add.s64 	%rd53, %rd1, %rd52;
	ld.global.u32 	%r261, [%rd53];
	add.s32 	%r262, %r261, %r259;
	add.s32 	%r263, %r242, 1792;
	mul.wide.u32 	%rd54, %r263, 4;
	add.s64 	%rd55, %rd1, %rd54;
	ld.global.u32 	%r264, [%rd55];
	add.s32 	%r573, %r264, %r262;
	add.s32 	%r565, %r565, 2048;
$L__BB8_38:
	setp.eq.s32 	%p12, %r87, 0;
	@%p12 bra 	$L__BB8_44;
	setp.lt.u32 	%p13, %r87, 4;
	@%p13 bra 	$L__BB8_41;
	add.s32 	%r266, %r565, %r556;
	mul.wide.u32 	%rd56, %r266, 4;
	add.s64 	%rd57, %rd1, %rd56;
	ld.global.u32 	%r267, [%rd57];
	add.s32 	%r268, %r267, %r573;
	add.s32 	%r269, %r266, 256;
	mul.wide.u32 	%rd58, %r269, 4;
	add.s64 	%rd59, %rd1, %rd58;
	ld.global.u32 	%r270, [%rd59];
	add.s32 	%r271, %r270, %r268;
	add.s32 	%r272, %r266, 512;
	mul.wide.u32 	%rd60, %r272, 4;
	add.s64 	%rd61, %rd1, %rd60;
	ld.global.u32 	%r273, [%rd61];
	add.s32 	%r274, %r273, %r271;
	add.s32 	%r275, %r266, 768;
	mul.wide.u32 	%rd62, %r275, 4;
	add.s64 	%rd63, %rd1, %rd62;
	ld.global.u32 	%r276, [%rd63];
	add.s32 	%r573, %r276, %r274;
	add.s32 	%r565, %r565, 1024;
$L__BB8_41:
	and.b32  	%r277, %r71, 3;
	setp.eq.s32 	%p14, %r277, 0;
	@%p14 bra 	$L__BB8_44;
	add.s32 	%r571, %r565, %r553;
	cvt.u16.u32 	%rs1, %r552;
	shr.u16 	%rs2, %rs1, 8;
	add.s16 	%rs3, %rs2, 1;
	cvt.u32.u16 	%r278, %rs3;
	and.b32  	%r279, %r278, 3;
	neg.s32 	%r570, %r279;
$L__BB8_43:
	.pragma "nounroll";
	mul.wide.u32 	%rd64, %r571, 4;
	add.s64 	%rd65, %rd1, %rd64;
	ld.global.u32 	%r280, [%rd65];
	add.s32 	%r573, %r280, %r573;
	add.s32 	%r571, %r571, 256;
	add.s32 	%r570, %r570, 1;
	setp.ne.s32 	%p15, %r570, 0;
	@%p15 bra 	$L__BB8_43;
$L__BB8_44:
	// begin inline asm
	mov.u32 %r281, %laneid;
	// end inline asm
	mov.b32 	%r284, 1;
	mov.b32 	%r305, 31;
	mov.b32 	%r306, -1;
	// begin inline asm
	shfl.sync.down.b32 %r282, %r573, %r284, %r305, %r306;
	// end inline asm
	setp.gt.s32 	%p16, %r281, 30;
	selp.b32 	%r307, 0, %r282, %p16;
	add.s32 	%r288, %r307, %r573;
	mov.b32 	%r289, 2;
	// begin inline asm
	shfl.sync.down.b32 %r287, %r288, %r289, %r305, %r306;
	// end inline asm
	setp.gt.s32 	%p17, %r281, 29;
	selp.b32 	%r308, 0, %r287, %p17;
	add.s32 	%r293, %r288, %r308;
	mov.b32 	%r294, 4;
	// begin inline asm
	shfl.sync.down.b32 %r292, %r293, %r294, %r305, %r306;
	// end inline asm
	setp.gt.s32 	%p18, %r281, 27;
	selp.b32 	%r309, 0, %r292, %p18;
	add.s32 	%r298, %r293, %r309;
	mov.b32 	%r299, 8;
	// begin inline asm
	shfl.sync.down.b32 %r297, %r298, %r299, %r305, %r306;
	// end inline asm
	setp.gt.s32 	%p19, %r281, 23;
	selp.b32 	%r310, 0, %r297, %p19;
	add.s32 	%r303, %r298, %r310;
	mov.b32 	%r304, 16;
	// begin inline asm
	shfl.sync.down.b32 %r302, %r303, %r304, %r305, %r306;
	// end inline asm
	setp.gt.s32 	%p20, %r281, 15;
	selp.b32 	%r311, 0, %r302, %p20;
	add.s32 	%r574, %r303, %r311;
	setp.ne.s32 	%p21, %r281, 0;
	@%p21 bra 	$L__BB8_46;
	shr.u32 	%r312, %r54, 3;
	and.b32  	%r313, %r312, 124;
	mov.u32 	%r314, _ZZN3cub18CUB_300001_SM_10006detail6reduce18DeviceReduceKernelINS2_10policy_hubIijN4cuda3std3__44plusIiEEE10Policy1000EN6thrust24THRUST_300001_SM_1000_NS10device_ptrIiEEjS9_iNS7_10__identityEEEvT0_PT3_T1_NS0_13GridEvenShareISK_EET2_T4_E12temp_storage;
	add.s32 	%r315, %r314, %r313;
	st.shared.u32 	[%r315+8], %r574;
$L__BB8_46:
	bar.sync 	0;
	setp.ne.s32 	%p22, %r54, 0;
	@%p22 bra 	$L__BB8_48;
	ld.shared.u32 	%r316, [_ZZN3cub18CUB_300001_SM_10006detail6reduce18DeviceReduceKernelINS2_10policy_hubIijN4cuda3std3__44plusIiEEE10Policy1000EN6thrust24THRUST_300001_SM_1000_NS10device_ptrIiEEjS9_iNS7_10__identityEEEvT0_PT3_T1_NS0_13GridEvenShareISK_EET2_T4_E12temp_storage+12];
	add.s32 	%r317, %r316, %r574;
	ld.shared.u32 	%r318, [_ZZN3cub18CUB_300001_SM_10006detail6reduce18DeviceReduceKernelINS2_10policy_hubIijN4cuda3std3__44plusIiEEE10Policy1000EN6thrust24THRUST_300001_SM_1000_NS10device_ptrIiEEjS9_iNS7_10__identityEEEvT0_PT3_T1_NS0_13GridEvenShareISK_EET2_T4_E12temp_storage+16];
	add.s32 	%r319, %r317, %r318;
	ld.shared.u32 	%r320, [_ZZN3cub18CUB_300001_SM_10006detail6reduce18DeviceReduceKernelINS2_10policy_hubIijN4cuda3std3__44plusIiEEE10Policy1000EN6thrust24THRUST_300001_SM_1000_NS10device_ptrIiEEjS9_iNS7_10__identityEEEvT0_PT3_T1_NS0_13GridEvenShareISK_EET2_T4_E12temp_storage+20];
	add.s32 	%r321, %r319, %r320;
	ld.shared.u32 	%r322, [_ZZN3cub18CUB_300001_SM_10006detail6reduce18DeviceReduceKernelINS2_10policy_hubIijN4cuda3std3__44plusIiEEE10Policy1000EN6thrust24THRUST_300001_SM_1000_NS10device_ptrIiEEjS9_iNS7_10__identityEEEvT0_PT3_T1_NS0_13GridEvenShareISK_EET2_T4_E12temp_storage+24];
	add.s32 	%r323, %r321, %r322;
	ld.shared.u32 	%r324, [_ZZN3cub18CUB_300001_SM_10006detail6reduce18DeviceReduceKernelINS2_10policy_hubIijN4cuda3std3__44plusIiEEE10Policy1000EN6thrust24THRUST_300001_SM_1000_NS10device_ptrIiEEjS9_iNS7_10__identityEEEvT0_PT3_T1_NS0_13GridEvenShareISK_EET2_T4_E12temp_storage+28];
	add.s32 	%r325, %r323, %r324;
	ld.shared.u32 	%r326, [_ZZN3cub18CUB_300001_SM_10006detail6reduce18DeviceReduceKernelINS2_10policy_hubIijN4cuda3std3__44plusIiEEE10Policy1000EN6thrust24THRUST_300001_SM_1000_NS10device_ptrIiEEjS9_iNS7_10__identityEEEvT0_PT3_T1_NS0_13GridEvenShareISK_EET2_T4_E12temp_storage+32];
	add.s32 	%r327, %r325, %r326;
	ld.shared.u32 	%r328, [_ZZN3cub18CUB_300001_SM_10006detail6reduce18DeviceReduceKernelINS2_10policy_hubIijN4cuda3std3__44plusIiEEE10Policy1000EN6thrust24THRUST_300001_SM_1000_NS10device_ptrIiEEjS9_iNS7_10__identityEEEvT0_PT3_T1_NS0_13GridEvenShareISK_EET2_T4_E12temp_storage+36];
	add.s32 	%r574, %r327, %r328;
$L__BB8_48:
	mov.u32 	%r531, %tid.x;
	setp.ne.s32 	%p56, %r531, 0;
	@%p56 bra 	$L__BB8_50;
	ld.param.u64 	%rd129, [_ZN3cub18CUB_300001_SM_10006detail6reduce18DeviceReduceKernelINS2_10policy_hubIijN4cuda3std3__44plusIiEEE10Policy1000EN6thrust24THRUST_300001_SM_1000_NS10device_ptrIiEEjS9_iNS7_10__identityEEEvT0_PT3_T1_NS0_13GridEvenShareISK_EET2_T4__param_1];
	cvta.to.global.u64 	%rd126, %rd129;
	mul.wide.u32 	%rd127, %r3, 4;
	add.s64 	%rd128, %rd126, %rd127;
	st.global.u32 	[%rd128], %r574;
$L__BB8_50:
	ret;

}
	// .globl	_ZN3cub18CUB_300001_SM_10006detail6reduce28DeviceReduceSingleTileKernelINS2_10policy_hubIijN4cuda3std3__44plusIiEEE10Policy1000EPiSC_iS9_iiNS7_10__identityEEEvT0_T1_T2_T3_T4_T6_
.visible .entry _ZN3cub18CUB_300001_SM_10006detail6reduce28DeviceReduceSingleTileKernelINS2_10policy_hubIijN4cuda3std3__44plusIiEEE10Policy1000EPiSC_iS9_iiNS7_10__identityEEEvT0_T1_T2_T3_T4_T6_(
	.param .u64 .ptr .align 1 _ZN3cub18CUB_300001_SM_10006detail6reduce28DeviceReduceSingleTileKernelINS2_10policy_hubIijN4cuda3std3__44plusIiEEE10Policy1000EPiSC_iS9_iiNS7_10__identityEEEvT0_T1_T2_T3_T4_T6__param_0,
	.param .u64 .ptr .align 1 _ZN3cub18CUB_300001_SM_10006detail6reduce28DeviceReduceSingleTileKernelINS2_10policy_hubIijN4cuda3std3__44plusIiEEE10Policy1000EPiSC_iS9_iiNS7_10__identityEEEvT0_T1_T2_T3_T4_T6__param_1,
	.param .u32 _ZN3cub18CUB_300001_SM_10006detail6reduce28DeviceReduceSingleTileKernelINS2_10policy_hubIijN4cuda3std3__44plusIiEEE10Policy1000EPiSC_iS9_iiNS7_10__identityEEEvT0_T1_T2_T3_T4_T6__param_2,
	.param .align 1 .b8 _ZN3cub18CUB_300001_SM_10006detail6reduce28DeviceReduceSingleTileKernelINS2_10policy_hubIijN4cuda3std3__44plusIiEEE10Policy1000EPiSC_iS9_iiNS7_10__identityEEEvT0_T1_T2_T3_T4_T6__param_3[1],
	.param .u32 _ZN3cub18CUB_300001_SM_10006detail6reduce28DeviceReduceSingleTileKernelINS2_10policy_hubIijN4cuda3std3__44plusIiEEE10Policy1000EPiSC_iS9_iiNS7_10__identityEEEvT0_T1_T2_T3_T4_T6__param_4,
	.param .align 1 .b8 _ZN3cub18CUB_300001_SM_10006detail6reduce28DeviceReduceSingleTileKernelINS2_10policy_hubIijN4cuda3std3__44plusIiEEE10Policy1000EPiSC_iS9_iiNS7_10__identityEEEvT0_T1_T2_T3_T4_T6__param_5[1]
)
.maxntid 256
.minnctapersm 1
{
	.reg .pred 	%p<97>;
	.reg .b32 	%r<687>;
	.reg .b64 	%rd<125>;
	// demoted variable
	.shared .align 4 .b8 _ZZN3cub18CUB_300001_SM_10006detail6reduce28DeviceReduceSingleTileKernelINS2_10policy_hubIijN4cuda3std3__44plusIiEEE10Policy1000EPiSC_iS9_iiNS7_10__identityEEEvT0_T1_T2_T3_T4_T6_E12temp_storage[44];
	ld.param.u64 	%rd16, [_ZN3cub18CUB_300001_SM_10006detail6reduce28DeviceReduceSingleTileKernelINS2_10policy_hubIijN4cuda3std3__44plusIiEEE10Policy1000EPiSC_iS9_iiNS7_10__identityEEEvT0_T1_T2_T3_T4_T6__param_0];
	ld.param.u64 	%rd17, [_ZN3cub18CUB_300001_SM_10006detail6reduce28DeviceReduceSingleTileKernelINS2_10policy_hubIijN4cuda3std3__44plusIiEEE10Policy1000EPiSC_iS9_iiNS7_10__identityEEEvT0_T1_T2_T3_T4_T6__param_1];
	ld.param.u32 	%r120, [_ZN3cub18CUB_300001_SM_10006detail6reduce28DeviceReduceSingleTileKernelINS2_10policy_hubIijN4cuda3std3__44plusIiEEE10Policy1000EPiSC_iS9_iiNS7_10__identityEEEvT0_T1_T2_T3_T4_T6__param_2];
	ld.param.u32 	%r121, [_ZN3cub18CUB_300001_SM_10006detail6reduce28DeviceReduceSingleTileKernelINS2_10policy_hubIijN4cuda3std3__44plusIiEEE10Policy1000EPiSC_iS9_iiNS7_10__identityEEEvT0_T1_T2_T3_T4_T6__param_4];
	cvta.to.global.u64 	%rd1, %rd17;
	setp.ne.s32 	%p1, %r120, 0;
	@%p1 bra 	$L__BB9_3;
	mov.u32 	%r633, %tid.x;
	setp.ne.s32 	%p96, %r633, 0;
	@%p96 bra 	$L__BB9_74;
	st.global.u32 	[%rd1], %r121;
	bra.uni 	$L__BB9_74;
$L__BB9_3:
	and.b64  	%rd18, %rd16, 15;
	setp.ne.s64 	%p2, %rd18, 0;
	@%p2 bra 	$L__BB9_38;
	setp.gt.s32 	%p49, %r120, 4095;
	@%p49 bra 	$L__BB9_22;
	mov.u32 	%r1, %tid.x;
	setp.ge.s32 	%p66, %r1, %r120;
	mov.b32 	%r644, 0;
	mov.u32 	%r639, %r1;
	@%p66 bra 	$L__BB9_7;
	mul.wide.u32 	%rd113, %r1, 4;
	add.s64 	%rd112, %rd16, %rd113;
	// begin inline asm
	ld.global.nc.u32 %r644, [%rd112];
	// end inline asm
	add.s32 	%r639, %r1, 256;
$L__BB9_7:
	setp.ge.s32 	%p67, %r639, %r120;
	@%p67 bra 	$L__BB9_13;
	not.b32 	%r507, %r639;
	add.s32 	%r6, %r120, %r507;
	and.b32  	%r508, %r6, 768;
	setp.eq.s32 	%p68, %r508, 768;
	@%p68 bra 	$L__BB9_11;
	mul.wide.u32 	%rd114, %r639, 4;
	add.s64 	%rd121, %rd16, %rd114;
	shr.u32 	%r509, %r6, 8;
	add.s32 	%r510, %r509, 1;
	and.b32  	%r511, %r510, 3;
	neg.s32 	%r636, %r511;
$L__BB9_10:
	.pragma "nounroll";
	// begin inline asm
	ld.global.nc.u32 %r512, [%rd121];
	// end inline asm
	add.s32 	%r644, %r512, %r644;
	add.s32 	%r639, %r639, 256;
	add.s64 	%rd121, %rd121, 1024;
	add.s32 	%r636, %r636, 1;
	setp.ne.s32 	%p69, %r636, 0;
	@%p69 bra 	$L__BB9_10;
$L__BB9_11:
	setp.lt.u32 	%p70, %r6, 768;
	@%p70 bra 	$L__BB9_13;
$L__BB9_12:
	mul.wide.s32 	%rd120, %r639, 4;
	add.s64 	%rd116, %rd16, %rd120;
	// begin inline asm
	ld.global.nc.u32 %r513, [%rd116];
	// end inline asm
	add.s32 	%r517, %r513, %r644;
	add.s64 	%rd117, %rd116, 1024;
	// begin inline asm
	ld.global.nc.u32 %r514, [%rd117];
	// end inline asm
	add.s32 	%r518, %r514, %r517;
	add.s64 	%rd118, %rd116, 2048;
	// begin inline asm
	ld.global.nc.u32 %r515, [%rd118];
	// end inline asm
	add.s32 	%r519, %r515, %r518;
	add.s64 	%rd119, %rd116, 3072;
	// begin inline asm
	ld.global.nc.u32 %r516, [%rd119];
	// end inline asm
	add.s32 	%r644, %r516, %r519;
	add.s32 	%r639, %r639, 1024;
	setp.lt.s32 	%p71, %r639, %r120;
	@%p71 bra 	$L__BB9_12;
$L__BB9_13:
	setp.lt.s32 	%p72, %r120, 256;
	@%p72 bra 	$L__BB9_18;
	// begin inline asm
	mov.u32 %r583, %laneid;
	// end inline asm
	mov.b32 	%r586, 1;
	mov.b32 	%r607, 31;
	mov.b32 	%r608, -1;
	// begin inline asm
	shfl.sync.down.b32 %r584, %r644, %r586, %r607, %r608;
	// end inline asm
	setp.gt.s32 	%p88, %r583, 30;
	selp.b32 	%r609, 0, %r584, %p88;
	add.s32 	%r590, %r609, %r644;
	mov.b32 	%r591, 2;
	// begin inline asm
	shfl.sync.down.b32 %r589, %r590, %r591, %r607, %r608;
	// end inline asm
	setp.gt.s32 	%p89, %r583, 29;
	selp.b32 	%r610, 0, %r589, %p89;
	add.s32 	%r595, %r590, %r610;
	mov.b32 	%r596, 4;
	// begin inline asm
	shfl.sync.down.b32 %r594, %r595, %r596, %r607, %r608;
	// end inline asm
	setp.gt.s32 	%p90, %r583, 27;
	selp.b32 	%r611, 0, %r594, %p90;
	add.s32 	%r600, %r595, %r611;
	mov.b32 	%r601, 8;
	// begin inline asm
	shfl.sync.down.b32 %r599, %r600, %r601, %r607, %r608;
	// end inline asm
	setp.gt.s32 	%p91, %r583, 23;
	selp.b32 	%r612, 0, %r599, %p91;
	add.s32 	%r605, %r600, %r612;
	mov.b32 	%r606, 16;
	// begin inline asm
	shfl.sync.down.b32 %r604, %r605, %r606, %r607, %r608;
	// end inline asm
	setp.gt.s32 	%p92, %r583, 15;
	selp.b32 	%r613, 0, %r604, %p92;
	add.s32 	%r686, %r605, %r613;
	setp.ne.s32 	%p93, %r583, 0;
	@%p93 bra 	$L__BB9_16;
	shr.u32 	%r614, %r1, 3;
	and.b32  	%r615, %r614, 124;
	mov.u32 	%r616, _ZZN3cub18CUB_300001_SM_10006detail6reduce28DeviceReduceSingleTileKernelINS2_10policy_hubIijN4cuda3std3__44plusIiEEE10Policy1000EPiSC_iS9_iiNS7_10__identityEEEvT0_T1_T2_T3_T4_T6_E12temp_storage;
	add.s32 	%r617, %r616, %r615;
	st.shared.u32 	[%r617+8], %r686;
$L__BB9_16:
	bar.sync 	0;
	setp.ne.s32 	%p94, %r1, 0;
	@%p94 bra 	$L__BB9_72;
	ld.shared.u32 	%r618, [_ZZN3cub18CUB_300001_SM_10006detail6reduce28DeviceReduceSingleTileKernelINS2_10policy_hubIijN4cuda3std3__44plusIiEEE10Policy1000EPiSC_iS9_iiNS7_10__identityEEEvT0_T1_T2_T3_T4_T6_E12temp_storage+12];
	add.s32 	%r619, %r618, %r686;
	ld.shared.u32 	%r620, [_ZZN3cub18CUB_300001_SM_10006detail6reduce28DeviceReduceSingleTileKernelINS2_10policy_hubIijN4cuda3std3__44plusIiEEE10Policy1000EPiSC_iS9_iiNS7_10__identityEEEvT0_T1_T2_T3_T4_T6_E12temp_storage+16];
	add.s32 	%r621, %r619, %r620;
	ld.shared.u32 	%r622, [_ZZN3cub18CUB_300001_SM_10006detail6reduce28DeviceReduceSingleTileKernelINS2_10policy_hubIijN4cuda3std3__44plusIiEEE10Policy1000EPiSC_iS9_iiNS7_10__identityEEEvT0_T1_T2_T3_T4_T6_E12temp_storage+20];
	add.s32 	%r623, %r621, %r622;
	ld.shared.u32 	%r624, [_ZZN3cub18CUB_300001_SM_10006detail6reduce28DeviceReduceSingleTileKernelINS2_10policy_hubIijN4cuda3std3__44plusIiEEE10Policy1000EPiSC_iS9_iiNS7_10__identityEEEvT0_T1_T2_T3_T4_T6_E12temp_storage+24];
	add.s32 	%r625, %r623, %r624;
	ld.shared.u32 	%r626, [_ZZN3cub18CUB_300001_SM_10006detail6reduce28DeviceReduceSingleTileKernelINS2_10policy_hubIijN4cuda3std3__44plusIiEEE10Policy1000EPiSC_iS9_iiNS7_10__identityEEEvT0_T1_T2_T3_T4_T6_E12temp_storage+28];
	add.s32 	%r627, %r625, %r626;
	ld.shared.u32 	%r628, [_ZZN3cub18CUB_300001_SM_10006detail6reduce28DeviceReduceSingleTileKernelINS2_10policy_hubIijN4cuda3std3__44plusIiEEE10Policy1000EPiSC_iS9_iiNS7_10__identityEEEvT0_T1_T2_T3_T4_T6_E12temp_storage+32];
	add.s32 	%r629, %r627, %r628;
	ld.shared.u32 	%r630, [_ZZN3cub18CUB_300001_SM_10006detail6reduce28DeviceReduceSingleTileKernelINS2_10policy_hubIijN4cuda3std3__44plusIiEEE10Policy1000EPiSC_iS9_iiNS7_10__identityEEEvT0_T1_T2_T3_T4_T6_E12temp_storage+36];
	add.s32 	%r686, %r629, %r630;
	bra.uni 	$L__BB9_72;
$L__BB9_18:
	// begin inline asm
	mov.u32 %r520, %laneid;
	// end inline asm
	and.b32  	%r546, %r1, 992;
	add.s32 	%r547, %r546, 32;
	setp.gt.s32 	%p73, %r547, %r120;
	not.b32 	%r548, %r546;
	add.s32 	%r549, %r120, %r548;
	selp.b32 	%r544, %r549, 31, %p73;
	mov.b32 	%r523, 1;
	mov.b32 	%r545, -1;
	// begin inline asm
	shfl.sync.down.b32 %r521, %r644, %r523, %r544, %r545;
	// end inline asm
	setp.lt.s32 	%p74, %r520, %r544;
	selp.b32 	%r550, %r521, 0, %p74;
	add.s32 	%r527, %r550, %r644;
	mov.b32 	%r528, 2;
	// begin inline asm
	shfl.sync.down.b32 %r526, %r527, %r528, %r544, %r545;
	// end inline asm
	add.s32 	%r551, %r520, 2;
	setp.gt.s32 	%p75, %r551, %r544;
	selp.b32 	%r552, 0, %r526, %p75;
	add.s32 	%r532, %r527, %r552;
	mov.b32 	%r533, 4;
	// begin inline asm
	shfl.sync.down.b32 %r531, %r532, %r533, %r544, %r545;
	// end inline asm
	add.s32 	%r553, %r520, 4;
	setp.gt.s32 	%p76, %r553, %r544;
	selp.b32 	%r554, 0, %r531, %p76;
	add.s32 	%r537, %r532, %r554;
	mov.b32 	%r538, 8;
	// begin inline asm
	shfl.sync.down.b32 %r536, %r537, %r538, %r544, %r545;
	// end inline asm
	add.s32 	%r555, %r520, 8;
	setp.gt.s32 	%p77, %r555, %r544;
	selp.b32 	%r556, 0, %r536, %p77;
	add.s32 	%r542, %r537, %r556;
	mov.b32 	%r543, 16;
	// begin inline asm
	shfl.sync.down.b32 %r541, %r542, %r543, %r544, %r545;
	// end inline asm
	add.s32 	%r557, %r520, 16;
	setp.gt.s32 	%p78, %r557, %r544;
	selp.b32 	%r558, 0, %r541, %p78;
	add.s32 	%r686, %r542, %r558;
	setp.ne.s32 	%p79, %r520, 0;
	@%p79 bra 	$L__BB9_20;
	shr.u32 	%r559, %r1, 3;
	and.b32  	%r560, %r559, 124;
	mov.u32 	%r561, _ZZN3cub18CUB_300001_SM_10006detail6reduce28DeviceReduceSingleTileKernelINS2_10policy_hubIijN4cuda3std3__44plusIiEEE10Policy1000EPiSC_iS9_iiNS7_10__identityEEEvT0_T1_T2_T3_T4_T6_E12temp_storage;
	add.s32 	%r562, %r561, %r560;
	st.shared.u32 	[%r562+8], %r686;
$L__BB9_20:
	bar.sync 	0;
	setp.ne.s32 	%p80, %r1, 0;
	@%p80 bra 	$L__BB9_72;
	setp.gt.s32 	%p81, %r120, 32;
	ld.shared.u32 	%r563, [_ZZN3cub18CUB_300001_SM_10006detail6reduce28DeviceReduceSingleTileKernelINS2_10policy_hubIijN4cuda3std3__44plusIiEEE10Policy1000EPiSC_iS9_iiNS7_10__identityEEEvT0_T1_T2_T3_T4_T6_E12temp_storage+12];
	selp.b32 	%r564, %r563, 0, %p81;
	add.s32 	%r565, %r564, %r686;
	setp.gt.s32 	%p82, %r120, 64;
	ld.shared.u32 	%r566, [_ZZN3cub18CUB_300001_SM_10006detail6reduce28DeviceReduceSingleTileKernelINS2_10policy_hubIijN4cuda3std3__44plusIiEEE10Policy1000EPiSC_iS9_iiNS7_10__identityEEEvT0_T1_T2_T3_T4_T6_E12temp_storage+16];
	selp.b32 	%r567, %r566, 0, %p82;
	add.s32 	%r568, %r565, %r567;
	setp.gt.s32 	%p83, %r120, 96;
	ld.shared.u32 	%r569, [_ZZN3cub18CUB_300001_SM_10006detail6reduce28DeviceReduceSingleTileKernelINS2_10policy_hubIijN4cuda3std3__44plusIiEEE10Policy1000EPiSC_iS9_iiNS7_10__identityEEEvT0_T1_T2_T3_T4_T6_E12temp_storage+20];
	selp.b32 	%r570, %r569, 0, %p83;
	add.s32 	%r571, %r568, %r570;
	setp.gt.s32 	%p84, %r120, 128;
	ld.shared.u32 	%r572, [_ZZN3cub18CUB_300001_SM_10006detail6reduce28DeviceReduceSingleTileKernelINS2_10policy_hubIijN4cuda3std3__44plusIiEEE10Policy1000EPiSC_iS9_iiNS7_10__identityEEEvT0_T1_T2_T3_T4_T6_E12temp_storage+24];
	selp.b32 	%r573, %r572, 0, %p84;
	add.s32 	%r574, %r571, %r573;
	setp.gt.s32 	%p85, %r120, 160;
	ld.shared.u32 	%r575, [_ZZN3cub18CUB_300001_SM_10006detail6reduce28DeviceReduceSingleTileKernelINS2_10policy_hubIijN4cuda3std3__44plusIiEEE10Policy1000EPiSC_iS9_iiNS7_10__identityEEEvT0_T1_T2_T3_T4_T6_E12temp_storage+28];
	selp.b32 	%r576, %r575, 0, %p85;
	add.s32 	%r577, %r574, %r576;
	setp.gt.s32 	%p86, %r120, 192;
	ld.shared.u32 	%r578, [_ZZN3cub18CUB_300001_SM_10006detail6reduce28DeviceReduceSingleTileKernelINS2_10policy_hubIijN4cuda3std3__44plusIiEEE10Policy1000EPiSC_iS9_iiNS7_10__identityEEEvT0_T1_T2_T3_T4_T6_E12temp_storage+32];
	selp.b32 	%r579, %r578, 0, %p86;
	add.s32 	%r580, %r577, %r579;
	setp.gt.s32 	%p87, %r120, 224;
	ld.shared.u32 	%r581, [_ZZN3cub18CUB_300001_SM_10006detail6reduce28DeviceReduceSingleTileKernelINS2_10policy_hubIijN4cuda3std3__44plusIiEEE10Policy1000EPiSC_iS9_iiNS7_10__identityEEEvT0_T1_T2_T3_T4_T6_E12temp_storage+36];
	selp.b32 	%r582, %r581, 0, %p87;
	add.s32 	%r686, %r580, %r582;
	bra.uni 	$L__BB9_72;
$L__BB9_22:
	mov.u32 	%r26, %tid.x;
	shl.b32 	%r377, %r26, 2;
	mul.wide.u32 	%rd86, %r377, 4;
	add.s64 	%rd76, %rd16, %rd86;
	// begin inline asm
	ld.global.nc.v2.u64 {%rd74, %rd75}, [%rd76];
	// end inline asm
	mov.b64 	{%r378, %r379}, %rd75;
	mov.b64 	{%r380, %r381}, %rd74;
	add.s64 	%rd79, %rd76, 4096;
	// begin inline asm
	ld.global.nc.v2.u64 {%rd77, %rd78}, [%rd79];
	// end inline asm
	mov.b64 	{%r382, %r383}, %rd78;
	mov.b64 	{%r384, %r385}, %rd77;
	add.s64 	%rd82, %rd76, 8192;
	// begin inline asm
	ld.global.nc.v2.u64 {%rd80, %rd81}, [%rd82];
	// end inline asm
	mov.b64 	{%r386, %r387}, %rd81;
	mov.b64 	{%r388, %r389}, %rd80;
	add.s64 	%rd85, %rd76, 12288;
	// begin inline asm
	ld.global.nc.v2.u64 {%rd83, %rd84}, [%rd85];
	// end inline asm
	mov.b64 	{%r390, %r391}, %rd84;
	mov.b64 	{%r392, %r393}, %rd83;
	add.s32 	%r394, %r381, %r380;
	add.s32 	%r395, %r378, %r394;
	add.s32 	%r396, %r379, %r395;
	add.s32 	%r397, %r384, %r396;
	add.s32 	%r398, %r385, %r397;
	add.s32 	%r399, %r382, %r398;
	add.s32 	%r400, %r383, %r399;
	add.s32 	%r401, %r388, %r400;
	add.s32 	%r402, %r389, %r401;
	add.s32 	%r403, %r386, %r402;
	add.s32 	%r404, %r387, %r403;
	add.s32 	%r405, %r392, %r404;
	add.s32 	%r406, %r393, %r405;
	add.s32 	%r407, %r390, %r406;
	add.s32 	%r659, %r391, %r407;
	setp.lt.u32 	%p50, %r120, 8192;
	mov.b32 	%r648, 4096;
	@%p50 bra 	$L__BB9_26;
	add.s32 	%r28, %r120, -4096;
	mov.b32 	%r648, 4096;
$L__BB9_24:
	mul.wide.s32 	%rd99, %r648, 4;
	add.s64 	%rd89, %rd76, %rd99;
	// begin inline asm
	ld.global.nc.v2.u64 {%rd87, %rd88}, [%rd89];
	// end inline asm
	mov.b64 	{%r409, %r410}, %rd88;
	mov.b64 	{%r411, %r412}, %rd87;
	add.s64 	%rd92, %rd89, 4096;
	// begin inline asm
	ld.global.nc.v2.u64 {%rd90, %rd91}, [%rd92];
	// end inline asm
	mov.b64 	{%r413, %r414}, %rd91;
	mov.b64 	{%r415, %r416}, %rd90;
	add.s64 	%rd95, %rd89, 8192;
	// begin inline asm
	ld.global.nc.v2.u64 {%rd93, %rd94}, [%rd95];
	// end inline asm
	mov.b64 	{%r417, %r418}, %rd94;
	mov.b64 	{%r419, %r420}, %rd93;
	add.s64 	%rd98, %rd89, 12288;
	// begin inline asm
	ld.global.nc.v2.u64 {%rd96, %rd97}, [%rd98];
	// end inline asm
	mov.b64 	{%r421, %r422}, %rd97;
	mov.b64 	{%r423, %r424}, %rd96;
	add.s32 	%r425, %r411, %r659;
	add.s32 	%r426, %r412, %r425;
	add.s32 	%r427, %r409, %r426;
	add.s32 	%r428, %r410, %r427;
	add.s32 	%r429, %r415, %r428;
	add.s32 	%r430, %r416, %r429;
	add.s32 	%r431, %r413, %r430;
	add.s32 	%r432, %r414, %r431;
	add.s32 	%r433, %r419, %r432;
	add.s32 	%r434, %r420, %r433;
	add.s32 	%r435, %r417, %r434;
	add.s32 	%r436, %r418, %r435;
	add.s32 	%r437, %r423, %r436;
	add.s32 	%r438, %r424, %r437;
	add.s32 	%r439, %r421, %r438;
	add.s32 	%r659, %r422, %r439;
	sub.s32 	%r440, %r120, %r648;
	setp.lt.s32 	%p51, %r440, 4096;
	@%p51 bra 	$L__BB9_34;
	add.s32 	%r648, %r648, 4096;
	setp.le.s32 	%p52, %r648, %r28;
	@%p52 bra 	$L__BB9_24;
$L__BB9_26:
	setp.le.s32 	%p53, %r120, %r648;
	@%p53 bra 	$L__BB9_34;
	sub.s32 	%r35, %r120, %r648;
	setp.ge.s32 	%p54, %r26, %r35;
	@%p54 bra 	$L__BB9_34;
	not.b32 	%r442, %r26;
	add.s32 	%r443, %r120, %r442;
	sub.s32 	%r36, %r443, %r648;
	and.b32  	%r444, %r36, 768;
	setp.eq.s32 	%p55, %r444, 768;
	mov.u32 	%r653, %r26;
	@%p55 bra 	$L__BB9_31;
	add.s32 	%r650, %r26, %r648;
	shr.u32 	%r445, %r36, 8;
	add.s32 	%r446, %r445, 1;
	and.b32  	%r447, %r446, 3;
	neg.s32 	%r649, %r447;
	mov.u32 	%r653, %r26;
$L__BB9_30:
	.pragma "nounroll";
	mul.wide.u32 	%rd101, %r650, 4;
	add.s64 	%rd100, %rd16, %rd101;
	// begin inline asm
	ld.global.nc.u32 %r448, [%rd100];
	// end inline asm
	add.s32 	%r659, %r448, %r659;
	add.s32 	%r653, %r653, 256;
	add.s32 	%r650, %r650, 256;
	add.s32 	%r649, %r649, 1;
	setp.ne.s32 	%p56, %r649, 0;
	@%p56 bra 	$L__BB9_30;
$L__BB9_31:
	setp.lt.u32 	%p57, %r36, 768;
	@%p57 bra 	$L__BB9_34;
	cvt.u64.u32 	%rd102, %r653;
	cvt.u64.u32 	%rd103, %r648;
	add.s64 	%rd104, %rd102, %rd103;
	shl.b64 	%rd105, %rd104, 2;
	add.s64 	%rd106, %rd105, %rd16;
	add.s64 	%rd122, %rd106, 2048;
	add.s32 	%r656, %r653, %r648;
$L__BB9_33:
	mul.wide.u32 	%rd111, %r656, 4;
	add.s64 	%rd107, %rd16, %rd111;
	// begin inline asm
	ld.global.nc.u32 %r449, [%rd107];
	// end inline asm
	add.s32 	%r453, %r449, %r659;
	add.s64 	%rd108, %rd122, -1024;
	// begin inline asm
	ld.global.nc.u32 %r450, [%rd108];
	// end inline asm
	add.s32 	%r454, %r450, %r453;
	// begin inline asm
	ld.global.nc.u32 %r451, [%rd122];
	// end inline asm
	add.s32 	%r455, %r451, %r454;
	add.s64 	%rd110, %rd122, 1024;
	// begin inline asm
	ld.global.nc.u32 %r452, [%rd110];
	// end inline asm
	add.s32 	%r659, %r452, %r455;
	add.s32 	%r653, %r653, 1024;
	add.s64 	%rd122, %rd122, 4096;
	add.s32 	%r656, %r656, 1024;
	setp.lt.s32 	%p58, %r653, %r35;
	@%p58 bra 	$L__BB9_33;
$L__BB9_34:
	// begin inline asm
	mov.u32 %r456, %laneid;
	// end inline asm
	mov.b32 	%r459, 1;
	mov.b32 	%r480, 31;
	mov.b32 	%r481, -1;
	// begin inline asm
	shfl.sync.down.b32 %r457, %r659, %r459, %r480, %r481;
	// end inline asm
	setp.gt.s32 	%p59, %r456, 30;
	selp.b32 	%r482, 0, %r457, %p59;
	add.s32 	%r463, %r482, %r659;
	mov.b32 	%r464, 2;
	// begin inline asm
	shfl.sync.down.b32 %r462, %r463, %r464, %r480, %r481;
	// end inline asm
	setp.gt.s32 	%p60, %r456, 29;
	selp.b32 	%r483, 0, %r462, %p60;
	add.s32 	%r468, %r463, %r483;
	mov.b32 	%r469, 4;
	// begin inline asm
	shfl.sync.down.b32 %r467, %r468, %r469, %r480, %r481;
	// end inline asm
	setp.gt.s32 	%p61, %r456, 27;
	selp.b32 	%r484, 0, %r467, %p61;
	add.s32 	%r473, %r468, %r484;
	mov.b32 	%r474, 8;
	// begin inline asm
	shfl.sync.down.b32 %r472, %r473, %r474, %r480, %r481;
	// end inline asm
	setp.gt.s32 	%p62, %r456, 23;
	selp.b32 	%r485, 0, %r472, %p62;
	add.s32 	%r478, %r473, %r485;
	mov.b32 	%r479, 16;
	// begin inline asm
	shfl.sync.down.b32 %r477, %r478, %r479, %r480, %r481;
	// end inline asm
	setp.gt.s32 	%p63, %r456, 15;
	selp.b32 	%r486, 0, %r477, %p63;
	add.s32 	%r686, %r478, %r486;
	setp.ne.s32 	%p64, %r456, 0;
	@%p64 bra 	$L__BB9_36;
	shr.u32 	%r487, %r26, 3;
	and.b32  	%r488, %r487, 124;
	mov.u32 	%r489, _ZZN3cub18CUB_300001_SM_10006detail6reduce28DeviceReduceSingleTileKernelINS2_10policy_hubIijN4cuda3std3__44plusIiEEE10Policy1000EPiSC_iS9_iiNS7_10__identityEEEvT0_T1_T2_T3_T4_T6_E12temp_storage;
	add.s32 	%r490, %r489, %r488;
	st.shared.u32 	[%r490+8], %r686;
$L__BB9_36:
	bar.sync 	0;
	setp.ne.s32 	%p65, %r26, 0;
	@%p65 bra 	$L__BB9_72;
	ld.shared.u32 	%r491, [_ZZN3cub18CUB_300001_SM_10006detail6reduce28DeviceReduceSingleTileKernelINS2_10policy_hubIijN4cuda3std3__44plusIiEEE10Policy1000EPiSC_iS9_iiNS7_10__identityEEEvT0_T1_T2_T3_T4_T6_E12temp_storage+12];
	add.s32 	%r492, %r491, %r686;
	ld.shared.u32 	%r493, [_ZZN3cub18CUB_300001_SM_10006detail6reduce28DeviceReduceSingleTileKernelINS2_10policy_hubIijN4cuda3std3__44plusIiEEE10Policy1000EPiSC_iS9_iiNS7_10__identityEEEvT0_T1_T2_T3_T4_T6_E12temp_storage+16];
	add.s32 	%r494, %r492, %r493;
	ld.shared.u32 	%r495, [_ZZN3cub18CUB_300001_SM_10006detail6reduce28DeviceReduceSingleTileKernelINS2_10policy_hubIijN4cuda3std3__44plusIiEEE10Policy1000EPiSC_iS9_iiNS7_10__identityEEEvT0_T1_T2_T3_T4_T6_E12temp_storage+20];
	add.s32 	%r496, %r494, %r495;
	ld.shared.u32 	%r497, [_ZZN3cub18CUB_300001_SM_10006detail6reduce28DeviceReduceSingleTileKernelINS2_10policy_hubIijN4cuda3std3__44plusIiEEE10Policy1000EPiSC_iS9_iiNS7_10__identityEEEvT0_T1_T2_T3_T4_T6_E12temp_storage+24];
	add.s32 	%r498, %r496, %r497;
	ld.shared.u32 	%r499, [_ZZN3cub18CUB_300001_SM_10006detail6reduce28DeviceReduceSingleTileKernelINS2_10policy_hubIijN4cuda3std3__44plusIiEEE10Policy1000EPiSC_iS9_iiNS7_10__identityEEEvT0_T1_T2_T3_T4_T6_E12temp_storage+28];
	add.s32 	%r500, %r498, %r499;
	ld.shared.u32 	%r501, [_ZZN3cub18CUB_300001_SM_10006detail6reduce28DeviceReduceSingleTileKernelINS2_10policy_hubIijN4cuda3std3__44plusIiEEE10Policy1000EPiSC_iS9_iiNS7_10__identityEEEvT0_T1_T2_T3_T4_T6_E12temp_storage+32];
	add.s32 	%r502, %r500, %r501;
	ld.shared.u32 	%r503, [_ZZN3cub18CUB_300001_SM_10006detail6reduce28DeviceReduceSingleTileKernelINS2_10policy_hubIijN4cuda3std3__44plusIiEEE10Policy1000EPiSC_iS9_iiNS7_10__identityEEEvT0_T1_T2_T3_T4_T6_E12temp_storage+36];
	add.s32 	%r686, %r502, %r503;
	bra.uni 	$L__BB9_72;
$L__BB9_38:
	setp.gt.s32 	%p3, %r120, 4095;
	@%p3 bra 	$L__BB9_56;
	mov.u32 	%r60, %tid.x;
	setp.ge.s32 	%p20, %r60, %r120;
	mov.b32 	%r670, 0;
	mov.u32 	%r665, %r60;
	@%p20 bra 	$L__BB9_41;
	mul.wide.u32 	%rd66, %r60, 4;
	add.s64 	%rd65, %rd16, %rd66;
	// begin inline asm
	ld.global.nc.u32 %r670, [%rd65];
	// end inline asm
	add.s32 	%r665, %r60, 256;
$L__BB9_41:
	setp.ge.s32 	%p21, %r665, %r120;
	@%p21 bra 	$L__BB9_47;
	not.b32 	%r252, %r665;
	add.s32 	%r65, %r120, %r252;
	and.b32  	%r253, %r65, 768;
	setp.eq.s32 	%p22, %r253, 768;
	@%p22 bra 	$L__BB9_45;
	mul.wide.u32 	%rd67, %r665, 4;
	add.s64 	%rd123, %rd16, %rd67;
	shr.u32 	%r254, %r65, 8;
	add.s32 	%r255, %r254, 1;
	and.b32  	%r256, %r255, 3;
	neg.s32 	%r662, %r256;
$L__BB9_44:
	.pragma "nounroll";
	// begin inline asm
	ld.global.nc.u32 %r257, [%rd123];
	// end inline asm
	add.s32 	%r670, %r257, %r670;
	add.s32 	%r665, %r665, 256;
	add.s64 	%rd123, %rd123, 1024;
	add.s32 	%r662, %r662, 1;
	setp.ne.s32 	%p23, %r662, 0;
	@%p23 bra 	$L__BB9_44;
$L__BB9_45:
	setp.lt.u32 	%p24, %r65, 768;
	@%p24 bra 	$L__BB9_47;
$L__BB9_46:
	mul.wide.s32 	%rd73, %r665, 4;
	add.s64 	%rd69, %rd16, %rd73;
	// begin inline asm
	ld.global.nc.u32 %r258, [%rd69];
	// end inline asm
	add.s32 	%r262, %r258, %r670;
	add.s64 	%rd70, %rd69, 1024;
	// begin inline asm
	ld.global.nc.u32 %r259, [%rd70];
	// end inline asm
	add.s32 	%r263, %r259, %r262;
	add.s64 	%rd71, %rd69, 2048;
	// begin inline asm
	ld.global.nc.u32 %r260, [%rd71];
	// end inline asm
	add.s32 	%r264, %r260, %r263;
	add.s64 	%rd72, %rd69, 3072;
	// begin inline asm
	ld.global.nc.u32 %r261, [%rd72];
	// end inline asm
	add.s32 	%r670, %r261, %r264;
	add.s32 	%r665, %r665, 1024;
	setp.lt.s32 	%p25, %r665, %r120;
	@%p25 bra 	$L__BB9_46;
$L__BB9_47:
	setp.lt.s32 	%p26, %r120, 256;
	@%p26 bra 	$L__BB9_52;
	// begin inline asm
	mov.u32 %r328, %laneid;
	// end inline asm
	mov.b32 	%r331, 1;
	mov.b32 	%r352, 31;
	mov.b32 	%r353, -1;
	// begin inline asm
	shfl.sync.down.b32 %r329, %r670, %r331, %r352, %r353;
	// end inline asm
	setp.gt.s32 	%p42, %r328, 30;
	selp.b32 	%r354, 0, %r329, %p42;
	add.s32 	%r335, %r354, %r670;
	mov.b32 	%r336, 2;
	// begin inline asm
	shfl.sync.down.b32 %r334, %r335, %r336, %r352, %r353;
	// end inline asm
	setp.gt.s32 	%p43, %r328, 29;
	selp.b32 	%r355, 0, %r334, %p43;
	add.s32 	%r340, %r335, %r355;
	mov.b32 	%r341, 4;
	// begin inline asm
	shfl.sync.down.b32 %r339, %r340, %r341, %r352, %r353;
	// end inline asm
	setp.gt.s32 	%p44, %r328, 27;
	selp.b32 	%r356, 0, %r339, %p44;
	add.s32 	%r345, %r340, %r356;
	mov.b32 	%r346, 8;
	// begin inline asm
	shfl.sync.down.b32 %r344, %r345, %r346, %r352, %r353;
	// end inline asm
	setp.gt.s32 	%p45, %r328, 23;
	selp.b32 	%r357, 0, %r344, %p45;
	add.s32 	%r350, %r345, %r357;
	mov.b32 	%r351, 16;
	// begin inline asm
	shfl.sync.down.b32 %r349, %r350, %r351, %r352, %r353;
	// end inline asm
	setp.gt.s32 	%p46, %r328, 15;
	selp.b32 	%r358, 0, %r349, %p46;
	add.s32 	%r686, %r350, %r358;
	setp.ne.s32 	%p47, %r328, 0;
	@%p47 bra 	$L__BB9_50;
	shr.u32 	%r359, %r60, 3;
	and.b32  	%r360, %r359, 124;
	mov.u32 	%r361, _ZZN3cub18CUB_300001_SM_10006detail6reduce28DeviceReduceSingleTileKernelINS2_10policy_hubIijN4cuda3std3__44plusIiEEE10Policy1000EPiSC_iS9_iiNS7_10__identityEEEvT0_T1_T2_T3_T4_T6_E12temp_storage;
	add.s32 	%r362, %r361, %r360;
	st.shared.u32 	[%r362+8], %r686;
$L__BB9_50:
	bar.sync 	0;
	setp.ne.s32 	%p48, %r60, 0;
	@%p48 bra 	$L__BB9_72;
	ld.shared.u32 	%r363, [_ZZN3cub18CUB_300001_SM_10006detail6reduce28DeviceReduceSingleTileKernelINS2_10policy_hubIijN4cuda3std3__44plusIiEEE10Policy1000EPiSC_iS9_iiNS7_10__identityEEEvT0_T1_T2_T3_T4_T6_E12temp_storage+12];
	add.s32 	%r364, %r363, %r686;
	ld.shared.u32 	%r365, [_ZZN3cub18CUB_300001_SM_10006detail6reduce28DeviceReduceSingleTileKernelINS2_10policy_hubIijN4cuda3std3__44plusIiEEE10Policy1000EPiSC_iS9_iiNS7_10__identityEEEvT0_T1_T2_T3_T4_T6_E12temp_storage+16];
	add.s32 	%r366, %r364, %r365;
	ld.shared.u32 	%r367, [_ZZN3cub18CUB_300001_SM_10006detail6reduce28DeviceReduceSingleTileKernelINS2_10policy_hubIijN4cuda3std3__44plusIiEEE10Policy1000EPiSC_iS9_iiNS7_10__identityEEEvT0_T1_T2_T3_T4_T6_E12temp_storage+20];
	add.s32 	%r368, %r366, %r367;
	ld.shared.u32 	%r369, [_ZZN3cub18CUB_300001_SM_10006detail6reduce28DeviceReduceSingleTileKernelINS2_10policy_hubIijN4cuda3std3__44plusIiEEE10Policy1000EPiSC_iS9_iiNS7_10__identityEEEvT0_T1_T2_T3_T4_T6_E12temp_storage+24];
	add.s32 	%r370, %r368, %r369;
	ld.shared.u32 	%r371, [_ZZN3cub18CUB_300001_SM_10006detail6reduce28DeviceReduceSingleTileKernelINS2_10policy_hubIijN4cuda3std3__44plusIiEEE10Policy1000EPiSC_iS9_iiNS7_10__identityEEEvT0_T1_T2_T3_T4_T6_E12temp_storage+28];
	add.s32 	%r372, %r370, %r371;
	ld.shared.u32 	%r373, [_ZZN3cub18CUB_300001_SM_10006detail6reduce28DeviceReduceSingleTileKernelINS2_10policy_hubIijN4cuda3std3__44plusIiEEE10Policy1000EPiSC_iS9_iiNS7_10__identityEEEvT0_T1_T2_T3_T4_T6_E12temp_storage+32];
	add.s32 	%r374, %r372, %r373;
	ld.shared.u32 	%r375, [_ZZN3cub18CUB_300001_SM_10006detail6reduce28DeviceReduceSingleTileKernelINS2_10policy_hubIijN4cuda3std3__44plusIiEEE10Policy1000EPiSC_iS9_iiNS7_10__identityEEEvT0_T1_T2_T3_T4_T6_E12temp_storage+36];
	add.s32 	%r686, %r374, %r375;
	bra.uni 	$L__BB9_72;
$L__BB9_52:
	// begin inline asm
	mov.u32 %r265, %laneid;
	// end inline asm
	and.b32  	%r291, %r60, 992;
	add.s32 	%r292, %r291, 32;
	setp.gt.s32 	%p27, %r292, %r120;
	not.b32 	%r293, %r291;
	add.s32 	%r294, %r120, %r293;
	selp.b32 	%r289, %r294, 31, %p27;
	mov.b32 	%r268, 1;
	mov.b32 	%r290, -1;
	// begin inline asm
	shfl.sync.down.b32 %r266, %r670, %r268, %r289, %r290;
	// end inline asm
	setp.lt.s32 	%p28, %r265, %r289;
	selp.b32 	%r295, %r266, 0, %p28;
	add.s32 	%r272, %r295, %r670;
	mov.b32 	%r273, 2;
	// begin inline asm
	shfl.sync.down.b32 %r271, %r272, %r273, %r289, %r290;
	// end inline asm
	add.s32 	%r296, %r265, 2;
	setp.gt.s32 	%p29, %r296, %r289;
	selp.b32 	%r297, 0, %r271, %p29;
	add.s32 	%r277, %r272, %r297;
	mov.b32 	%r278, 4;
	// begin inline asm
	shfl.sync.down.b32 %r276, %r277, %r278, %r289, %r290;
	// end inline asm
	add.s32 	%r298, %r265, 4;
	setp.gt.s32 	%p30, %r298, %r289;
	selp.b32 	%r299, 0, %r276, %p30;
	add.s32 	%r282, %r277, %r299;
	mov.b32 	%r283, 8;
	// begin inline asm
	shfl.sync.down.b32 %r281, %r282, %r283, %r289, %r290;
	// end inline asm
	add.s32 	%r300, %r265, 8;
	setp.gt.s32 	%p31, %r300, %r289;
	selp.b32 	%r301, 0, %r281, %p31;
	add.s32 	%r287, %r282, %r301;
	mov.b32 	%r288, 16;
	// begin inline asm
	shfl.sync.down.b32 %r286, %r287, %r288, %r289, %r290;
	// end inline asm
	add.s32 	%r302, %r265, 16;
	setp.gt.s32 	%p32, %r302, %r289;
	selp.b32 	%r303, 0, %r286, %p32;
	add.s32 	%r686, %r287, %r303;
	setp.ne.s32 	%p33, %r265, 0;
	@%p33 bra 	$L__BB9_54;
	shr.u32 	%r304, %r60, 3;
	and.b32  	%r305, %r304, 124;
	mov.u32 	%r306, _ZZN3cub18CUB_300001_SM_10006detail6reduce28DeviceReduceSingleTileKernelINS2_10policy_hubIijN4cuda3std3__44plusIiEEE10Policy1000EPiSC_iS9_iiNS7_10__identityEEEvT0_T1_T2_T3_T4_T6_E12temp_storage;
	add.s32 	%r307, %r306, %r305;
	st.shared.u32 	[%r307+8], %r686;
$L__BB9_54:
	bar.sync 	0;
	setp.ne.s32 	%p34, %r60, 0;
	@%p34 bra 	$L__BB9_72;
	setp.gt.s32 	%p35, %r120, 32;
	ld.shared.u32 	%r308, [_ZZN3cub18CUB_300001_SM_10006detail6reduce28DeviceReduceSingleTileKernelINS2_10policy_hubIijN4cuda3std3__44plusIiEEE10Policy1000EPiSC_iS9_iiNS7_10__identityEEEvT0_T1_T2_T3_T4_T6_E12temp_storage+12];
	selp.b32 	%r309, %r308, 0, %p35;
	add.s32 	%r310, %r309, %r686;
	setp.gt.s32 	%p36, %r120, 64;
	ld.shared.u32 	%r311, [_ZZN3cub18CUB_300001_SM_10006detail6reduce28DeviceReduceSingleTileKernelINS2_10policy_hubIijN4cuda3std3__44plusIiEEE10Policy1000EPiSC_iS9_iiNS7_10__identityEEEvT0_T1_T2_T3_T4_T6_E12temp_storage+16];
	selp.b32 	%r312, %r311, 0, %p36;
	add.s32 	%r313, %r310, %r312;
	setp.gt.s32 	%p37, %r120, 96;
	ld.shared.u32 	%r314, [_ZZN3cub18CUB_300001_SM_10006detail6reduce28DeviceReduceSingleTileKernelINS2_10policy_hubIijN4cuda3std3__44plusIiEEE10Policy1000EPiSC_iS9_iiNS7_10__identityEEEvT0_T1_T2_T3_T4_T6_E12temp_storage+20];
	selp.b32 	%r315, %r314, 0, %p37;
	add.s32 	%r316, %r313, %r315;
	setp.gt.s32 	%p38, %r120, 128;
	ld.shared.u32 	%r317, [_ZZN3cub18CUB_300001_SM_10006detail6reduce28DeviceReduceSingleTileKernelINS2_10policy_hubIijN4cuda3std3__44plusIiEEE10Policy1000EPiSC_iS9_iiNS7_10__identityEEEvT0_T1_T2_T3_T4_T6_E12temp_storage+24];
	selp.b32 	%r318, %r317, 0, %p38;
	add.s32 	%r319, %r316, %r318;
	setp.gt.s32 	%p39, %r120, 160;
	ld.shared.u32 	%r320, [_ZZN3cub18CUB_300001_SM_10006detail6reduce28DeviceReduceSingleTileKernelINS2_10policy_hubIijN4cuda3std3__44plusIiEEE10Policy1000EPiSC_iS9_iiNS7_10__identityEEEvT0_T1_T2_T3_T4_T6_E12temp_storage+28];
	selp.b32 	%r321, %r320, 0, %p39;
	add.s32 	%r322, %r319, %r321;
	setp.gt.s32 	%p40, %r120, 192;
	ld.shared.u32 	%r323, [_ZZN3cub18CUB_300001_SM_10006detail6reduce28DeviceReduceSingleTileKernelINS2_10policy_hubIijN4cuda3std3__44plusIiEEE10Policy1000EPiSC_iS9_iiNS7_10__identityEEEvT0_T1_T2_T3_T4_T6_E12temp_storage+32];
	selp.b32 	%r324, %r323, 0, %p40;
	add.s32 	%r325, %r322, %r324;
	setp.gt.s32 	%p41, %r120, 224;
	ld.shared.u32 	%r326, [_ZZN3cub18CUB_300001_SM_10006detail6reduce28DeviceReduceSingleTileKernelINS2_10policy_hubIijN4cuda3std3__44plusIiEEE10Policy1000EPiSC_iS9_iiNS7_10__identityEEEvT0_T1_T2_T3_T4_T6_E12temp_storage+36];
	selp.b32 	%r327, %r326, 0, %p41;
	add.s32 	%r686, %r325, %r327;
	bra.uni 	$L__BB9_72;
$L__BB9_56:
	mov.u32 	%r85, %tid.x;
	mul.wide.u32 	%rd35, %r85, 4;
	add.s64 	%rd19, %rd16, %rd35;
	// begin inline asm
	ld.global.nc.u32 %r122, [%rd19];
	// end inline asm
	add.s64 	%rd20, %rd19, 1024;
	// begin inline asm
	ld.global.nc.u32 %r123, [%rd20];
	// end inline asm
	add.s64 	%rd21, %rd19, 2048;
	// begin inline asm
	ld.global.nc.u32 %r124, [%rd21];
	// end inline asm
	add.s64 	%rd22, %rd19, 3072;
	// begin inline asm
	ld.global.nc.u32 %r125, [%rd22];
	// end inline asm
	add.s64 	%rd23, %rd19, 4096;
	// begin inline asm
	ld.global.nc.u32 %r126, [%rd23];
	// end inline asm
	add.s64 	%rd24, %rd19, 5120;
	// begin inline asm
	ld.global.nc.u32 %r127, [%rd24];
	// end inline asm
	add.s64 	%rd25, %rd19, 6144;
	// begin inline asm
	ld.global.nc.u32 %r128, [%rd25];
	// end inline asm
	add.s64 	%rd26, %rd19, 7168;
	// begin inline asm
	ld.global.nc.u32 %r129, [%rd26];
	// end inline asm
	add.s64 	%rd27, %rd19, 8192;
	// begin inline asm
	ld.global.nc.u32 %r130, [%rd27];
	// end inline asm
	add.s64 	%rd28, %rd19, 9216;
	// begin inline asm
	ld.global.nc.u32 %r131, [%rd28];
	// end inline asm
	add.s64 	%rd29, %rd19, 10240;
	// begin inline asm
	ld.global.nc.u32 %r132, [%rd29];
	// end inline asm
	add.s64 	%rd30, %rd19, 11264;
	// begin inline asm
	ld.global.nc.u32 %r133, [%rd30];
	// end inline asm
	add.s64 	%rd31, %rd19, 12288;
	// begin inline asm
	ld.global.nc.u32 %r134, [%rd31];
	// end inline asm
	add.s64 	%rd32, %rd19, 13312;
	// begin inline asm
	ld.global.nc.u32 %r135, [%rd32];
	// end inline asm
	add.s64 	%rd33, %rd19, 14336;
	// begin inline asm
	ld.global.nc.u32 %r136, [%rd33];
	// end inline asm
	add.s64 	%rd34, %rd19, 15360;
	// begin inline asm
	ld.global.nc.u32 %r137, [%rd34];
	// end inline asm
	add.s32 	%r139, %r123, %r122;
	add.s32 	%r140, %r124, %r139;
	add.s32 	%r141, %r125, %r140;
	add.s32 	%r142, %r126, %r141;
	add.s32 	%r143, %r127, %r142;
	add.s32 	%r144, %r128, %r143;
	add.s32 	%r145, %r129, %r144;
	add.s32 	%r146, %r130, %r145;
	add.s32 	%r147, %r131, %r146;
	add.s32 	%r148, %r132, %r147;
	add.s32 	%r149, %r133, %r148;
	add.s32 	%r150, %r134, %r149;
	add.s32 	%r151, %r135, %r150;
	add.s32 	%r152, %r136, %r151;
	add.s32 	%r685, %r137, %r152;
	setp.lt.u32 	%p4, %r120, 8192;
	mov.b32 	%r674, 4096;
	@%p4 bra 	$L__BB9_60;
	add.s32 	%r87, %r120, -4096;
	mov.b32 	%r674, 4096;
$L__BB9_58:
	mul.wide.s32 	%rd52, %r674, 4;
	add.s64 	%rd36, %rd19, %rd52;
	// begin inline asm
	ld.global.nc.u32 %r154, [%rd36];
	// end inline asm
	add.s64 	%rd37, %rd36, 1024;
	// begin inline asm
	ld.global.nc.u32 %r155, [%rd37];
	// end inline asm
	add.s64 	%rd38, %rd36, 2048;
	// begin inline asm
	ld.global.nc.u32 %r156, [%rd38];
	// end inline asm
	add.s64 	%rd39, %rd36, 3072;
	// begin inline asm
	ld.global.nc.u32 %r157, [%rd39];
	// end inline asm
	add.s64 	%rd40, %rd36, 4096;
	// begin inline asm
	ld.global.nc.u32 %r158, [%rd40];
	// end inline asm
	add.s64 	%rd41, %rd36, 5120;
	// begin inline asm
	ld.global.nc.u32 %r159, [%rd41];
	// end inline asm
	add.s64 	%rd42, %rd36, 6144;
	// begin inline asm
	ld.global.nc.u32 %r160, [%rd42];
	// end inline asm
	add.s64 	%rd43, %rd36, 7168;
	// begin inline asm
	ld.global.nc.u32 %r161, [%rd43];
	// end inline asm
	add.s64 	%rd44, %rd36, 8192;
	// begin inline asm
	ld.global.nc.u32 %r162, [%rd44];
	// end inline asm
	add.s64 	%rd45, %rd36, 9216;
	// begin inline asm
	ld.global.nc.u32 %r163, [%rd45];
	// end inline asm
	add.s64 	%rd46, %rd36, 10240;
	// begin inline asm
	ld.global.nc.u32 %r164, [%rd46];
	// end inline asm
	add.s64 	%rd47, %rd36, 11264;
	// begin inline asm
	ld.global.nc.u32 %r165, [%rd47];
	// end inline asm
	add.s64 	%rd48, %rd36, 12288;
	// begin inline asm
	ld.global.nc.u32 %r166, [%rd48];
	// end inline asm
	add.s64 	%rd49, %rd36, 13312;
	// begin inline asm
	ld.global.nc.u32 %r167, [%rd49];
	// end inline asm
	add.s64 	%rd50, %rd36, 14336;
	// begin inline asm
	ld.global.nc.u32 %r168, [%rd50];
	// end inline asm
	add.s64 	%rd51, %rd36, 15360;
	// begin inline asm
	ld.global.nc.u32 %r169, [%rd51];
	// end inline asm
	add.s32 	%r170, %r154, %r685;
	add.s32 	%r171, %r155, %r170;
	add.s32 	%r172, %r156, %r171;
	add.s32 	%r173, %r157, %r172;
	add.s32 	%r174, %r158, %r173;
	add.s32 	%r175, %r159, %r174;
	add.s32 	%r176, %r160, %r175;
	add.s32 	%r177, %r161, %r176;
	add.s32 	%r178, %r162, %r177;
	add.s32 	%r179, %r163, %r178;
	add.s32 	%r180, %r164, %r179;
	add.s32 	%r181, %r165, %r180;
	add.s32 	%r182, %r166, %r181;
	add.s32 	%r183, %r167, %r182;
	add.s32 	%r184, %r168, %r183;
	add.s32 	%r685, %r169, %r184;
	sub.s32 	%r185, %r120, %r674;
	setp.lt.s32 	%p5, %r185, 4096;
	@%p5 bra 	$L__BB9_68;
	add.s32 	%r674, %r674, 4096;
	setp.le.s32 	%p6, %r674, %r87;
	@%p6 bra 	$L__BB9_58;
$L__BB9_60:
	setp.le.s32 	%p7, %r120, %r674;
	@%p7 bra 	$L__BB9_68;
	sub.s32 	%r94, %r120, %r674;
	setp.ge.s32 	%p8, %r85, %r94;
	@%p8 bra 	$L__BB9_68;
	not.b32 	%r187, %r85;
	add.s32 	%r188, %r120, %r187;
	sub.s32 	%r95, %r188, %r674;
	and.b32  	%r189, %r95, 768;
	setp.eq.s32 	%p9, %r189, 768;
	mov.u32 	%r679, %r85;
	@%p9 bra 	$L__BB9_65;
	add.s32 	%r676, %r85, %r674;
	shr.u32 	%r190, %r95, 8;
	add.s32 	%r191, %r190, 1;
	and.b32  	%r192, %r191, 3;
	neg.s32 	%r675, %r192;
	mov.u32 	%r679, %r85;
$L__BB9_64:
	.pragma "nounroll";
	mul.wide.u32 	%rd54, %r676, 4;
	add.s64 	%rd53, %rd16, %rd54;
	// begin inline asm
	ld.global.nc.u32 %r193, [%rd53];
	// end inline asm
	add.s32 	%r685, %r193, %r685;
	add.s32 	%r679, %r679, 256;
	add.s32 	%r676, %r676, 256;
	add.s32 	%r675, %r675, 1;
	setp.ne.s32 	%p10, %r675, 0;
	@%p10 bra 	$L__BB9_64;
$L__BB9_65:
	setp.lt.u32 	%p11, %r95, 768;
	@%p11 bra 	$L__BB9_68;
	cvt.u64.u32 	%rd55, %r679;
	cvt.u64.u32 	%rd56, %r674;
	add.s64 	%rd57, %rd55, %rd56;
	shl.b64 	%rd58, %rd57, 2;
	add.s64 	%rd59, %rd58, %rd16;
	add.s64 	%rd124, %rd59, 2048;
	add.s32 	%r682, %r679, %r674;
$L__BB9_67:
	mul.wide.u32 	%rd64, %r682, 4;
	add.s64 	%rd60, %rd16, %rd64;
	// begin inline asm
	ld.global.nc.u32 %r194, [%rd60];
	// end inline asm
	add.s32 	%r198, %r194, %r685;
	add.s64 	%rd61, %rd124, -1024;
	// begin inline asm
	ld.global.nc.u32 %r195, [%rd61];
	// end inline asm
	add.s32 	%r199, %r195, %r198;
	// begin inline asm
	ld.global.nc.u32 %r196, [%rd124];
	// end inline asm
	add.s32 	%r200, %r196, %r199;
	add.s64 	%rd63, %rd124, 1024;
	// begin inline asm
	ld.global.nc.u32 %r197, [%rd63];
	// end inline asm
	add.s32 	%r685, %r197, %r200;
	add.s32 	%r679, %r679, 1024;
	add.s64 	%rd124, %rd124, 4096;
	add.s32 	%r682, %r682, 1024;
	setp.lt.s32 	%p12, %r679, %r94;
	@%p12 bra 	$L__BB9_67;
$L__BB9_68:
	// begin inline asm
	mov.u32 %r201, %laneid;
	// end inline asm
	mov.b32 	%r204, 1;
	mov.b32 	%r225, 31;
	mov.b32 	%r226, -1;
	// begin inline asm
	shfl.sync.down.b32 %r202, %r685, %r204, %r225, %r226;
	// end inline asm
	setp.gt.s32 	%p13, %r201, 30;
	selp.b32 	%r227, 0, %r202, %p13;
	add.s32 	%r208, %r227, %r685;
	mov.b32 	%r209, 2;
	// begin inline asm
	shfl.sync.down.b32 %r207, %r208, %r209, %r225, %r226;
	// end inline asm
	setp.gt.s32 	%p14, %r201, 29;
	selp.b32 	%r228, 0, %r207, %p14;
	add.s32 	%r213, %r208, %r228;
	mov.b32 	%r214, 4;
	// begin inline asm
	shfl.sync.down.b32 %r212, %r213, %r214, %r225, %r226;
	// end inline asm
	setp.gt.s32 	%p15, %r201, 27;
	selp.b32 	%r229, 0, %r212, %p15;
	add.s32 	%r218, %r213, %r229;
	mov.b32 	%r219, 8;
	// begin inline asm
	shfl.sync.down.b32 %r217, %r218, %r219, %r225, %r226;
	// end inline asm
	setp.gt.s32 	%p16, %r201, 23;
	selp.b32 	%r230, 0, %r217, %p16;
	add.s32 	%r223, %r218, %r230;
	mov.b32 	%r224, 16;
	// begin inline asm
	shfl.sync.down.b32 %r222, %r223, %r224, %r225, %r226;
	// end inline asm
	setp.gt.s32 	%p17, %r201, 15;
	selp.b32 	%r231, 0, %r222, %p17;
	add.s32 	%r686, %r223, %r231;
	setp.ne.s32 	%p18, %r201, 0;
	@%p18 bra 	$L__BB9_70;
	shr.u32 	%r232, %r85, 3;
	and.b32  	%r233, %r232, 124;
	mov.u32 	%r234, _ZZN3cub18CUB_300001_SM_10006detail6reduce28DeviceReduceSingleTileKernelINS2_10policy_hubIijN4cuda3std3__44plusIiEEE10Policy1000EPiSC_iS9_iiNS7_10__identityEEEvT0_T1_T2_T3_T4_T6_E12temp_storage;
	add.s32 	%r235, %r234, %r233;
	st.shared.u32 	[%r235+8], %r686;
$L__BB9_70:
	bar.sync 	0;
	setp.ne.s32 	%p19, %r85, 0;
	@%p19 bra 	$L__BB9_72;
	ld.shared.u32 	%r236, [_ZZN3cub18CUB_300001_SM_10006detail6reduce28DeviceReduceSingleTileKernelINS2_10policy_hubIijN4cuda3std3__44plusIiEEE10Policy1000EPiSC_iS9_iiNS7_10__identityEEEvT0_T1_T2_T3_T4_T6_E12temp_storage+12];
	add.s32 	%r237, %r236, %r686;
	ld.shared.u32 	%r238, [_ZZN3cub18CUB_300001_SM_10006detail6reduce28DeviceReduceSingleTileKernelINS2_10policy_hubIijN4cuda3std3__44plusIiEEE10Policy1000EPiSC_iS9_iiNS7_10__identityEEEvT0_T1_T2_T3_T4_T6_E12temp_storage+16];
	add.s32 	%r239, %r237, %r238;
	ld.shared.u32 	%r240, [_ZZN3cub18CUB_300001_SM_10006detail6reduce28DeviceReduceSingleTileKernelINS2_10policy_hubIijN4cuda3std3__44plusIiEEE10Policy1000EPiSC_iS9_iiNS7_10__identityEEEvT0_T1_T2_T3_T4_T6_E12temp_storage+20];
	add.s32 	%r241, %r239, %r240;
	ld.shared.u32 	%r242, [_ZZN3cub18CUB_300001_SM_10006detail6reduce28DeviceReduceSingleTileKernelINS2_10policy_hubIijN4cuda3std3__44plusIiEEE10Policy1000EPiSC_iS9_iiNS7_10__identityEEEvT0_T1_T2_T3_T4_T6_E12temp_storage+24];
	add.s32 	%r243, %r241, %r242;
	ld.shared.u32 	%r244, [_ZZN3cub18CUB_300001_SM_10006detail6reduce28DeviceReduceSingleTileKernelINS2_10policy_hubIijN4cuda3std3__44plusIiEEE10Policy1000EPiSC_iS9_iiNS7_10__identityEEEvT0_T1_T2_T3_T4_T6_E12temp_storage+28];
	add.s32 	%r245, %r243, %r244;
	ld.shared.u32 	%r246, [_ZZN3cub18CUB_300001_SM_10006detail6reduce28DeviceReduceSingleTileKernelINS2_10policy_hubIijN4cuda3std3__44plusIiEEE10Policy1000EPiSC_iS9_iiNS7_10__identityEEEvT0_T1_T2_T3_T4_T6_E12temp_storage+32];
	add.s32 	%r247, %r245, %r246;
	ld.shared.u32 	%r248, [_ZZN3cub18CUB_300001_SM_10006detail6reduce28DeviceReduceSingleTileKernelINS2_10policy_hubIijN4cuda3std3__44plusIiEEE10Policy1000EPiSC_iS9_iiNS7_10__identityEEEvT0_T1_T2_T3_T4_T6_E12temp_storage+36];
	add.s32 	%r686, %r247, %r248;
$L__BB9_72:
	mov.u32 	%r631, %tid.x;
	setp.ne.s32 	%p95, %r631, 0;
	@%p95 bra 	$L__BB9_74;
	add.s32 	%r632, %r686, %r121;
	st.global.u32 	[%rd1], %r632;
$L__BB9_74:
	ret;

}
	// .globl	_ZN3cub18CUB_300001_SM_10006detail6reduce28DeviceReduceSingleTileKernelINS2_10policy_hubIiyN4cuda3std3__44plusIiEEE10Policy1000EN6thrust24THRUST_300001_SM_1000_NS10device_ptrIiEEPiyS9_iiNS7_10__identityEEEvT0_T1_T2_T3_T4_T6_
.visible .entry _ZN3cub18CUB_300001_SM_10006detail6reduce28DeviceReduceSingleTileKernelINS2_10policy_hubIiyN4cuda3std3__44plusIiEEE10Policy1000EN6thrust24THRUST_300001_SM_1000_NS10device_ptrIiEEPiyS9_iiNS7_10__identityEEEvT0_T1_T2_T3_T4_T6_(
	.param .align 8 .b8 _ZN3cub18CUB_300001_SM_10006detail6reduce28DeviceReduceSingleTileKernelINS2_10policy_hubIiyN4cuda3std3__44plusIiEEE10Policy1000EN6thrust24THRUST_300001_SM_1000_NS10device_ptrIiEEPiyS9_iiNS7_10__identityEEEvT0_T1_T2_T3_T4_T6__param_0[8],
	.param .u64 .ptr .align 1 _ZN3cub18CUB_300001_SM_10006detail6reduce28DeviceReduceSingleTileKernelINS2_10policy_hubIiyN4cuda3std3__44plusIiEEE10Policy1000EN6thrust24THRUST_300001_SM_1000_NS10device_ptrIiEEPiyS9_iiNS7_10__identityEEEvT0_T1_T2_T3_T4_T6__param_1,
	.param .u64 _ZN3cub18CUB_300001_SM_10006detail6reduce28DeviceReduceSingleTileKernelINS2_10policy_hubIiyN4cuda3std3__44plusIiEEE10Policy1000EN6thrust24THRUST_300001_SM_1000_NS10device_ptrIiEEPiyS9_iiNS7_10__identityEEEvT0_T1_T2_T3_T4_T6__param_2,
	.param .align 1 .b8 _ZN3cub18CUB_300001_SM_10006detail6reduce28DeviceReduceSingleTileKernelINS2_10policy_hubIiyN4cuda3std3__44plusIiEEE10Policy1000EN6thrust24THRUST_300001_SM_1000_NS10device_ptrIiEEPiyS9_iiNS7_10__identityEEEvT0_T1_T2_T3_T4_T6__param_3[1],
	.param .u32 _ZN3cub18CUB_300001_SM_10006detail6reduce28DeviceReduceSingleTileKernelINS2_10policy_hubIiyN4cuda3std3__44plusIiEEE10Policy1000EN6thrust24THRUST_300001_SM_1000_NS10device_ptrIiEEPiyS9_iiNS7_10__identityEEEvT0_T1_T2_T3_T4_T6__param_4,
	.param .align 1 .b8 _ZN3cub18CUB_300001_SM_10006detail6reduce28DeviceReduceSingleTileKernelINS2_10policy_hubIiyN4cuda3std3__44plusIiEEE10Policy1000EN6thrust24THRUST_300001_SM_1000_NS10device_ptrIiEEPiyS9_iiNS7_10__identityEEEvT0_T1_T2_T3_T4_T6__param_5[1]
)
.maxntid 256
.minnctapersm 1
{
	.reg .pred 	%p<59>;
	.reg .b32 	%r<471>;
	.reg .b64 	%rd<56>;
	// demoted variable
	.shared .align 4 .b8 _ZZN3cub18CUB_300001_SM_10006detail6reduce28DeviceReduceSingleTileKernelINS2_10policy_hubIiyN4cuda3std3__44plusIiEEE10Policy1000EN6thrust24THRUST_300001_SM_1000_NS10device_ptrIiEEPiyS9_iiNS7_10__identityEEEvT0_T1_T2_T3_T4_T6_E12temp_storage[44];
	ld.param.u64 	%rd18, [_ZN3cub18CUB_300001_SM_10006detail6reduce28DeviceReduceSingleTileKernelINS2_10policy_hubIiyN4cuda3std3__44plusIiEEE10Policy1000EN6thrust24THRUST_300001_SM_1000_NS10device_ptrIiEEPiyS9_iiNS7_10__identityEEEvT0_T1_T2_T3_T4_T6__param_0];
	ld.param.u64 	%rd20, [_ZN3cub18CUB_300001_SM_10006detail6reduce28DeviceReduceSingleTileKernelINS2_10policy_hubIiyN4cuda3std3__44plusIiEEE10Policy1000EN6thrust24THRUST_300001_SM_1000_NS10device_ptrIiEEPiyS9_iiNS7_10__identityEEEvT0_T1_T2_T3_T4_T6__param_1];
	ld.param.u64 	%rd19, [_ZN3cub18CUB_300001_SM_10006detail6reduce28DeviceReduceSingleTileKernelINS2_10policy_hubIiyN4cuda3std3__44plusIiEEE10Policy1000EN6thrust24THRUST_300001_SM_1000_NS10device_ptrIiEEPiyS9_iiNS7_10__identityEEEvT0_T1_T2_T3_T4_T6__param_2];
	ld.param.u32 	%r81, [_ZN3cub18CUB_300001_SM_10006detail6reduce28DeviceReduceSingleTileKernelINS2_10policy_hubIiyN4cuda3std3__44plusIiEEE10Policy1000EN6thrust24THRUST_300001_SM_1000_NS10device_ptrIiEEPiyS9_iiNS7_10__identityEEEvT0_T1_T2_T3_T4_T6__param_4];
	cvta.to.global.u64 	%rd1, %rd20;
	setp.ne.s64 	%p1, %rd19, 0;
	@%p1 bra 	$L__BB10_3;
	mov.u32 	%r434, %tid.x;
	setp.ne.s32 	%p58, %r434, 0;
	@%p58 bra 	$L__BB10_51;
	st.global.u32 	[%rd1], %r81;
	bra.uni 	$L__BB10_51;
$L__BB10_3:
	cvta.to.global.u64 	%rd2, %rd18;
	setp.gt.u64 	%p2, %rd19, 4095;
	@%p2 bra 	$L__BB10_28;
	cvt.u32.u64 	%r1, %rd19;
	mov.u32 	%r2, %tid.x;
	setp.ge.u32 	%p24, %r2, %r1;
	mov.b32 	%r452, 0;
	mov.u32 	%r441, %r2;
	@%p24 bra 	$L__BB10_6;
	mul.wide.u32 	%rd41, %r2, 4;
	add.s64 	%rd42, %rd2, %rd41;
	ld.global.u32 	%r452, [%rd42];
	add.s32 	%r441, %r2, 256;
$L__BB10_6:
	setp.ge.u32 	%p25, %r441, %r1;
	@%p25 bra 	$L__BB10_19;
	not.b32 	%r261, %r441;
	add.s32 	%r262, %r261, %r1;
	shr.u32 	%r263, %r262, 8;
	add.s32 	%r7, %r263, 1;
	and.b32  	%r8, %r7, 15;
	setp.lt.u32 	%p26, %r262, 3840;
	@%p26 bra 	$L__BB10_10;
	and.b32  	%r264, %r7, 33554416;
	neg.s32 	%r437, %r264;
	mul.wide.u32 	%rd43, %r441, 4;
	add.s64 	%rd44, %rd43, %rd2;
	add.s64 	%rd51, %rd44, 8192;
$L__BB10_9:
	.pragma "nounroll";
	ld.global.u32 	%r265, [%rd51+-8192];
	add.s32 	%r266, %r265, %r452;
	ld.global.u32 	%r267, [%rd51+-7168];
	add.s32 	%r268, %r267, %r266;
	ld.global.u32 	%r269, [%rd51+-6144];
	add.s32 	%r270, %r269, %r268;
	ld.global.u32 	%r271, [%rd51+-5120];
	add.s32 	%r272, %r271, %r270;
	ld.global.u32 	%r273, [%rd51+-4096];
	add.s32 	%r274, %r273, %r272;
	ld.global.u32 	%r275, [%rd51+-3072];
	add.s32 	%r276, %r275, %r274;
	ld.global.u32 	%r277, [%rd51+-2048];
	add.s32 	%r278, %r277, %r276;
	ld.global.u32 	%r279, [%rd51+-1024];
	add.s32 	%r280, %r279, %r278;
	ld.global.u32 	%r281, [%rd51];
	add.s32 	%r282, %r281, %r280;
	ld.global.u32 	%r283, [%rd51+1024];
	add.s32 	%r284, %r283, %r282;
	ld.global.u32 	%r285, [%rd51+2048];
	add.s32 	%r286, %r285, %r284;
	ld.global.u32 	%r287, [%rd51+3072];
	add.s32 	%r288, %r287, %r286;
	ld.global.u32 	%r289, [%rd51+4096];
	add.s32 	%r290, %r289, %r288;
	ld.global.u32 	%r291, [%rd51+5120];
	add.s32 	%r292, %r291, %r290;
	ld.global.u32 	%r293, [%rd51+6144];
	add.s32 	%r294, %r293, %r292;
	ld.global.u32 	%r295, [%rd51+7168];
	add.s32 	%r452, %r295, %r294;
	add.s32 	%r441, %r441, 4096;
	add.s32 	%r437, %r437, 16;
	add.s64 	%rd51, %rd51, 16384;
	setp.ne.s32 	%p27, %r437, 0;
	@%p27 bra 	$L__BB10_9;
$L__BB10_10:
	setp.eq.s32 	%p28, %r8, 0;
	@%p28 bra 	$L__BB10_19;
	and.b32  	%r19, %r7, 7;
	setp.lt.u32 	%p29, %r8, 8;
	@%p29 bra 	$L__BB10_13;
	mul.wide.s32 	%rd45, %r441, 4;
	add.s64 	%rd46, %rd2, %rd45;
	ld.global.u32 	%r297, [%rd46];
	add.s32 	%r298, %r297, %r452;
	ld.global.u32 	%r299, [%rd46+1024];
	add.s32 	%r300, %r299, %r298;
	ld.global.u32 	%r301, [%rd46+2048];
	add.s32 	%r302, %r301, %r300;
	ld.global.u32 	%r303, [%rd46+3072];
	add.s32 	%r304, %r303, %r302;
	ld.global.u32 	%r305, [%rd46+4096];
	add.s32 	%r306, %r305, %r304;
	ld.global.u32 	%r307, [%rd46+5120];
	add.s32 	%r308, %r307, %r306;
	ld.global.u32 	%r309, [%rd46+6144];
	add.s32 	%r310, %r309, %r308;
	ld.global.u32 	%r311, [%rd46+7168];
	add.s32 	%r452, %r311, %r310;
	add.s32 	%r441, %r441, 2048;
$L__BB10_13:
	setp.eq.s32 	%p30, %r19, 0;
	@%p30 bra 	$L__BB10_19;
	and.b32  	%r25, %r7, 3;
	setp.lt.u32 	%p31, %r19, 4;
	@%p31 bra 	$L__BB10_16;
	mul.wide.s32 	%rd47, %r441, 4;
	add.s64 	%rd48, %rd2, %rd47;
	ld.global.u32 	%r313, [%rd48];
	add.s32 	%r314, %r313, %r452;
	ld.global.u32 	%r315, [%rd48+1024];
	add.s32 	%r316, %r315, %r314;
	ld.global.u32 	%r317, [%rd48+2048];
	add.s32 	%r318, %r317, %r316;
	ld.global.u32 	%r319, [%rd48+3072];
	add.s32 	%r452, %r319, %r318;
	add.s32 	%r441, %r441, 1024;
$L__BB10_16:
	setp.eq.s32 	%p32, %r25, 0;
	@%p32 bra 	$L__BB10_19;
	neg.s32 	%r449, %r25;
$L__BB10_18:
	.pragma "nounroll";
	mul.wide.s32 	%rd49, %r441, 4;
	add.s64 	%rd50, %rd2, %rd49;
	ld.global.u32 	%r320, [%rd50];
	add.s32 	%r452, %r320, %r452;
	add.s32 	%r441, %r441, 256;
	add.s32 	%r449, %r449, 1;
	setp.ne.s32 	%p33, %r449, 0;
	@%p33 bra 	$L__BB10_18;
$L__BB10_19:
	setp.lt.u64 	%p34, %rd19, 256;
	@%p34 bra 	$L__BB10_24;
	// begin inline asm
	mov.u32 %r384, %laneid;
	// end inline asm
	mov.b32 	%r387, 1;
	mov.b32 	%r408, 31;
	mov.b32 	%r409, -1;
	// begin inline asm
	shfl.sync.down.b32 %r385, %r452, %r387, %r408, %r409;
	// end inline asm
	setp.gt.s32 	%p50, %r384, 30;
	selp.b32 	%r410, 0, %r385, %p50;
	add.s32 	%r391, %r410, %r452;
	mov.b32 	%r392, 2;
	// begin inline asm
	shfl.sync.down.b32 %r390, %r391, %r392, %r408, %r409;
	// end inline asm
	setp.gt.s32 	%p51, %r384, 29;
	selp.b32 	%r411, 0, %r390, %p51;
	add.s32 	%r396, %r391, %r411;
	mov.b32 	%r397, 4;
	// begin inline asm
	shfl.sync.down.b32 %r395, %r396, %r397, %r408, %r409;
	// end inline asm
	setp.gt.s32 	%p52, %r384, 27;
	selp.b32 	%r412, 0, %r395, %p52;
	add.s32 	%r401, %r396, %r412;
	mov.b32 	%r402, 8;
	// begin inline asm
	shfl.sync.down.b32 %r400, %r401, %r402, %r408, %r409;
	// end inline asm
	setp.gt.s32 	%p53, %r384, 23;
	selp.b32 	%r413, 0, %r400, %p53;
	add.s32 	%r406, %r401, %r413;
	mov.b32 	%r407, 16;
	// begin inline asm
	shfl.sync.down.b32 %r405, %r406, %r407, %r408, %r409;
	// end inline asm
	setp.gt.s32 	%p54, %r384, 15;
	selp.b32 	%r414, 0, %r405, %p54;
	add.s32 	%r470, %r406, %r414;
	setp.ne.s32 	%p55, %r384, 0;
	@%p55 bra 	$L__BB10_22;
	shr.u32 	%r415, %r2, 3;
	and.b32  	%r416, %r415, 124;
	mov.u32 	%r417, _ZZN3cub18CUB_300001_SM_10006detail6reduce28DeviceReduceSingleTileKernelINS2_10policy_hubIiyN4cuda3std3__44plusIiEEE10Policy1000EN6thrust24THRUST_300001_SM_1000_NS10device_ptrIiEEPiyS9_iiNS7_10__identityEEEvT0_T1_T2_T3_T4_T6_E12temp_storage;
	add.s32 	%r418, %r417, %r416;
	st.shared.u32 	[%r418+8], %r470;
$L__BB10_22:
	bar.sync 	0;
	setp.ne.s32 	%p56, %r2, 0;
	@%p56 bra 	$L__BB10_49;
	ld.shared.u32 	%r419, [_ZZN3cub18CUB_300001_SM_10006detail6reduce28DeviceReduceSingleTileKernelINS2_10policy_hubIiyN4cuda3std3__44plusIiEEE10Policy1000EN6thrust24THRUST_300001_SM_1000_NS10device_ptrIiEEPiyS9_iiNS7_10__identityEEEvT0_T1_T2_T3_T4_T6_E12temp_storage+12];
	add.s32 	%r420, %r419, %r470;
	ld.shared.u32 	%r421, [_ZZN3cub18CUB_300001_SM_10006detail6reduce28DeviceReduceSingleTileKernelINS2_10policy_hubIiyN4cuda3std3__44plusIiEEE10Policy1000EN6thrust24THRUST_300001_SM_1000_NS10device_ptrIiEEPiyS9_iiNS7_10__identityEEEvT0_T1_T2_T3_T4_T6_E12temp_storage+16];
	add.s32 	%r422, %r420, %r421;
	ld.shared.u32 	%r423, [_ZZN3cub18CUB_300001_SM_10006detail6reduce28DeviceReduceSingleTileKernelINS2_10policy_hubIiyN4cuda3std3__44plusIiEEE10Policy1000EN6thrust24THRUST_300001_SM_1000_NS10device_ptrIiEEPiyS9_iiNS7_10__identityEEEvT0_T1_T2_T3_T4_T6_E12temp_storage+20];
	add.s32 	%r424, %r422, %r423;
	ld.shared.u32 	%r425, [_ZZN3cub18CUB_300001_SM_10006detail6reduce28DeviceReduceSingleTileKernelINS2_10policy_hubIiyN4cuda3std3__44plusIiEEE10Policy1000EN6thrust24THRUST_300001_SM_1000_NS10device_ptrIiEEPiyS9_iiNS7_10__identityEEEvT0_T1_T2_T3_T4_T6_E12temp_storage+24];
	add.s32 	%r426, %r424, %r425;
	ld.shared.u32 	%r427, [_ZZN3cub18CUB_300001_SM_10006detail6reduce28DeviceReduceSingleTileKernelINS2_10policy_hubIiyN4cuda3std3__44plusIiEEE10Policy1000EN6thrust24THRUST_300001_SM_1000_NS10device_ptrIiEEPiyS9_iiNS7_10__identityEEEvT0_T1_T2_T3_T4_T6_E12temp_storage+28];
	add.s32 	%r428, %r426, %r427;
	ld.shared.u32 	%r429, [_ZZN3cub18CUB_300001_SM_10006detail6reduce28DeviceReduceSingleTileKernelINS2_10policy_hubIiyN4cuda3std3__44plusIiEEE10Policy1000EN6thrust24THRUST_300001_SM_1000_NS10device_ptrIiEEPiyS9_iiNS7_10__identityEEEvT0_T1_T2_T3_T4_T6_E12temp_storage+32];
	add.s32 	%r430, %r428, %r429;
	ld.shared.u32 	%r431, [_ZZN3cub18CUB_300001_SM_10006detail6reduce28DeviceReduceSingleTileKernelINS2_10policy_hubIiyN4cuda3std3__44plusIiEEE10Policy1000EN6thrust24THRUST_300001_SM_1000_NS10device_ptrIiEEPiyS9_iiNS7_10__identityEEEvT0_T1_T2_T3_T4_T6_E12temp_storage+36];
	add.s32 	%r470, %r430, %r431;
	bra.uni 	$L__BB10_49;
$L__BB10_24:
	// begin inline asm
	mov.u32 %r321, %laneid;
	// end inline asm
	and.b32  	%r347, %r2, 992;
	add.s32 	%r348, %r347, 32;
	setp.gt.u32 	%p35, %r348, %r1;
	not.b32 	%r349, %r347;
	add.s32 	%r350, %r1, %r349;
	selp.b32 	%r345, %r350, 31, %p35;
	mov.b32 	%r324, 1;
	mov.b32 	%r346, -1;
	// begin inline asm
	shfl.sync.down.b32 %r322, %r452, %r324, %r345, %r346;
	// end inline asm
	setp.lt.s32 	%p36, %r321, %r345;
	selp.b32 	%r351, %r322, 0, %p36;
	add.s32 	%r328, %r351, %r452;
	mov.b32 	%r329, 2;
	// begin inline asm
	shfl.sync.down.b32 %r327, %r328, %r329, %r345, %r346;
	// end inline asm
	add.s32 	%r352, %r321, 2;
	setp.gt.s32 	%p37, %r352, %r345;
	selp.b32 	%r353, 0, %r327, %p37;
	add.s32 	%r333, %r328, %r353;
	mov.b32 	%r334, 4;
	// begin inline asm
	shfl.sync.down.b32 %r332, %r333, %r334, %r345, %r346;
	// end inline asm
	add.s32 	%r354, %r321, 4;
	setp.gt.s32 	%p38, %r354, %r345;
	selp.b32 	%r355, 0, %r332, %p38;
	add.s32 	%r338, %r333, %r355;
	mov.b32 	%r339, 8;
	// begin inline asm
	shfl.sync.down.b32 %r337, %r338, %r339, %r345, %r346;
	// end inline asm
	add.s32 	%r356, %r321, 8;
	setp.gt.s32 	%p39, %r356, %r345;
	selp.b32 	%r357, 0, %r337, %p39;
	add.s32 	%r343, %r338, %r357;
	mov.b32 	%r344, 16;
	// begin inline asm
	shfl.sync.down.b32 %r342, %r343, %r344, %r345, %r346;
	// end inline asm
	add.s32 	%r358, %r321, 16;
	setp.gt.s32 	%p40, %r358, %r345;
	selp.b32 	%r359, 0, %r342, %p40;
	add.s32 	%r470, %r343, %r359;
	setp.ne.s32 	%p41, %r321, 0;
	@%p41 bra 	$L__BB10_26;
	shr.u32 	%r360, %r2, 3;
	and.b32  	%r361, %r360, 124;
	mov.u32 	%r362, _ZZN3cub18CUB_300001_SM_10006detail6reduce28DeviceReduceSingleTileKernelINS2_10policy_hubIiyN4cuda3std3__44plusIiEEE10Policy1000EN6thrust24THRUST_300001_SM_1000_NS10device_ptrIiEEPiyS9_iiNS7_10__identityEEEvT0_T1_T2_T3_T4_T6_E12temp_storage;
	add.s32 	%r363, %r362, %r361;
	st.shared.u32 	[%r363+8], %r470;
$L__BB10_26:
	bar.sync 	0;
	setp.ne.s32 	%p42, %r2, 0;
	@%p42 bra 	$L__BB10_49;
	setp.gt.u64 	%p43, %rd19, 32;
	ld.shared.u32 	%r364, [_ZZN3cub18CUB_300001_SM_10006detail6reduce28DeviceReduceSingleTileKernelINS2_10policy_hubIiyN4cuda3std3__44plusIiEEE10Policy1000EN6thrust24THRUST_300001_SM_1000_NS10device_ptrIiEEPiyS9_iiNS7_10__identityEEEvT0_T1_T2_T3_T4_T6_E12temp_storage+12];
	selp.b32 	%r365, %r364, 0, %p43;
	add.s32 	%r366, %r365, %r470;
	setp.gt.u64 	%p44, %rd19, 64;
	ld.shared.u32 	%r367, [_ZZN3cub18CUB_300001_SM_10006detail6reduce28DeviceReduceSingleTileKernelINS2_10policy_hubIiyN4cuda3std3__44plusIiEEE10Policy1000EN6thrust24THRUST_300001_SM_1000_NS10device_ptrIiEEPiyS9_iiNS7_10__identityEEEvT0_T1_T2_T3_T4_T6_E12temp_storage+16];
	selp.b32 	%r368, %r367, 0, %p44;
	add.s32 	%r369, %r366, %r368;
	setp.gt.u64 	%p45, %rd19, 96;
	ld.shared.u32 	%r370, [_ZZN3cub18CUB_300001_SM_10006detail6reduce28DeviceReduceSingleTileKernelINS2_10policy_hubIiyN4cuda3std3__44plusIiEEE10Policy1000EN6thrust24THRUST_300001_SM_1000_NS10device_ptrIiEEPiyS9_iiNS7_10__identityEEEvT0_T1_T2_T3_T4_T6_E12temp_storage+20];
	selp.b32 	%r371, %r370, 0, %p45;
	add.s32 	%r372, %r369, %r371;
	setp.gt.u64 	%p46, %rd19, 128;
	ld.shared.u32 	%r373, [_ZZN3cub18CUB_300001_SM_10006detail6reduce28DeviceReduceSingleTileKernelINS2_10policy_hubIiyN4cuda3std3__44plusIiEEE10Policy1000EN6thrust24THRUST_300001_SM_1000_NS10device_ptrIiEEPiyS9_iiNS7_10__identityEEEvT0_T1_T2_T3_T4_T6_E12temp_storage+24];
	selp.b32 	%r374, %r373, 0, %p46;
	add.s32 	%r375, %r372, %r374;
	setp.gt.u64 	%p47, %rd19, 160;
	ld.shared.u32 	%r376, [_ZZN3cub18CUB_300001_SM_10006detail6reduce28DeviceReduceSingleTileKernelINS2_10policy_hubIiyN4cuda3std3__44plusIiEEE10Policy1000EN6thrust24THRUST_300001_SM_1000_NS10device_ptrIiEEPiyS9_iiNS7_10__identityEEEvT0_T1_T2_T3_T4_T6_E12temp_storage+28];
	selp.b32 	%r377, %r376, 0, %p47;
	add.s32 	%r378, %r375, %r377;
	setp.gt.u64 	%p48, %rd19, 192;
	ld.shared.u32 	%r379, [_ZZN3cub18CUB_300001_SM_10006detail6reduce28DeviceReduceSingleTileKernelINS2_10policy_hubIiyN4cuda3std3__44plusIiEEE10Policy1000EN6thrust24THRUST_300001_SM_1000_NS10device_ptrIiEEPiyS9_iiNS7_10__identityEEEvT0_T1_T2_T3_T4_T6_E12temp_storage+32];
	selp.b32 	%r380, %r379, 0, %p48;
	add.s32 	%r381, %r378, %r380;
	setp.gt.u64 	%p49, %rd19, 224;
	ld.shared.u32 	%r382, [_ZZN3cub18CUB_300001_SM_10006detail6reduce28DeviceReduceSingleTileKernelINS2_10policy_hubIiyN4cuda3std3__44plusIiEEE10Policy1000EN6thrust24THRUST_300001_SM_1000_NS10device_ptrIiEEPiyS9_iiNS7_10__identityEEEvT0_T1_T2_T3_T4_T6_E12temp_storage+36];
	selp.b32 	%r383, %r382, 0, %p49;
	add.s32 	%r470, %r381, %r383;
	bra.uni 	$L__BB10_49;
$L__BB10_28:
	mov.u32 	%r43, %tid.x;
	cvt.u64.u32 	%rd6, %r43;
	mul.wide.u32 	%rd22, %r43, 4;
	add.s64 	%rd7, %rd2, %rd22;
	ld.global.u32 	%r82, [%rd7];
	ld.global.u32 	%r83, [%rd7+1024];
	ld.global.u32 	%r84, [%rd7+2048];
	ld.global.u32 	%r85, [%rd7+3072];
	ld.global.u32 	%r86, [%rd7+4096];
	ld.global.u32 	%r87, [%rd7+5120];
	ld.global.u32 	%r88, [%rd7+6144];
	ld.global.u32 	%r89, [%rd7+7168];
	ld.global.u32 	%r90, [%rd7+8192];
	ld.global.u32 	%r91, [%rd7+9216];
	ld.global.u32 	%r92, [%rd7+10240];
	ld.global.u32 	%r93, [%rd7+11264];
	ld.global.u32 	%r94, [%rd7+12288];
	ld.global.u32 	%r95, [%rd7+13312];
	ld.global.u32 	%r96, [%rd7+14336];
	ld.global.u32 	%r97, [%rd7+15360];
	add.s32 	%r98, %r83, %r82;
	add.s32 	%r99, %r84, %r98;
	add.s32 	%r100, %r85, %r99;
	add.s32 	%r101, %r86, %r100;
	add.s32 	%r102, %r87, %r101;
	add.s32 	%r103, %r88, %r102;
	add.s32 	%r104, %r89, %r103;
	add.s32 	%r105, %r90, %r104;
	add.s32 	%r106, %r91, %r105;
	add.s32 	%r107, %r92, %r106;
	add.s32 	%r108, %r93, %r107;
	add.s32 	%r109, %r94, %r108;
	add.s32 	%r110, %r95, %r109;
	add.s32 	%r111, %r96, %r110;
	add.s32 	%r469, %r97, %r111;
	add.s64 	%rd8, %rd19, -4096;
	setp.lt.u64 	%p3, %rd8, 4096;
	mov.b64 	%rd53, 4096;
	@%p3 bra 	$L__BB10_32;
	mov.b64 	%rd53, 4096;
$L__BB10_30:
	shl.b64 	%rd24, %rd53, 2;
	add.s64 	%rd25, %rd7, %rd24;
	ld.global.u32 	%r112, [%rd25];
	ld.global.u32 	%r113, [%rd25+1024];
	ld.global.u32 	%r114, [%rd25+2048];
	ld.global.u32 	%r115, [%rd25+3072];
	ld.global.u32 	%r116, [%rd25+4096];
	ld.global.u32 	%r117, [%rd25+5120];
	ld.global.u32 	%r118, [%rd25+6144];
	ld.global.u32 	%r119, [%rd25+7168];
	ld.global.u32 	%r120, [%rd25+8192];
	ld.global.u32 	%r121, [%rd25+9216];
	ld.global.u32 	%r122, [%rd25+10240];
	ld.global.u32 	%r123, [%rd25+11264];
	ld.global.u32 	%r124, [%rd25+12288];
	ld.global.u32 	%r125, [%rd25+13312];
	ld.global.u32 	%r126, [%rd25+14336];
	ld.global.u32 	%r127, [%rd25+15360];
	add.s32 	%r128, %r112, %r469;
	add.s32 	%r129, %r113, %r128;
	add.s32 	%r130, %r114, %r129;
	add.s32 	%r131, %r115, %r130;
	add.s32 	%r132, %r116, %r131;
	add.s32 	%r133, %r117, %r132;
	add.s32 	%r134, %r118, %r133;
	add.s32 	%r135, %r119, %r134;
	add.s32 	%r136, %r120, %r135;
	add.s32 	%r137, %r121, %r136;
	add.s32 	%r138, %r122, %r137;
	add.s32 	%r139, %r123, %r138;
	add.s32 	%r140, %r124, %r139;
	add.s32 	%r141, %r125, %r140;
	add.s32 	%r142, %r126, %r141;
	add.s32 	%r469, %r127, %r142;
	sub.s64 	%rd26, %rd19, %rd53;
	setp.lt.u64 	%p4, %rd26, 4096;
	@%p4 bra 	$L__BB10_45;
	add.s64 	%rd53, %rd53, 4096;
	setp.le.u64 	%p5, %rd53, %rd8;
	@%p5 bra 	$L__BB10_30;
$L__BB10_32:
	setp.le.u64 	%p6, %rd19, %rd53;
	cvt.u32.u64 	%r143, %rd53;
	cvt.u32.u64 	%r144, %rd19;
	sub.s32 	%r145, %r144, %r143;
	setp.ge.s32 	%p7, %r43, %r145;
	or.pred  	%p8, %p6, %p7;
	@%p8 bra 	$L__BB10_45;
	not.b32 	%r149, %r43;
	add.s32 	%r150, %r149, %r144;
	sub.s32 	%r152, %r150, %r143;
	shr.u32 	%r153, %r152, 8;
	add.s32 	%r48, %r153, 1;
	and.b32  	%r49, %r48, 15;
	setp.lt.u32 	%p9, %r152, 3840;
	mov.u32 	%r459, %r43;
	@%p9 bra 	$L__BB10_36;
	and.b32  	%r154, %r48, 33554416;
	neg.s32 	%r455, %r154;
	add.s64 	%rd27, %rd53, %rd6;
	shl.b64 	%rd28, %rd27, 2;
	add.s64 	%rd29, %rd28, %rd2;
	add.s64 	%rd54, %rd29, 8192;
	mov.u32 	%r459, %r43;
$L__BB10_35:
	.pragma "nounroll";
	ld.global.u32 	%r155, [%rd54+-8192];
	add.s32 	%r156, %r155, %r469;
	ld.global.u32 	%r157, [%rd54+-7168];
	add.s32 	%r158, %r157, %r156;
	ld.global.u32 	%r159, [%rd54+-6144];
	add.s32 	%r160, %r159, %r158;
	ld.global.u32 	%r161, [%rd54+-5120];
	add.s32 	%r162, %r161, %r160;
	ld.global.u32 	%r163, [%rd54+-4096];
	add.s32 	%r164, %r163, %r162;
	ld.global.u32 	%r165, [%rd54+-3072];
	add.s32 	%r166, %r165, %r164;
	ld.global.u32 	%r167, [%rd54+-2048];
	add.s32 	%r168, %r167, %r166;
	ld.global.u32 	%r169, [%rd54+-1024];
	add.s32 	%r170, %r169, %r168;
	ld.global.u32 	%r171, [%rd54];
	add.s32 	%r172, %r171, %r170;
	ld.global.u32 	%r173, [%rd54+1024];
	add.s32 	%r174, %r173, %r172;
	ld.global.u32 	%r175, [%rd54+2048];
	add.s32 	%r176, %r175, %r174;
	ld.global.u32 	%r177, [%rd54+3072];
	add.s32 	%r178, %r177, %r176;
	ld.global.u32 	%r179, [%rd54+4096];
	add.s32 	%r180, %r179, %r178;
	ld.global.u32 	%r181, [%rd54+5120];
	add.s32 	%r182, %r181, %r180;
	ld.global.u32 	%r183, [%rd54+6144];
	add.s32 	%r184, %r183, %r182;
	ld.global.u32 	%r185, [%rd54+7168];
	add.s32 	%r469, %r185, %r184;
	add.s32 	%r459, %r459, 4096;
	add.s32 	%r455, %r455, 16;
	add.s64 	%rd54, %rd54, 16384;
	setp.ne.s32 	%p10, %r455, 0;
	@%p10 bra 	$L__BB10_35;
$L__BB10_36:
	setp.eq.s32 	%p11, %r49, 0;
	@%p11 bra 	$L__BB10_45;
	and.b32  	%r60, %r48, 7;
	setp.lt.u32 	%p12, %r49, 8;
	@%p12 bra 	$L__BB10_39;
	cvt.u64.u32 	%rd30, %r459;
	add.s64 	%rd31, %rd53, %rd30;
	shl.b64 	%rd32, %rd31, 2;
	add.s64 	%rd33, %rd2, %rd32;
	ld.global.u32 	%r187, [%rd33];
	add.s32 	%r188, %r187, %r469;
	ld.global.u32 	%r189, [%rd33+1024];
	add.s32 	%r190, %r189, %r188;
	ld.global.u32 	%r191, [%rd33+2048];
	add.s32 	%r192, %r191, %r190;
	ld.global.u32 	%r193, [%rd33+3072];
	add.s32 	%r194, %r193, %r192;
	ld.global.u32 	%r195, [%rd33+4096];
	add.s32 	%r196, %r195, %r194;
	ld.global.u32 	%r197, [%rd33+5120];
	add.s32 	%r198, %r197, %r196;
	ld.global.u32 	%r199, [%rd33+6144];
	add.s32 	%r200, %r199, %r198;
	ld.global.u32 	%r201, [%rd33+7168];
	add.s32 	%r469, %r201, %r200;
	add.s32 	%r459, %r459, 2048;
$L__BB10_39:
	setp.eq.s32 	%p13, %r60, 0;
	@%p13 bra 	$L__BB10_45;
	and.b32  	%r66, %r48, 3;
	setp.lt.u32 	%p14, %r60, 4;
	@%p14 bra 	$L__BB10_42;
	cvt.u64.u32 	%rd34, %r459;
	add.s64 	%rd35, %rd53, %rd34;
	shl.b64 	%rd36, %rd35, 2;
	add.s64 	%rd37, %rd2, %rd36;
	ld.global.u32 	%r203, [%rd37];
	add.s32 	%r204, %r203, %r469;
	ld.global.u32 	%r205, [%rd37+1024];
	add.s32 	%r206, %r205, %r204;
	ld.global.u32 	%r207, [%rd37+2048];
	add.s32 	%r208, %r207, %r206;
	ld.global.u32 	%r209, [%rd37+3072];
	add.s32 	%r469, %r209, %r208;
	add.s32 	%r459, %r459, 1024;
$L__BB10_42:
	setp.eq.s32 	%p15, %r66, 0;
	@%p15 bra 	$L__BB10_45;
	cvt.u64.u32 	%rd38, %r459;
	add.s64 	%rd39, %rd53, %rd38;
	shl.b64 	%rd40, %rd39, 2;
	add.s64 	%rd55, %rd2, %rd40;
	neg.s32 	%r467, %r66;
$L__BB10_44:
	.pragma "nounroll";
	ld.global.u32 	%r210, [%rd55];
	add.s32 	%r469, %r210, %r469;
	add.s64 	%rd55, %rd55, 1024;
	add.s32 	%r467, %r467, 1;
	setp.ne.s32 	%p16, %r467, 0;
	@%p16 bra 	$L__BB10_44;
$L__BB10_45:
	// begin inline asm
	mov.u32 %r211, %laneid;
	// end inline asm
	mov.b32 	%r214, 1;
	mov.b32 	%r235, 31;
	mov.b32 	%r236, -1;
	// begin inline asm
	shfl.sync.down.b32 %r212, %r469, %r214, %r235, %r236;
	// end inline asm
	setp.gt.s32 	%p17, %r211, 30;
	selp.b32 	%r237, 0, %r212, %p17;
	add.s32 	%r218, %r237, %r469;
	mov.b32 	%r219, 2;
	// begin inline asm
	shfl.sync.down.b32 %r217, %r218, %r219, %r235, %r236;
	// end inline asm
	setp.gt.s32 	%p18, %r211, 29;
	selp.b32 	%r238, 0, %r217, %p18;
	add.s32 	%r223, %r218, %r238;
	mov.b32 	%r224, 4;
	// begin inline asm
	shfl.sync.down.b32 %r222, %r223, %r224, %r235, %r236;
	// end inline asm
	setp.gt.s32 	%p19, %r211, 27;
	selp.b32 	%r239, 0, %r222, %p19;
	add.s32 	%r228, %r223, %r239;
	mov.b32 	%r229, 8;
	// begin inline asm
	shfl.sync.down.b32 %r227, %r228, %r229, %r235, %r236;
	// end inline asm
	setp.gt.s32 	%p20, %r211, 23;
	selp.b32 	%r240, 0, %r227, %p20;
	add.s32 	%r233, %r228, %r240;
	mov.b32 	%r234, 16;
	// begin inline asm
	shfl.sync.down.b32 %r232, %r233, %r234, %r235, %r236;
	// end inline asm
	setp.gt.s32 	%p21, %r211, 15;
	selp.b32 	%r241, 0, %r232, %p21;
	add.s32 	%r470, %r233, %r241;
	setp.ne.s32 	%p22, %r211, 0;
	@%p22 bra 	$L__BB10_47;
	shr.u32 	%r242, %r43, 3;
	and.b32  	%r243, %r242, 124;
	mov.u32 	%r244, _ZZN3cub18CUB_300001_SM_10006detail6reduce28DeviceReduceSingleTileKernelINS2_10policy_hubIiyN4cuda3std3__44plusIiEEE10Policy1000EN6thrust24THRUST_300001_SM_1000_NS10device_ptrIiEEPiyS9_iiNS7_10__identityEEEvT0_T1_T2_T3_T4_T6_E12temp_storage;
	add.s32 	%r245, %r244, %r243;
	st.shared.u32 	[%r245+8], %r470;
$L__BB10_47:
	bar.sync 	0;
	setp.ne.s32 	%p23, %r43, 0;
	@%p23 bra 	$L__BB10_49;
	ld.shared.u32 	%r246, [_ZZN3cub18CUB_300001_SM_10006detail6reduce28DeviceReduceSingleTileKernelINS2_10policy_hubIiyN4cuda3std3__44plusIiEEE10Policy1000EN6thrust24THRUST_300001_SM_1000_NS10device_ptrIiEEPiyS9_iiNS7_10__identityEEEvT0_T1_T2_T3_T4_T6_E12temp_storage+12];
	add.s32 	%r247, %r246, %r470;
	ld.shared.u32 	%r248, [_ZZN3cub18CUB_300001_SM_10006detail6reduce28DeviceReduceSingleTileKernelINS2_10policy_hubIiyN4cuda3std3__44plusIiEEE10Policy1000EN6thrust24THRUST_300001_SM_1000_NS10device_ptrIiEEPiyS9_iiNS7_10__identityEEEvT0_T1_T2_T3_T4_T6_E12temp_storage+16];
	add.s32 	%r249, %r247, %r248;
	ld.shared.u32 	%r250, [_ZZN3cub18CUB_300001_SM_10006detail6reduce28DeviceReduceSingleTileKernelINS2_10policy_hubIiyN4cuda3std3__44plusIiEEE10Policy1000EN6thrust24THRUST_300001_SM_1000_NS10device_ptrIiEEPiyS9_iiNS7_10__identityEEEvT0_T1_T2_T3_T4_T6_E12temp_storage+20];
	add.s32 	%r251, %r249, %r250;
	ld.shared.u32 	%r252, [_ZZN3cub18CUB_300001_SM_10006detail6reduce28DeviceReduceSingleTileKernelINS2_10policy_hubIiyN4cuda3std3__44plusIiEEE10Policy1000EN6thrust24THRUST_300001_SM_1000_NS10device_ptrIiEEPiyS9_iiNS7_10__identityEEEvT0_T1_T2_T3_T4_T6_E12temp_storage+24];
	add.s32 	%r253, %r251, %r252;
	ld.shared.u32 	%r254, [_ZZN3cub18CUB_300001_SM_10006detail6reduce28DeviceReduceSingleTileKernelINS2_10policy_hubIiyN4cuda3std3__44plusIiEEE10Policy1000EN6thrust24THRUST_300001_SM_1000_NS10device_ptrIiEEPiyS9_iiNS7_10__identityEEEvT0_T1_T2_T3_T4_T6_E12temp_storage+28];
	add.s32 	%r255, %r253, %r254;
	ld.shared.u32 	%r256, [_ZZN3cub18CUB_300001_SM_10006detail6reduce28DeviceReduceSingleTileKernelINS2_10policy_hubIiyN4cuda3std3__44plusIiEEE10Policy1000EN6thrust24THRUST_300001_SM_1000_NS10device_ptrIiEEPiyS9_iiNS7_10__identityEEEvT0_T1_T2_T3_T4_T6_E12temp_storage+32];
	add.s32 	%r257, %r255, %r256;
	ld.shared.u32 	%r258, [_ZZN3cub18CUB_300001_SM_10006detail6reduce28DeviceReduceSingleTileKernelINS2_10policy_hubIiyN4cuda3std3__44plusIiEEE10Policy1000EN6thrust24THRUST_300001_SM_1000_NS10device_ptrIiEEPiyS9_iiNS7_10__identityEEEvT0_T1_T2_T3_T4_T6_E12temp_storage+36];
	add.s32 	%r470, %r257, %r258;
$L__BB10_49:
	mov.u32 	%r432, %tid.x;
	setp.ne.s32 	%p57, %r432, 0;
	@%p57 bra 	$L__BB10_51;
	add.s32 	%r433, %r470, %r81;
	st.global.u32 	[%rd1], %r433;
$L__BB10_51:
	ret;

}
	// .globl	_ZN3cub18CUB_300001_SM_10006detail6reduce18DeviceReduceKernelINS2_10policy_hubIiyN4cuda3std3__44plusIiEEE10Policy1000EN6thrust24THRUST_300001_SM_1000_NS10device_ptrIiEEyS9_iNS7_10__identityEEEvT0_PT3_T1_NS0_13GridEvenShareISK_EET2_T4_
.visible .entry _ZN3cub18CUB_300001_SM_10006detail6reduce18DeviceReduceKernelINS2_10policy_hubIiyN4cuda3std3__44plusIiEEE10Policy1000EN6thrust24THRUST_300001_SM_1000_NS10device_ptrIiEEyS9_iNS7_10__identityEEEvT0_PT3_T1_NS0_13GridEvenShareISK_EET2_T4_(
	.param .align 8 .b8 _ZN3cub18CUB_300001_SM_10006detail6reduce18DeviceReduceKernelINS2_10policy_hubIiyN4cuda3std3__44plusIiEEE10Policy1000EN6thrust24THRUST_300001_SM_1000_NS10device_ptrIiEEyS9_iNS7_10__identityEEEvT0_PT3_T1_NS0_13GridEvenShareISK_EET2_T4__param_0[8],
	.param .u64 .ptr .align 1 _ZN3cub18CUB_300001_SM_10006detail6reduce18DeviceReduceKernelINS2_10policy_hubIiyN4cuda3std3__44plusIiEEE10Policy1000EN6thrust24THRUST_300001_SM_1000_NS10device_ptrIiEEyS9_iNS7_10__identityEEEvT0_PT3_T1_NS0_13GridEvenShareISK_EET2_T4__param_1,
	.param .u64 _ZN3cub18CUB_300001_SM_10006detail6reduce18DeviceReduceKernelINS2_10policy_hubIiyN4cuda3std3__44plusIiEEE10Policy1000EN6thrust24THRUST_300001_SM_1000_NS10device_ptrIiEEyS9_iNS7_10__identityEEEvT0_PT3_T1_NS0_13GridEvenShareISK_EET2_T4__param_2,
	.param .align 8 .b8 _ZN3cub18CUB_300001_SM_10006detail6reduce18DeviceReduceKernelINS2_10policy_hubIiyN4cuda3std3__44plusIiEEE10Policy1000EN6thrust24THRUST_300001_SM_1000_NS10device_ptrIiEEyS9_iNS7_10__identityEEEvT0_PT3_T1_NS0_13GridEvenShareISK_EET2_T4__param_3[72],
	.param .align 1 .b8 _ZN3cub18CUB_300001_SM_10006detail6reduce18DeviceReduceKernelINS2_10policy_hubIiyN4cuda3std3__44plusIiEEE10Policy1000EN6thrust24THRUST_300001_SM_1000_NS10device_ptrIiEEyS9_iNS7_10__identityEEEvT0_PT3_T1_NS0_13GridEvenShareISK_EET2_T4__param_4[1],
	.param .align 1 .b8 _ZN3cub18CUB_300001_SM_10006detail6reduce18DeviceReduceKernelINS2_10policy_hubIiyN4cuda3std3__44plusIiEEE10Policy1000EN6thrust24THRUST_300001_SM_1000_NS10device_ptrIiEEyS9_iNS7_10__identityEEEvT0_PT3_T1_NS0_13GridEvenShareISK_EET2_T4__param_5[1]
)
.maxntid 256
{
	.reg .pred 	%p<57>;
	.reg .b16 	%rs<4>;
	.reg .b32 	%r<502>;
	.reg .b64 	%rd<78>;
	// demoted variable
	.shared .align 4 .b8 _ZZN3cub18CUB_300001_SM_10006detail6reduce18DeviceReduceKernelINS2_10policy_hubIiyN4cuda3std3__44plusIiEEE10Policy1000EN6thrust24THRUST_300001_SM_1000_NS10device_ptrIiEEyS9_iNS7_10__identityEEEvT0_PT3_T1_NS0_13GridEvenShareISK_EET2_T4_E12temp_storage[44];
	ld.param.u64 	%rd1, [_ZN3cub18CUB_300001_SM_10006detail6reduce18DeviceReduceKernelINS2_10policy_hubIiyN4cuda3std3__44plusIiEEE10Policy1000EN6thrust24THRUST_300001_SM_1000_NS10device_ptrIiEEyS9_iNS7_10__identityEEEvT0_PT3_T1_NS0_13GridEvenShareISK_EET2_T4__param_3+32];
	ld.param.u32 	%r1, [_ZN3cub18CUB_300001_SM_10006detail6reduce18DeviceReduceKernelINS2_10policy_hubIiyN4cuda3std3__44plusIiEEE10Policy1000EN6thrust24THRUST_300001_SM_1000_NS10device_ptrIiEEyS9_iNS7_10__identityEEEvT0_PT3_T1_NS0_13GridEvenShareISK_EET2_T4__param_3+40];
	ld.param.u64 	%rd25, [_ZN3cub18CUB_300001_SM_10006detail6reduce18DeviceReduceKernelINS2_10policy_hubIiyN4cuda3std3__44plusIiEEE10Policy1000EN6thrust24THRUST_300001_SM_1000_NS10device_ptrIiEEyS9_iNS7_10__identityEEEvT0_PT3_T1_NS0_13GridEvenShareISK_EET2_T4__param_0];
	cvta.to.global.u64 	%rd2, %rd25;
	mov.u32 	%r2, %ctaid.x;
	shl.b32 	%r88, %r1, 12;
	cvt.s64.s32 	%rd3, %r88;
	shl.b32 	%r89, %r2, 12;
	cvt.u64.u32 	%rd4, %r89;
	sub.s64 	%rd5, %rd1, %rd4;
	setp.gt.u64 	%p1, %rd5, 4095;
	@%p1 bra 	$L__BB11_25;
	cvt.u32.u64 	%r287, %rd4;
	cvt.u32.u64 	%r3, %rd1;
	sub.s32 	%r4, %r3, %r287;
	mov.u32 	%r5, %tid.x;
	setp.ge.s32 	%p23, %r5, %r4;
	mov.b32 	%r482, 0;
	mov.u32 	%r471, %r5;
	@%p23 bra 	$L__BB11_3;
	add.s32 	%r289, %r287, %r5;
	mul.wide.u32 	%rd51, %r289, 4;
	add.s64 	%rd52, %rd2, %rd51;
	ld.global.u32 	%r482, [%rd52];
	add.s32 	%r471, %r5, 256;
$L__BB11_3:
	setp.ge.s32 	%p24, %r471, %r4;
	@%p24 bra 	$L__BB11_16;
	not.b32 	%r292, %r471;
	add.s32 	%r293, %r292, %r3;
	sub.s32 	%r294, %r293, %r287;
	shr.u32 	%r295, %r294, 8;
	add.s32 	%r10, %r295, 1;
	and.b32  	%r11, %r10, 15;
	setp.lt.u32 	%p25, %r294, 3840;
	@%p25 bra 	$L__BB11_7;
	and.b32  	%r296, %r10, 33554416;
	neg.s32 	%r467, %r296;
	mul.wide.u32 	%rd53, %r2, 16384;
	mul.wide.u32 	%rd54, %r471, 4;
	or.b64  	%rd55, %rd53, %rd54;
	add.s64 	%rd56, %rd55, %rd2;
	add.s64 	%rd72, %rd56, 8192;
$L__BB11_6:
	.pragma "nounroll";
	ld.global.u32 	%r297, [%rd72+-8192];
	add.s32 	%r298, %r297, %r482;
	ld.global.u32 	%r299, [%rd72+-7168];
	add.s32 	%r300, %r299, %r298;
	ld.global.u32 	%r301, [%rd72+-6144];
	add.s32 	%r302, %r301, %r300;
	ld.global.u32 	%r303, [%rd72+-5120];
	add.s32 	%r304, %r303, %r302;
	ld.global.u32 	%r305, [%rd72+-4096];
	add.s32 	%r306, %r305, %r304;
	ld.global.u32 	%r307, [%rd72+-3072];
	add.s32 	%r308, %r307, %r306;
	ld.global.u32 	%r309, [%rd72+-2048];
	add.s32 	%r310, %r309, %r308;
	ld.global.u32 	%r311, [%rd72+-1024];
	add.s32 	%r312, %r311, %r310;
	ld.global.u32 	%r313, [%rd72];
	add.s32 	%r314, %r313, %r312;
	ld.global.u32 	%r315, [%rd72+1024];
	add.s32 	%r316, %r315, %r314;
	ld.global.u32 	%r317, [%rd72+2048];
	add.s32 	%r318, %r317, %r316;
	ld.global.u32 	%r319, [%rd72+3072];
	add.s32 	%r320, %r319, %r318;
	ld.global.u32 	%r321, [%rd72+4096];
	add.s32 	%r322, %r321, %r320;
	ld.global.u32 	%r323, [%rd72+5120];
	add.s32 	%r324, %r323, %r322;
	ld.global.u32 	%r325, [%rd72+6144];
	add.s32 	%r326, %r325, %r324;
	ld.global.u32 	%r327, [%rd72+7168];
	add.s32 	%r482, %r327, %r326;
	add.s32 	%r471, %r471, 4096;
	add.s32 	%r467, %r467, 16;
	add.s64 	%rd72, %rd72, 16384;
	setp.ne.s32 	%p26, %r467, 0;
	@%p26 bra 	$L__BB11_6;
$L__BB11_7:
	setp.eq.s32 	%p27, %r11, 0;
	@%p27 bra 	$L__BB11_16;
	and.b32  	%r22, %r10, 7;
	setp.lt.u32 	%p28, %r11, 8;
	@%p28 bra 	$L__BB11_10;
	cvt.s64.s32 	%rd57, %r471;
	add.s64 	%rd58, %rd57, %rd4;
	shl.b64 	%rd59, %rd58, 2;
	add.s64 	%rd60, %rd2, %rd59;
	ld.global.u32 	%r329, [%rd60];
	add.s32 	%r330, %r329, %r482;
	ld.global.u32 	%r331, [%rd60+1024];
	add.s32 	%r332, %r331, %r330;
	ld.global.u32 	%r333, [%rd60+2048];
	add.s32 	%r334, %r333, %r332;
	ld.global.u32 	%r335, [%rd60+3072];
	add.s32 	%r336, %r335, %r334;
	ld.global.u32 	%r337, [%rd60+4096];
	add.s32 	%r338, %r337, %r336;
	ld.global.u32 	%r339, [%rd60+5120];
	add.s32 	%r340, %r339, %r338;
	ld.global.u32 	%r341, [%rd60+6144];
	add.s32 	%r342, %r341, %r340;
	ld.global.u32 	%r343, [%rd60+7168];
	add.s32 	%r482, %r343, %r342;
	add.s32 	%r471, %r471, 2048;
$L__BB11_10:
	setp.eq.s32 	%p29, %r22, 0;
	@%p29 bra 	$L__BB11_16;
	and.b32  	%r28, %r10, 3;
	setp.lt.u32 	%p30, %r22, 4;
	@%p30 bra 	$L__BB11_13;
	cvt.s64.s32 	%rd61, %r471;
	add.s64 	%rd62, %rd61, %rd4;
	shl.b64 	%rd63, %rd62, 2;
	add.s64 	%rd64, %rd2, %rd63;
	ld.global.u32 	%r345, [%rd64];
	add.s32 	%r346, %r345, %r482;
	ld.global.u32 	%r347, [%rd64+1024];
	add.s32 	%r348, %r347, %r346;
	ld.global.u32 	%r349, [%rd64+2048];
	add.s32 	%r350, %r349, %r348;
	ld.global.u32 	%r351, [%rd64+3072];
	add.s32 	%r482, %r351, %r350;
	add.s32 	%r471, %r471, 1024;
$L__BB11_13:
	setp.eq.s32 	%p31, %r28, 0;
	@%p31 bra 	$L__BB11_16;
	mul.wide.u32 	%rd65, %r2, 16384;
	add.s64 	%rd9, %rd2, %rd65;
	neg.s32 	%r479, %r28;
$L__BB11_15:
	.pragma "nounroll";
	mul.wide.s32 	%rd66, %r471, 4;
	add.s64 	%rd67, %rd9, %rd66;
	ld.global.u32 	%r352, [%rd67];
	add.s32 	%r482, %r352, %r482;
	add.s32 	%r471, %r471, 256;
	add.s32 	%r479, %r479, 1;
	setp.ne.s32 	%p32, %r479, 0;
	@%p32 bra 	$L__BB11_15;
$L__BB11_16:
	setp.lt.s32 	%p33, %r4, 256;
	@%p33 bra 	$L__BB11_21;
	// begin inline asm
	mov.u32 %r416, %laneid;
	// end inline asm
	mov.b32 	%r419, 1;
	mov.b32 	%r440, 31;
	mov.b32 	%r441, -1;
	// begin inline asm
	shfl.sync.down.b32 %r417, %r482, %r419, %r440, %r441;
	// end inline asm
	setp.gt.s32 	%p49, %r416, 30;
	selp.b32 	%r442, 0, %r417, %p49;
	add.s32 	%r423, %r442, %r482;
	mov.b32 	%r424, 2;
	// begin inline asm
	shfl.sync.down.b32 %r422, %r423, %r424, %r440, %r441;
	// end inline asm
	setp.gt.s32 	%p50, %r416, 29;
	selp.b32 	%r443, 0, %r422, %p50;
	add.s32 	%r428, %r423, %r443;
	mov.b32 	%r429, 4;
	// begin inline asm
	shfl.sync.down.b32 %r427, %r428, %r429, %r440, %r441;
	// end inline asm
	setp.gt.s32 	%p51, %r416, 27;
	selp.b32 	%r444, 0, %r427, %p51;
	add.s32 	%r433, %r428, %r444;
	mov.b32 	%r434, 8;
	// begin inline asm
	shfl.sync.down.b32 %r432, %r433, %r434, %r440, %r441;
	// end inline asm
	setp.gt.s32 	%p52, %r416, 23;
	selp.b32 	%r445, 0, %r432, %p52;
	add.s32 	%r438, %r433, %r445;
	mov.b32 	%r439, 16;
	// begin inline asm
	shfl.sync.down.b32 %r437, %r438, %r439, %r440, %r441;
	// end inline asm
	setp.gt.s32 	%p53, %r416, 15;
	selp.b32 	%r446, 0, %r437, %p53;
	add.s32 	%r501, %r438, %r446;
	setp.ne.s32 	%p54, %r416, 0;
	@%p54 bra 	$L__BB11_19;
	shr.u32 	%r447, %r5, 3;
	and.b32  	%r448, %r447, 124;
	mov.u32 	%r449, _ZZN3cub18CUB_300001_SM_10006detail6reduce18DeviceReduceKernelINS2_10policy_hubIiyN4cuda3std3__44plusIiEEE10Policy1000EN6thrust24THRUST_300001_SM_1000_NS10device_ptrIiEEyS9_iNS7_10__identityEEEvT0_PT3_T1_NS0_13GridEvenShareISK_EET2_T4_E12temp_storage;
	add.s32 	%r450, %r449, %r448;
	st.shared.u32 	[%r450+8], %r501;
$L__BB11_19:
	bar.sync 	0;
	setp.ne.s32 	%p55, %r5, 0;
	@%p55 bra 	$L__BB11_46;
	ld.shared.u32 	%r451, [_ZZN3cub18CUB_300001_SM_10006detail6reduce18DeviceReduceKernelINS2_10policy_hubIiyN4cuda3std3__44plusIiEEE10Policy1000EN6thrust24THRUST_300001_SM_1000_NS10device_ptrIiEEyS9_iNS7_10__identityEEEvT0_PT3_T1_NS0_13GridEvenShareISK_EET2_T4_E12temp_storage+12];
	add.s32 	%r452, %r451, %r501;
	ld.shared.u32 	%r453, [_ZZN3cub18CUB_300001_SM_10006detail6reduce18DeviceReduceKernelINS2_10policy_hubIiyN4cuda3std3__44plusIiEEE10Policy1000EN6thrust24THRUST_300001_SM_1000_NS10device_ptrIiEEyS9_iNS7_10__identityEEEvT0_PT3_T1_NS0_13GridEvenShareISK_EET2_T4_E12temp_storage+16];
	add.s32 	%r454, %r452, %r453;
	ld.shared.u32 	%r455, [_ZZN3cub18CUB_300001_SM_10006detail6reduce18DeviceReduceKernelINS2_10policy_hubIiyN4cuda3std3__44plusIiEEE10Policy1000EN6thrust24THRUST_300001_SM_1000_NS10device_ptrIiEEyS9_iNS7_10__identityEEEvT0_PT3_T1_NS0_13GridEvenShareISK_EET2_T4_E12temp_storage+20];
	add.s32 	%r456, %r454, %r455;
	ld.shared.u32 	%r457, [_ZZN3cub18CUB_300001_SM_10006detail6reduce18DeviceReduceKernelINS2_10policy_hubIiyN4cuda3std3__44plusIiEEE10Policy1000EN6thrust24THRUST_300001_SM_1000_NS10device_ptrIiEEyS9_iNS7_10__identityEEEvT0_PT3_T1_NS0_13GridEvenShareISK_EET2_T4_E12temp_storage+24];
	add.s32 	%r458, %r456, %r457;
	ld.shared.u32 	%r459, [_ZZN3cub18CUB_300001_SM_10006detail6reduce18DeviceReduceKernelINS2_10policy_hubIiyN4cuda3std3__44plusIiEEE10Policy1000EN6thrust24THRUST_300001_SM_1000_NS10device_ptrIiEEyS9_iNS7_10__identityEEEvT0_PT3_T1_NS0_13GridEvenShareISK_EET2_T4_E12temp_storage+28];
	add.s32 	%r460, %r458, %r459;
	ld.shared.u32 	%r461, [_ZZN3cub18CUB_300001_SM_10006detail6reduce18DeviceReduceKernelINS2_10policy_hubIiyN4cuda3std3__44plusIiEEE10Policy1000EN6thrust24THRUST_300001_SM_1000_NS10device_ptrIiEEyS9_iNS7_10__identityEEEvT0_PT3_T1_NS0_13GridEvenShareISK_EET2_T4_E12temp_storage+32];
	add.s32 	%r462, %r460, %r461;
	ld.shared.u32 	%r463, [_ZZN3cub18CUB_300001_SM_10006detail6reduce18DeviceReduceKernelINS2_10policy_hubIiyN4cuda3std3__44plusIiEEE10Policy1000EN6thrust24THRUST_300001_SM_1000_NS10device_ptrIiEEyS9_iNS7_10__identityEEEvT0_PT3_T1_NS0_13GridEvenShareISK_EET2_T4_E12temp_storage+36];
	add.s32 	%r501, %r462, %r463;
	bra.uni 	$L__BB11_46;
$L__BB11_21:
	// begin inline asm
	mov.u32 %r353, %laneid;
	// end inline asm
	and.b32  	%r379, %r5, 992;
	add.s32 	%r380, %r379, 32;
	setp.gt.s32 	%p34, %r380, %r4;
	not.b32 	%r381, %r379;
	add.s32 	%r382, %r4, %r381;
	selp.b32 	%r377, %r382, 31, %p34;
	mov.b32 	%r356, 1;
	mov.b32 	%r378, -1;
	// begin inline asm
	shfl.sync.down.b32 %r354, %r482, %r356, %r377, %r378;
	// end inline asm
	setp.lt.s32 	%p35, %r353, %r377;
	selp.b32 	%r383, %r354, 0, %p35;
	add.s32 	%r360, %r383, %r482;
	mov.b32 	%r361, 2;
	// begin inline asm
	shfl.sync.down.b32 %r359, %r360, %r361, %r377, %r378;
	// end inline asm
	add.s32 	%r384, %r353, 2;
	setp.gt.s32 	%p36, %r384, %r377;
	selp.b32 	%r385, 0, %r359, %p36;
	add.s32 	%r365, %r360, %r385;
	mov.b32 	%r366, 4;
	// begin inline asm
	shfl.sync.down.b32 %r364, %r365, %r366, %r377, %r378;
	// end inline asm
	add.s32 	%r386, %r353, 4;
	setp.gt.s32 	%p37, %r386, %r377;
	selp.b32 	%r387, 0, %r364, %p37;
	add.s32 	%r370, %r365, %r387;
	mov.b32 	%r371, 8;
	// begin inline asm
	shfl.sync.down.b32 %r369, %r370, %r371, %r377, %r378;
	// end inline asm
	add.s32 	%r388, %r353, 8;
	setp.gt.s32 	%p38, %r388, %r377;
	selp.b32 	%r389, 0, %r369, %p38;
	add.s32 	%r375, %r370, %r389;
	mov.b32 	%r376, 16;
	// begin inline asm
	shfl.sync.down.b32 %r374, %r375, %r376, %r377, %r378;
	// end inline asm
	add.s32 	%r390, %r353, 16;
	setp.gt.s32 	%p39, %r390, %r377;
	selp.b32 	%r391, 0, %r374, %p39;
	add.s32 	%r501, %r375, %r391;
	setp.ne.s32 	%p40, %r353, 0;
	@%p40 bra 	$L__BB11_23;
	shr.u32 	%r392, %r5, 3;
	and.b32  	%r393, %r392, 124;
	mov.u32 	%r394, _ZZN3cub18CUB_300001_SM_10006detail6reduce18DeviceReduceKernelINS2_10policy_hubIiyN4cuda3std3__44plusIiEEE10Policy1000EN6thrust24THRUST_300001_SM_1000_NS10device_ptrIiEEyS9_iNS7_10__identityEEEvT0_PT3_T1_NS0_13GridEvenShareISK_EET2_T4_E12temp_storage;
	add.s32 	%r395, %r394, %r393;
	st.shared.u32 	[%r395+8], %r501;
$L__BB11_23:
	bar.sync 	0;
	setp.ne.s32 	%p41, %r5, 0;
	@%p41 bra 	$L__BB11_46;
	setp.gt.s32 	%p42, %r4, 32;
	ld.shared.u32 	%r396, [_ZZN3cub18CUB_300001_SM_10006detail6reduce18DeviceReduceKernelINS2_10policy_hubIiyN4cuda3std3__44plusIiEEE10Policy1000EN6thrust24THRUST_300001_SM_1000_NS10device_ptrIiEEyS9_iNS7_10__identityEEEvT0_PT3_T1_NS0_13GridEvenShareISK_EET2_T4_E12temp_storage+12];
	selp.b32 	%r397, %r396, 0, %p42;
	add.s32 	%r398, %r397, %r501;
	setp.gt.s32 	%p43, %r4, 64;
	ld.shared.u32 	%r399, [_ZZN3cub18CUB_300001_SM_10006detail6reduce18DeviceReduceKernelINS2_10policy_hubIiyN4cuda3std3__44plusIiEEE10Policy1000EN6thrust24THRUST_300001_SM_1000_NS10device_ptrIiEEyS9_iNS7_10__identityEEEvT0_PT3_T1_NS0_13GridEvenShareISK_EET2_T4_E12temp_storage+16];
	selp.b32 	%r400, %r399, 0, %p43;
	add.s32 	%r401, %r398, %r400;
	setp.gt.s32 	%p44, %r4, 96;
	ld.shared.u32 	%r402, [_ZZN3cub18CUB_300001_SM_10006detail6reduce18DeviceReduceKernelINS2_10policy_hubIiyN4cuda3std3__44plusIiEEE10Policy1000EN6thrust24THRUST_300001_SM_1000_NS10device_ptrIiEEyS9_iNS7_10__identityEEEvT0_PT3_T1_NS0_13GridEvenShareISK_EET2_T4_E12temp_storage+20];
	selp.b32 	%r403, %r402, 0, %p44;
	add.s32 	%r404, %r401, %r403;
	setp.gt.s32 	%p45, %r4, 128;
	ld.shared.u32 	%r405, [_ZZN3cub18CUB_300001_SM_10006detail6reduce18DeviceReduceKernelINS2_10policy_hubIiyN4cuda3std3__44plusIiEEE10Policy1000EN6thrust24THRUST_300001_SM_1000_NS10device_ptrIiEEyS9_iNS7_10__identityEEEvT0_PT3_T1_NS0_13GridEvenShareISK_EET2_T4_E12temp_storage+24];
	selp.b32 	%r406, %r405, 0, %p45;
	add.s32 	%r407, %r404, %r406;
	setp.gt.s32 	%p46, %r4, 160;
	ld.shared.u32 	%r408, [_ZZN3cub18CUB_300001_SM_10006detail6reduce18DeviceReduceKernelINS2_10policy_hubIiyN4cuda3std3__44plusIiEEE10Policy1000EN6thrust24THRUST_300001_SM_1000_NS10device_ptrIiEEyS9_iNS7_10__identityEEEvT0_PT3_T1_NS0_13GridEvenShareISK_EET2_T4_E12temp_storage+28];
	selp.b32 	%r409, %r408, 0, %p46;
	add.s32 	%r410, %r407, %r409;
	setp.gt.s32 	%p47, %r4, 192;
	ld.shared.u32 	%r411, [_ZZN3cub18CUB_300001_SM_10006detail6reduce18DeviceReduceKernelINS2_10policy_hubIiyN4cuda3std3__44plusIiEEE10Policy1000EN6thrust24THRUST_300001_SM_1000_NS10device_ptrIiEEyS9_iNS7_10__identityEEEvT0_PT3_T1_NS0_13GridEvenShareISK_EET2_T4_E12temp_storage+32];
	selp.b32 	%r412, %r411, 0, %p47;
	add.s32 	%r413, %r410, %r412;
	setp.gt.s32 	%p48, %r4, 224;
	ld.shared.u32 	%r414, [_ZZN3cub18CUB_300001_SM_10006detail6reduce18DeviceReduceKernelINS2_10policy_hubIiyN4cuda3std3__44plusIiEEE10Policy1000EN6thrust24THRUST_300001_SM_1000_NS10device_ptrIiEEyS9_iNS7_10__identityEEEvT0_PT3_T1_NS0_13GridEvenShareISK_EET2_T4_E12temp_storage+36];
	selp.b32 	%r415, %r414, 0, %p48;
	add.s32 	%r501, %r413, %r415;
	bra.uni 	$L__BB11_46;
$L__BB11_25:
	cvt.u32.u64 	%r90, %rd4;
	mov.u32 	%r46, %tid.x;
	add.s32 	%r91, %r46, %r90;
	mul.wide.u32 	%rd26, %r91, 4;
	add.s64 	%rd27, %rd2, %rd26;
	ld.global.u32 	%r92, [%rd27];
	ld.global.u32 	%r93, [%rd27+1024];
	ld.global.u32 	%r94, [%rd27+2048];
	ld.global.u32 	%r95, [%rd27+3072];
	ld.global.u32 	%r96, [%rd27+4096];
	ld.global.u32 	%r97, [%rd27+5120];
	ld.global.u32 	%r98, [%rd27+6144];
	ld.global.u32 	%r99, [%rd27+7168];
	ld.global.u32 	%r100, [%rd27+8192];
	ld.global.u32 	%r101, [%rd27+9216];
	ld.global.u32 	%r102, [%rd27+10240];
	ld.global.u32 	%r103, [%rd27+11264];
	ld.global.u32 	%r104, [%rd27+12288];
	ld.global.u32 	%r105, [%rd27+13312];
	ld.global.u32 	%r106, [%rd27+14336];
	ld.global.u32 	%r107, [%rd27+15360];
	add.s32 	%r108, %r93, %r92;
	add.s32 	%r109, %r94, %r108;
	add.s32 	%r110, %r95, %r109;
	add.s32 	%r111, %r96, %r110;
	add.s32 	%r112, %r97, %r111;
	add.s32 	%r113, %r98, %r112;
	add.s32 	%r114, %r99, %r113;
	add.s32 	%r115, %r100, %r114;
	add.s32 	%r116, %r101, %r115;
	add.s32 	%r117, %r102, %r116;
	add.s32 	%r118, %r103, %r117;
	add.s32 	%r119, %r104, %r118;
	add.s32 	%r120, %r105, %r119;
	add.s32 	%r121, %r106, %r120;
	add.s32 	%r500, %r107, %r121;
	setp.lt.u64 	%p2, %rd5, %rd3;
	@%p2 bra 	$L__BB11_42;
	cvt.u32.u64 	%r123, %rd3;
	cvt.u64.u32 	%rd28, %r46;
	add.s64 	%rd74, %rd4, %rd3;
	cvt.u32.u64 	%r48, %rd1;
	not.b32 	%r125, %r46;
	add.s32 	%r126, %r125, %r48;
	sub.s32 	%r127, %r126, %r123;
	sub.s32 	%r483, %r127, %r90;
	add.s64 	%rd29, %rd74, %rd28;
	shl.b64 	%rd30, %rd29, 2;
	add.s64 	%rd31, %rd30, %rd2;
	add.s64 	%rd73, %rd31, 8192;
	mov.b32 	%r484, 0;
	shl.b32 	%r128, %r1, 12;
	mov.u64 	%rd75, %rd4;
$L__BB11_27:
	cvt.s64.s32 	%rd15, %r128;
	add.s64 	%rd75, %rd75, %rd15;
	add.s64 	%rd32, %rd1, -4096;
	setp.gt.u64 	%p3, %rd75, %rd32;
	@%p3 bra 	$L__BB11_29;
	shl.b32 	%r129, %r1, 12;
	cvt.s64.s32 	%rd33, %r129;
	cvt.u64.u32 	%rd34, %r46;
	add.s64 	%rd35, %rd75, %rd34;
	shl.b64 	%rd36, %rd35, 2;
	add.s64 	%rd37, %rd2, %rd36;
	ld.global.u32 	%r130, [%rd37];
	ld.global.u32 	%r131, [%rd37+1024];
	ld.global.u32 	%r132, [%rd37+2048];
	ld.global.u32 	%r133, [%rd37+3072];
	ld.global.u32 	%r134, [%rd37+4096];
	ld.global.u32 	%r135, [%rd37+5120];
	ld.global.u32 	%r136, [%rd37+6144];
	ld.global.u32 	%r137, [%rd37+7168];
	ld.global.u32 	%r138, [%rd37+8192];
	ld.global.u32 	%r139, [%rd37+9216];
	ld.global.u32 	%r140, [%rd37+10240];
	ld.global.u32 	%r141, [%rd37+11264];
	ld.global.u32 	%r142, [%rd37+12288];
	ld.global.u32 	%r143, [%rd37+13312];
	ld.global.u32 	%r144, [%rd37+14336];
	ld.global.u32 	%r145, [%rd37+15360];
	add.s32 	%r146, %r130, %r500;
	add.s32 	%r147, %r131, %r146;
	add.s32 	%r148, %r132, %r147;
	add.s32 	%r149, %r133, %r148;
	add.s32 	%r150, %r134, %r149;
	add.s32 	%r151, %r135, %r150;
	add.s32 	%r152, %r136, %r151;
	add.s32 	%r153, %r137, %r152;
	add.s32 	%r154, %r138, %r153;
	add.s32 	%r155, %r139, %r154;
	add.s32 	%r156, %r140, %r155;
	add.s32 	%r157, %r141, %r156;
	add.s32 	%r158, %r142, %r157;
	add.s32 	%r159, %r143, %r158;
	add.s32 	%r160, %r144, %r159;
	add.s32 	%r500, %r145, %r160;
	sub.s64 	%rd38, %rd1, %rd75;
	setp.lt.u64 	%p4, %rd38, %rd33;
	add.s32 	%r484, %r484, 1;
	add.s64 	%rd74, %rd74, %rd33;
	sub.s32 	%r483, %r483, %r129;
	mul.wide.s32 	%rd39, %r129, 4;
	add.s64 	%rd73, %rd73, %rd39;
	@%p4 bra 	$L__BB11_42;
	bra.uni 	$L__BB11_27;
$L__BB11_29:
	setp.le.u64 	%p5, %rd1, %rd75;
	cvt.u32.u64 	%r161, %rd75;
	cvt.u32.u64 	%r162, %rd1;
	sub.s32 	%r163, %r162, %r161;
	setp.ge.s32 	%p6, %r46, %r163;
	or.pred  	%p7, %p5, %p6;
	@%p7 bra 	$L__BB11_42;
	cvt.u32.u64 	%r166, %rd15;
	cvt.u32.u64 	%r167, %rd4;
	not.b32 	%r168, %r46;
	add.s32 	%r169, %r168, %r48;
	add.s32 	%r170, %r166, %r167;
	sub.s32 	%r171, %r169, %r170;
	mul.lo.s32 	%r172, %r1, %r484;
	shl.b32 	%r173, %r172, 12;
	sub.s32 	%r174, %r171, %r173;
	shr.u32 	%r175, %r174, 8;
	add.s32 	%r56, %r175, 1;
	and.b32  	%r57, %r56, 15;
	setp.lt.u32 	%p8, %r174, 3840;
	mov.u32 	%r490, %r46;
	@%p8 bra 	$L__BB11_33;
	shr.u32 	%r176, %r483, 8;
	add.s32 	%r177, %r176, 1;
	and.b32  	%r178, %r177, 33554416;
	neg.s32 	%r486, %r178;
	mov.u32 	%r490, %r46;
$L__BB11_32:
	.pragma "nounroll";
	ld.global.u32 	%r179, [%rd73+-8192];
	add.s32 	%r180, %r179, %r500;
	ld.global.u32 	%r181, [%rd73+-7168];
	add.s32 	%r182, %r181, %r180;
	ld.global.u32 	%r183, [%rd73+-6144];
	add.s32 	%r184, %r183, %r182;
	ld.global.u32 	%r185, [%rd73+-5120];
	add.s32 	%r186, %r185, %r184;
	ld.global.u32 	%r187, [%rd73+-4096];
	add.s32 	%r188, %r187, %r186;
	ld.global.u32 	%r189, [%rd73+-3072];
	add.s32 	%r190, %r189, %r188;
	ld.global.u32 	%r191, [%rd73+-2048];
	add.s32 	%r192, %r191, %r190;
	ld.global.u32 	%r193, [%rd73+-1024];
	add.s32 	%r194, %r193, %r192;
	ld.global.u32 	%r195, [%rd73];
	add.s32 	%r196, %r195, %r194;
	ld.global.u32 	%r197, [%rd73+1024];
	add.s32 	%r198, %r197, %r196;
	ld.global.u32 	%r199, [%rd73+2048];
	add.s32 	%r200, %r199, %r198;
	ld.global.u32 	%r201, [%rd73+3072];
	add.s32 	%r202, %r201, %r200;
	ld.global.u32 	%r203, [%rd73+4096];
	add.s32 	%r204, %r203, %r202;
	ld.global.u32 	%r205, [%rd73+5120];
	add.s32 	%r206, %r205, %r204;
	ld.global.u32 	%r207, [%rd73+6144];
	add.s32 	%r208, %r207, %r206;
	ld.global.u32 	%r209, [%rd73+7168];
	add.s32 	%r500, %r209, %r208;
	add.s32 	%r490, %r490, 4096;
	add.s32 	%r486, %r486, 16;
	add.s64 	%rd73, %rd73, 16384;
	setp.ne.s32 	%p9, %r486, 0;
	@%p9 bra 	$L__BB11_32;
$L__BB11_33:
	setp.eq.s32 	%p10, %r57, 0;
	@%p10 bra 	$L__BB11_42;
	and.b32  	%r68, %r56, 7;
	setp.lt.u32 	%p11, %r57, 8;
	@%p11 bra 	$L__BB11_36;
	cvt.u64.u32 	%rd40, %r490;
	add.s64 	%rd41, %rd75, %rd40;
	shl.b64 	%rd42, %rd41, 2;
	add.s64 	%rd43, %rd2, %rd42;
	ld.global.u32 	%r211, [%rd43];
	add.s32 	%r212, %r211, %r500;
	ld.global.u32 	%r213, [%rd43+1024];
	add.s32 	%r214, %r213, %r212;
	ld.global.u32 	%r215, [%rd43+2048];
	add.s32 	%r216, %r215, %r214;
	ld.global.u32 	%r217, [%rd43+3072];
	add.s32 	%r218, %r217, %r216;
	ld.global.u32 	%r219, [%rd43+4096];
	add.s32 	%r220, %r219, %r218;
	ld.global.u32 	%r221, [%rd43+5120];
	add.s32 	%r222, %r221, %r220;
	ld.global.u32 	%r223, [%rd43+6144];
	add.s32 	%r224, %r223, %r222;
	ld.global.u32 	%r225, [%rd43+7168];
	add.s32 	%r500, %r225, %r224;
	add.s32 	%r490, %r490, 2048;
$L__BB11_36:
	setp.eq.s32 	%p12, %r68, 0;
	@%p12 bra 	$L__BB11_42;
	setp.lt.u32 	%p13, %r68, 4;
	@%p13 bra 	$L__BB11_39;
	cvt.u64.u32 	%rd44, %r490;
	add.s64 	%rd45, %rd75, %rd44;
	shl.b64 	%rd46, %rd45, 2;
	add.s64 	%rd47, %rd2, %rd46;
	ld.global.u32 	%r227, [%rd47];
	add.s32 	%r228, %r227, %r500;
	ld.global.u32 	%r229, [%rd47+1024];
	add.s32 	%r230, %r229, %r228;
	ld.global.u32 	%r231, [%rd47+2048];
	add.s32 	%r232, %r231, %r230;
	ld.global.u32 	%r233, [%rd47+3072];
	add.s32 	%r500, %r233, %r232;
	add.s32 	%r490, %r490, 1024;
$L__BB11_39:
	and.b32  	%r234, %r56, 3;
	setp.eq.s32 	%p14, %r234, 0;
	@%p14 bra 	$L__BB11_42;
	cvt.u64.u32 	%rd48, %r490;
	add.s64 	%rd49, %rd48, %rd74;
	shl.b64 	%rd50, %rd49, 2;
	add.s64 	%rd77, %rd2, %rd50;
	cvt.u16.u32 	%rs1, %r483;
	shr.u16 	%rs2, %rs1, 8;
	add.s16 	%rs3, %rs2, 1;
	cvt.u32.u16 	%r235, %rs3;
	and.b32  	%r236, %r235, 3;
	neg.s32 	%r498, %r236;
$L__BB11_41:
	.pragma "nounroll";
	ld.global.u32 	%r237, [%rd77];
	add.s32 	%r500, %r237, %r500;
	add.s64 	%rd77, %rd77, 1024;
	add.s32 	%r498, %r498, 1;
	setp.ne.s32 	%p15, %r498, 0;
	@%p15 bra 	$L__BB11_41;
$L__BB11_42:
	// begin inline asm
	mov.u32 %r238, %laneid;
	// end inline asm
	mov.b32 	%r241, 1;
	mov.b32 	%r262, 31;
	mov.b32 	%r263, -1;
	// begin inline asm
	shfl.sync.down.b32 %r239, %r500, %r241, %r262, %r263;
	// end inline asm
	setp.gt.s32 	%p16, %r238, 30;
	selp.b32 	%r264, 0, %r239, %p16;
	add.s32 	%r245, %r264, %r500;
	mov.b32 	%r246, 2;
	// begin inline asm
	shfl.sync.down.b32 %r244, %r245, %r246, %r262, %r263;
	// end inline asm
	setp.gt.s32 	%p17, %r238, 29;
	selp.b32 	%r265, 0, %r244, %p17;
	add.s32 	%r250, %r245, %r265;
	mov.b32 	%r251, 4;
	// begin inline asm
	shfl.sync.down.b32 %r249, %r250, %r251, %r262, %r263;
	// end inline asm
	setp.gt.s32 	%p18, %r238, 27;
	selp.b32 	%r266, 0, %r249, %p18;
	add.s32 	%r255, %r250, %r266;
	mov.b32 	%r256, 8;
	// begin inline asm
	shfl.sync.down.b32 %r254, %r255, %r256, %r262, %r263;
	// end inline asm
	setp.gt.s32 	%p19, %r238, 23;
	selp.b32 	%r267, 0, %r254, %p19;
	add.s32 	%r260, %r255, %r267;
	mov.b32 	%r261, 16;
	// begin inline asm
	shfl.sync.down.b32 %r259, %r260, %r261, %r262, %r263;
	// end inline asm
	setp.gt.s32 	%p20, %r238, 15;
	selp.b32 	%r268, 0, %r259, %p20;
	add.s32 	%r501, %r260, %r268;
	setp.ne.s32 	%p21, %r238, 0;
	@%p21 bra 	$L__BB11_44;
	shr.u32 	%r269, %r46, 3;
	and.b32  	%r270, %r269, 124;
	mov.u32 	%r271, _ZZN3cub18CUB_300001_SM_10006detail6reduce18DeviceReduceKernelINS2_10policy_hubIiyN4cuda3std3__44plusIiEEE10Policy1000EN6thrust24THRUST_300001_SM_1000_NS10device_ptrIiEEyS9_iNS7_10__identityEEEvT0_PT3_T1_NS0_13GridEvenShareISK_EET2_T4_E12temp_storage;
	add.s32 	%r272, %r271, %r270;
	st.shared.u32 	[%r272+8], %r501;
$L__BB11_44:
	bar.sync 	0;
	setp.ne.s32 	%p22, %r46, 0;
	@%p22 bra 	$L__BB11_46;
	ld.shared.u32 	%r273, [_ZZN3cub18CUB_300001_SM_10006detail6reduce18DeviceReduceKernelINS2_10policy_hubIiyN4cuda3std3__44plusIiEEE10Policy1000EN6thrust24THRUST_300001_SM_1000_NS10device_ptrIiEEyS9_iNS7_10__identityEEEvT0_PT3_T1_NS0_13GridEvenShareISK_EET2_T4_E12temp_storage+12];
	add.s32 	%r274, %r273, %r501;
	ld.shared.u32 	%r275, [_ZZN3cub18CUB_300001_SM_10006detail6reduce18DeviceReduceKernelINS2_10policy_hubIiyN4cuda3std3__44plusIiEEE10Policy1000EN6thrust24THRUST_300001_SM_1000_NS10device_ptrIiEEyS9_iNS7_10__identityEEEvT0_PT3_T1_NS0_13GridEvenShareISK_EET2_T4_E12temp_storage+16];
	add.s32 	%r276, %r274, %r275;
	ld.shared.u32 	%r277, [_ZZN3cub18CUB_300001_SM_10006detail6reduce18DeviceReduceKernelINS2_10policy_hubIiyN4cuda3std3__44plusIiEEE10Policy1000EN6thrust24THRUST_300001_SM_1000_NS10device_ptrIiEEyS9_iNS7_10__identityEEEvT0_PT3_T1_NS0_13GridEvenShareISK_EET2_T4_E12temp_storage+20];
	add.s32 	%r278, %r276, %r277;
	ld.shared.u32 	%r279, [_ZZN3cub18CUB_300001_SM_10006detail6reduce18DeviceReduceKernelINS2_10policy_hubIiyN4cuda3std3__44plusIiEEE10Policy1000EN6thrust24THRUST_300001_SM_1000_NS10device_ptrIiEEyS9_iNS7_10__identityEEEvT0_PT3_T1_NS0_13GridEvenShareISK_EET2_T4_E12temp_storage+24];
	add.s32 	%r280, %r278, %r279;
	ld.shared.u32 	%r281, [_ZZN3cub18CUB_300001_SM_10006detail6reduce18DeviceReduceKernelINS2_10policy_hubIiyN4cuda3std3__44plusIiEEE10Policy1000EN6thrust24THRUST_300001_SM_1000_NS10device_ptrIiEEyS9_iNS7_10__identityEEEvT0_PT3_T1_NS0_13GridEvenShareISK_EET2_T4_E12temp_storage+28];
	add.s32 	%r282, %r280, %r281;
	ld.shared.u32 	%r283, [_ZZN3cub18CUB_300001_SM_10006detail6reduce18DeviceReduceKernelINS2_10policy_hubIiyN4cuda3std3__44plusIiEEE10Policy1000EN6thrust24THRUST_300001_SM_1000_NS10device_ptrIiEEyS9_iNS7_10__identityEEEvT0_PT3_T1_NS0_13GridEvenShareISK_EET2_T4_E12temp_storage+32];
	add.s32 	%r284, %r282, %r283;
	ld.shared.u32 	%r285, [_ZZN3cub18CUB_300001_SM_10006detail6reduce18DeviceReduceKernelINS2_10policy_hubIiyN4cuda3std3__44plusIiEEE10Policy1000EN6thrust24THRUST_300001_SM_1000_NS10device_ptrIiEEyS9_iNS7_10__identityEEEvT0_PT3_T1_NS0_13GridEvenShareISK_EET2_T4_E12temp_storage+36];
	add.s32 	%r501, %r284, %r285;
$L__BB11_46:
	mov.u32 	%r464, %tid.x;
	setp.ne.s32 	%p56, %r464, 0;
	@%p56 bra 	$L__BB11_48;
	ld.param.u64 	%rd71, [_ZN3cub18CUB_300001_SM_10006detail6reduce18DeviceReduceKernelINS2_10policy_hubIiyN4cuda3std3__44plusIiEEE10Policy1000EN6thrust24THRUST_300001_SM_1000_NS10device_ptrIiEEyS9_iNS7_10__identityEEEvT0_PT3_T1_NS0_13GridEvenShareISK_EET2_T4__param_1];
	cvta.to.global.u64 	%rd68, %rd71;
	mul.wide.u32 	%rd69, %r2, 4;
	add.s64 	%rd70, %rd68, %rd69;
	st.global.u32 	[%rd70], %r501;
$L__BB11_48:
	ret;

}
	// .globl	_ZN3cub18CUB_300001_SM_10006detail6reduce28DeviceReduceSingleTileKernelINS2_10policy_hubIiyN4cuda3std3__44plusIiEEE10Policy1000EPiSC_iS9_iiNS7_10__identityEEEvT0_T1_T2_T3_T4_T6_
.visible .entry _ZN3cub18CUB_300001_SM_10006detail6reduce28DeviceReduceSingleTileKernelINS2_10policy_hubIiyN4cuda3std3__44plusIiEEE10Policy1000EPiSC_iS9_iiNS7_10__identityEEEvT0_T1_T2_T3_T4_T6_(
	.param .u64 .ptr .align 1 _ZN3cub18CUB_300001_SM_10006detail6reduce28DeviceReduceSingleTileKernelINS2_10policy_hubIiyN4cuda3std3__44plusIiEEE10Policy1000EPiSC_iS9_iiNS7_10__identityEEEvT0_T1_T2_T3_T4_T6__param_0,
	.param .u64 .ptr .align 1 _ZN3cub18CUB_300001_SM_10006detail6reduce28DeviceReduceSingleTileKernelINS2_10policy_hubIiyN4cuda3std3__44plusIiEEE10Policy1000EPiSC_iS9_iiNS7_10__identityEEEvT0_T1_T2_T3_T4_T6__param_1,
	.param .u32 _ZN3cub18CUB_300001_SM_10006detail6reduce28DeviceReduceSingleTileKernelINS2_10policy_hubIiyN4cuda3std3__44plusIiEEE10Policy1000EPiSC_iS9_iiNS7_10__identityEEEvT0_T1_T2_T3_T4_T6__param_2,
	.param .align 1 .b8 _ZN3cub18CUB_300001_SM_10006detail6reduce28DeviceReduceSingleTileKernelINS2_10policy_hubIiyN4cuda3std3__44plusIiEEE10Policy1000EPiSC_iS9_iiNS7_10__identityEEEvT0_T1_T2_T3_T4_T6__param_3[1],
	.param .u32 _ZN3cub18CUB_300001_SM_10006detail6reduce28DeviceReduceSingleTileKernelINS2_10policy_hubIiyN4cuda3std3__44plusIiEEE10Policy1000EPiSC_iS9_iiNS7_10__identityEEEvT0_T1_T2_T3_T4_T6__param_4,
	.param .align 1 .b8 _ZN3cub18CUB_300001_SM_10006detail6reduce28DeviceReduceSingleTileKernelINS2_10policy_hubIiyN4cuda3std3__44plusIiEEE10Policy1000EPiSC_iS9_iiNS7_10__identityEEEvT0_T1_T2_T3_T4_T6__param_5[1]
)
.maxntid 256
.minnctapersm 1
{
	.reg .pred 	%p<97>;
	.reg .b32 	%r<687>;
	.reg .b64 	%rd<125>;
	// demoted variable
	.shared .align 4 .b8 _ZZN3cub18CUB_300001_SM_10006detail6reduce28DeviceReduceSingleTileKernelINS2_10policy_hubIiyN4cuda3std3__44plusIiEEE10Policy1000EPiSC_iS9_iiNS7_10__identityEEEvT0_T1_T2_T3_T4_T6_E12temp_storage[44];
	ld.param.u64 	%rd16, [_ZN3cub18CUB_300001_SM_10006detail6reduce28DeviceReduceSingleTileKernelINS2_10policy_hubIiyN4cuda3std3__44plusIiEEE10Policy1000EPiSC_iS9_iiNS7_10__identityEEEvT0_T1_T2_T3_T4_T6__param_0];
	ld.param.u64 	%rd17, [_ZN3cub18CUB_300001_SM_10006detail6reduce28DeviceReduceSingleTileKernelINS2_10policy_hubIiyN4cuda3std3__44plusIiEEE10Policy1000EPiSC_iS9_iiNS7_10__identityEEEvT0_T1_T2_T3_T4_T6__param_1];
	ld.param.u32 	%r120, [_ZN3cub18CUB_300001_SM_10006detail6reduce28DeviceReduceSingleTileKernelINS2_10policy_hubIiyN4cuda3std3__44plusIiEEE10Policy1000EPiSC_iS9_iiNS7_10__identityEEEvT0_T1_T2_T3_T4_T6__param_2];
	ld.param.u32 	%r121, [_ZN3cub18CUB_300001_SM_10006detail6reduce28DeviceReduceSingleTileKernelINS2_10policy_hubIiyN4cuda3std3__44plusIiEEE10Policy1000EPiSC_iS9_iiNS7_10__identityEEEvT0_T1_T2_T3_T4_T6__param_4];
	cvta.to.global.u64 	%rd1, %rd17;
	setp.ne.s32 	%p1, %r120, 0;
	@%p1 bra 	$L__BB12_3;
	mov.u32 	%r633, %tid.x;
	setp.ne.s32 	%p96, %r633, 0;
	@%p96 bra 	$L__BB12_74;
	st.global.u32 	[%rd1], %r121;
	bra.uni 	$L__BB12_74;
$L__BB12_3:
	and.b64  	%rd18, %rd16, 15;
	setp.ne.s64 	%p2, %rd18, 0;
	@%p2 bra 	$L__BB12_38;
	setp.gt.s32 	%p49, %r120, 4095;
	@%p49 bra 	$L__BB12_22;
	mov.u32 	%r1, %tid.x;
	setp.ge.s32 	%p66, %r1, %r120;
	mov.b32 	%r644, 0;
	mov.u32 	%r639, %r1;
	@%p66 bra 	$L__BB12_7;
	mul.wide.u32 	%rd113, %r1, 4;
	add.s64 	%rd112, %rd16, %rd113;
	// begin inline asm
	ld.global.nc.u32 %r644, [%rd112];
	// end inline asm
	add.s32 	%r639, %r1, 256;
$L__BB12_7:
	setp.ge.s32 	%p67, %r639, %r120;
	@%p67 bra 	$L__BB12_13;
	not.b32 	%r507, %r639;
	add.s32 	%r6, %r120, %r507;
	and.b32  	%r508, %r6, 768;
	setp.eq.s32 	%p68, %r508, 768;
	@%p68 bra 	$L__BB12_11;
	mul.wide.u32 	%rd114, %r639, 4;
	add.s64 	%rd121, %rd16, %rd114;
	shr.u32 	%r509, %r6, 8;
	add.s32 	%r510, %r509, 1;
	and.b32  	%r511, %r510, 3;
	neg.s32 	%r636, %r511;
$L__BB12_10:
	.pragma "nounroll";
	// begin inline asm
	ld.global.nc.u32 %r512, [%rd121];
	// end inline asm
	add.s32 	%r644, %r512, %r644;
	add.s32 	%r639, %r639, 256;
	add.s64 	%rd121, %rd121, 1024;
	add.s32 	%r636, %r636, 1;
	setp.ne.s32 	%p69, %r636, 0;
	@%p69 bra 	$L__BB12_10;
$L__BB12_11:
	setp.lt.u32 	%p70, %r6, 768;
	@%p70 bra 	$L__BB12_13;
$L__BB12_12:
	mul.wide.s32 	%rd120, %r639, 4;
	add.s64 	%rd116, %rd16, %rd120;
	// begin inline asm
	ld.global.nc.u32 %r513, [%rd116];
	// end inline asm
	add.s32 	%r517, %r513, %r644;
	add.s64 	%rd117, %rd116, 1024;
	// begin inline asm
	ld.global.nc.u32 %r514, [%rd117];
	// end inline asm
	add.s32 	%r518, %r514, %r517;
	add.s64 	%rd118, %rd116, 2048;
	// begin inline asm
	ld.global.nc.u32 %r515, [%rd118];
	// end inline asm
	add.s32 	%r519, %r515, %r518;
	add.s64 	%rd119, %rd116, 3072;
	// begin inline asm
	ld.global.nc.u32 %r516, [%rd119];
	// end inline asm
	add.s32 	%r644, %r516, %r519;
	add.s32 	%r639, %r639, 1024;
	setp.lt.s32 	%p71, %r639, %r120;
	@%p71 bra 	$L__BB12_12;
$L__BB12_13:
	setp.lt.s32 	%p72, %r120, 256;
	@%p72 bra 	$L__BB12_18;
	// begin inline asm
	mov.u32 %r583, %laneid;
	// end inline asm
	mov.b32 	%r586, 1;
	mov.b32 	%r607, 31;
	mov.b32 	%r608, -1;
	// begin inline asm
	shfl.sync.down.b32 %r584, %r644, %r586, %r607, %r608;
	// end inline asm
	setp.gt.s32 	%p88, %r583, 30;
	selp.b32 	%r609, 0, %r584, %p88;
	add.s32 	%r590, %r609, %r644;
	mov.b32 	%r591, 2;
	// begin inline asm
	shfl.sync.down.b32 %r589, %r590, %r591, %r607, %r608;
	// end inline asm
	setp.gt.s32 	%p89, %r583, 29;
	selp.b32 	%r610, 0, %r589, %p89;
	add.s32 	%r595, %r590, %r610;
	mov.b32 	%r596, 4;
	// begin inline asm
	shfl.sync.down.b32 %r594, %r595, %r596, %r607, %r608;
	// end inline asm
	setp.gt.s32 	%p90, %r583, 27;
	selp.b32 	%r611, 0, %r594, %p90;
	add.s32 	%r600, %r595, %r611;
	mov.b32 	%r601, 8;
	// begin inline asm
	shfl.sync.down.b32 %r599, %r600, %r601, %r607, %r608;
	// end inline asm
	setp.gt.s32 	%p91, %r583, 23;
	selp.b32 	%r612, 0, %r599, %p91;
	add.s32 	%r605, %r600, %r612;
	mov.b32 	%r606, 16;
	// begin inline asm
	shfl.sync.down.b32 %r604, %r605, %r606, %r607, %r608;
	// end inline asm
	setp.gt.s32 	%p92, %r583, 15;
	selp.b32 	%r613, 0, %r604, %p92;
	add.s32 	%r686, %r605, %r613;
	setp.ne.s32 	%p93, %r583, 0;
	@%p93 bra 	$L__BB12_16;
	shr.u32 	%r614, %r1, 3;
	and.b32  	%r615, %r614, 124;
	mov.u32 	%r616, _ZZN3cub18CUB_300001_SM_10006detail6reduce28DeviceReduceSingleTileKernelINS2_10policy_hubIiyN4cuda3std3__44plusIiEEE10Policy1000EPiSC_iS9_iiNS7_10__identityEEEvT0_T1_T2_T3_T4_T6_E12temp_storage;
	add.s32 	%r617, %r616, %r615;
	st.shared.u32 	[%r617+8], %r686;
$L__BB12_16:
	bar.sync 	0;
	setp.ne.s32 	%p94, %r1, 0;
	@%p94 bra 	$L__BB12_72;
	ld.shared.u32 	%r618, [_ZZN3cub18CUB_300001_SM_10006detail6reduce28DeviceReduceSingleTileKernelINS2_10policy_hubIiyN4cuda3std3__44plusIiEEE10Policy1000EPiSC_iS9_iiNS7_10__identityEEEvT0_T1_T2_T3_T4_T6_E12temp_storage+12];
	add.s32 	%r619, %r618, %r686;
	ld.shared.u32 	%r620, [_ZZN3cub18CUB_300001_SM_10006detail6reduce28DeviceReduceSingleTileKernelINS2_10policy_hubIiyN4cuda3std3__44plusIiEEE10Policy1000EPiSC_iS9_iiNS7_10__identityEEEvT0_T1_T2_T3_T4_T6_E12temp_storage+16];
	add.s32 	%r621, %r619, %r620;
	ld.shared.u32 	%r622, [_ZZN3cub18CUB_300001_SM_10006detail6reduce28DeviceReduceSingleTileKernelINS2_10policy_hubIiyN4cuda3std3__44plusIiEEE10Policy1000EPiSC_iS9_iiNS7_10__identityEEEvT0_T1_T2_T3_T4_T6_E12temp_storage+20];
	add.s32 	%r623, %r621, %r622;
	ld.shared.u32 	%r624, [_ZZN3cub18CUB_300001_SM_10006detail6reduce28DeviceReduceSingleTileKernelINS2_10policy_hubIiyN4cuda3std3__44plusIiEEE10Policy1000EPiSC_iS9_iiNS7_10__identityEEEvT0_T1_T2_T3_T4_T6_E12temp_storage+24];
	add.s32 	%r625, %r623, %r624;
	ld.shared.u32 	%r626, [_ZZN3cub18CUB_300001_SM_10006detail6reduce28DeviceReduceSingleTileKernelINS2_10policy_hubIiyN4cuda3std3__44plusIiEEE10Policy1000EPiSC_iS9_iiNS7_10__identityEEEvT0_T1_T2_T3_T4_T6_E12temp_storage+28];
	add.s32 	%r627, %r625, %r626;
	ld.shared.u32 	%r628, [_ZZN3cub18CUB_300001_SM_10006detail6reduce28DeviceReduceSingleTileKernelINS2_10policy_hubIiyN4cuda3std3__44plusIiEEE10Policy1000EPiSC_iS9_iiNS7_10__identityEEEvT0_T1_T2_T3_T4_T6_E12temp_storage+32];
	add.s32 	%r629, %r627, %r628;
	ld.shared.u32 	%r630, [_ZZN3cub18CUB_300001_SM_10006detail6reduce28DeviceReduceSingleTileKernelINS2_10policy_hubIiyN4cuda3std3__44plusIiEEE10Policy1000EPiSC_iS9_iiNS7_10__identityEEEvT0_T1_T2_T3_T4_T6_E12temp_storage+36];
	add.s32 	%r686, %r629, %r630;
	bra.uni 	$L__BB12_72;
$L__BB12_18:
	// begin inline asm
	mov.u32 %r520, %laneid;
	// end inline asm
	and.b32  	%r546, %r1, 992;
	add.s32 	%r547, %r546, 32;
	setp.gt.s32 	%p73, %r547, %r120;
	not.b32 	%r548, %r546;
	add.s32 	%r549, %r120, %r548;
	selp.b32 	%r544, %r549, 31, %p73;
	mov.b32 	%r523, 1;
	mov.b32 	%r545, -1;
	// begin inline asm
	shfl.sync.down.b32 %r521, %r644, %r523, %r544, %r545;
	// end inline asm
	setp.lt.s32 	%p74, %r520, %r544;
	selp.b32 	%r550, %r521, 0, %p74;
	add.s32 	%r527, %r550, %r644;
	mov.b32 	%r528, 2;
	// begin inline asm
	shfl.sync.down.b32 %r526, %r527, %r528, %r544, %r545;
	// end inline asm
	add.s32 	%r551, %r520, 2;
	setp.gt.s32 	%p75, %r551, %r544;
	selp.b32 	%r552, 0, %r526, %p75;
	add.s32 	%r532, %r527, %r552;
	mov.b32 	%r533, 4;
	// begin inline asm
	shfl.sync.down.b32 %r531, %r532, %r533, %r544, %r545;
	// end inline asm
	add.s32 	%r553, %r520, 4;
	setp.gt.s32 	%p76, %r553, %r544;
	selp.b32 	%r554, 0, %r531, %p76;
	add.s32 	%r537, %r532, %r554;
	mov.b32 	%r538, 8;
	// begin inline asm
	shfl.sync.down.b32 %r536, %r537, %r538, %r544, %r545;
	// end inline asm
	add.s32 	%r555, %r520, 8;
	setp.gt.s32 	%p77, %r555, %r544;
	selp.b32 	%r556, 0, %r536, %p77;
	add.s32 	%r542, %r537, %r556;
	mov.b32 	%r543, 16;
	// begin inline asm
	shfl.sync.down.b32 %r541, %r542, %r543, %r544, %r545;
	// end inline asm
	add.s32 	%r557, %r520, 16;
	setp.gt.s32 	%p78, %r557, %r544;
	selp.b32 	%r558, 0, %r541, %p78;
	add.s32 	%r686, %r542, %r558;
	setp.ne.s32 	%p79, %r520, 0;
	@%p79 bra 	$L__BB12_20;
	shr.u32 	%r559, %r1, 3;
	and.b32  	%r560, %r559, 124;
	mov.u32 	%r561, _ZZN3cub18CUB_300001_SM_10006detail6reduce28DeviceReduceSingleTileKernelINS2_10policy_hubIiyN4cuda3std3__44plusIiEEE10Policy1000EPiSC_iS9_iiNS7_10__identityEEEvT0_T1_T2_T3_T4_T6_E12temp_storage;
	add.s32 	%r562, %r561, %r560;
	st.shared.u32 	[%r562+8], %r686;
$L__BB12_20:
	bar.sync 	0;
	setp.ne.s32 	%p80, %r1, 0;
	@%p80 bra 	$L__BB12_72;
	setp.gt.s32 	%p81, %r120, 32;
	ld.shared.u32 	%r563, [_ZZN3cub18CUB_300001_SM_10006detail6reduce28DeviceReduceSingleTileKernelINS2_10policy_hubIiyN4cuda3std3__44plusIiEEE10Policy1000EPiSC_iS9_iiNS7_10__identityEEEvT0_T1_T2_T3_T4_T6_E12temp_storage+12];
	selp.b32 	%r564, %r563, 0, %p81;
	add.s32 	%r565, %r564, %r686;
	setp.gt.s32 	%p82, %r120, 64;
	ld.shared.u32 	%r566, [_ZZN3cub18CUB_300001_SM_10006detail6reduce28DeviceReduceSingleTileKernelINS2_10policy_hubIiyN4cuda3std3__44plusIiEEE10Policy1000EPiSC_iS9_iiNS7_10__identityEEEvT0_T1_T2_T3_T4_T6_E12temp_storage+16];
	selp.b32 	%r567, %r566, 0, %p82;
	add.s32 	%r568, %r565, %r567;
	setp.gt.s32 	%p83, %r120, 96;
	ld.shared.u32 	%r569, [_ZZN3cub18CUB_300001_SM_10006detail6reduce28DeviceReduceSingleTileKernelINS2_10policy_hubIiyN4cuda3std3__44plusIiEEE10Policy1000EPiSC_iS9_iiNS7_10__identityEEEvT0_T1_T2_T3_T4_T6_E12temp_storage+20];
	selp.b32 	%r570, %r569, 0, %p83;
	add.s32 	%r571, %r568, %r570;
	setp.gt.s32 	%p84, %r120, 128;
	ld.shared.u32 	%r572, [_ZZN3cub18CUB_300001_SM_10006detail6reduce28DeviceReduceSingleTileKernelINS2_10policy_hubIiyN4cuda3std3__44plusIiEEE10Policy1000EPiSC_iS9_iiNS7_10__identityEEEvT0_T1_T2_T3_T4_T6_E12temp_storage+24];
	selp.b32 	%r573, %r572, 0, %p84;
	add.s32 	%r574, %r571, %r573;
	setp.gt.s32 	%p85, %r120, 160;
	ld.shared.u32 	%r575, [_ZZN3cub18CUB_300001_SM_10006detail6reduce28DeviceReduceSingleTileKernelINS2_10policy_hubIiyN4cuda3std3__44plusIiEEE10Policy1000EPiSC_iS9_iiNS7_10__identityEEEvT0_T1_T2_T3_T4_T6_E12temp_storage+28];
	selp.b32 	%r576, %r575, 0, %p85;
	add.s32 	%r577, %r574, %r576;
	setp.gt.s32 	%p86, %r120, 192;
	ld.shared.u32 	%r578, [_ZZN3cub18CUB_300001_SM_10006detail6reduce28DeviceReduceSingleTileKernelINS2_10policy_hubIiyN4cuda3std3__44plusIiEEE10Policy1000EPiSC_iS9_iiNS7_10__identityEEEvT0_T1_T2_T3_T4_T6_E12temp_storage+32];
	selp.b32 	%r579, %r578, 0, %p86;
	add.s32 	%r580, %r577, %r579;
	setp.gt.s32 	%p87, %r120, 224;
	ld.shared.u32 	%r581, [_ZZN3cub18CUB_300001_SM_10006detail6reduce28DeviceReduceSingleTileKernelINS2_10policy_hubIiyN4cuda3std3__44plusIiEEE10Policy1000EPiSC_iS9_iiNS7_10__identityEEEvT0_T1_T2_T3_T4_T6_E12temp_storage+36];
	selp.b32 	%r582, %r581, 0, %p87;
	add.s32 	%r686, %r580, %r582;
	bra.uni 	$L__BB12_72;
$L__BB12_22:
	mov.u32 	%r26, %tid.x;
	shl.b32 	%r377, %r26, 2;
	mul.wide.u32 	%rd86, %r377, 4;
	add.s64 	%rd76, %rd16, %rd86;
	// begin inline asm
	ld.global.nc.v2.u64 {%rd74, %rd75}, [%rd76];
	// end inline asm
	mov.b64 	{%r378, %r379}, %rd75;
	mov.b64 	{%r380, %r381}, %rd74;
	add.s64 	%rd79, %rd76, 4096;
	// begin inline asm
	ld.global.nc.v2.u64 {%rd77, %rd78}, [%rd79];
	// end inline asm
	mov.b64 	{%r382, %r383}, %rd78;
	mov.b64 	{%r384, %r385}, %rd77;
	add.s64 	%rd82, %rd76, 8192;
	// begin inline asm
	ld.global.nc.v2.u64 {%rd80, %rd81}, [%rd82];
	// end inline asm
	mov.b64 	{%r386, %r387}, %rd81;
	mov.b64 	{%r388, %r389}, %rd80;
	add.s64 	%rd85, %rd76, 12288;
	// begin inline asm
	ld.global.nc.v2.u64 {%rd83, %rd84}, [%rd85];
	// end inline asm
	mov.b64 	{%r390, %r391}, %rd84;
	mov.b64 	{%r392, %r393}, %rd83;
	add.s32 	%r394, %r381, %r380;
	add.s32 	%r395, %r378, %r394;
	add.s32 	%r396, %r379, %r395;
	add.s32 	%r397, %r384, %r396;
	add.s32 	%r398, %r385, %r397;
	add.s32 	%r399, %r382, %r398;
	add.s32 	%r400, %r383, %r399;
	add.s32 	%r401, %r388, %r400;
	add.s32 	%r402, %r389, %r401;
	add.s32 	%r403, %r386, %r402;
	add.s32 	%r404, %r387, %r403;
	add.s32 	%r405, %r392, %r404;
	add.s32 	%r406, %r393, %r405;
	add.s32 	%r407, %r390, %r406;
	add.s32 	%r659, %r391, %r407;
	setp.lt.u32 	%p50, %r120, 8192;
	mov.b32 	%r648, 4096;
	@%p50 bra 	$L__BB12_26;
	add.s32 	%r28, %r120, -4096;
	mov.b32 	%r648, 4096;
$L__BB12_24:
	mul.wide.s32 	%rd99, %r648, 4;
	add.s64 	%rd89, %rd76, %rd99;
	// begin inline asm
	ld.global.nc.v2.u64 {%rd87, %rd88}, [%rd89];
	// end inline asm
	mov.b64 	{%r409, %r410}, %rd88;
	mov.b64 	{%r411, %r412}, %rd87;
	add.s64 	%rd92, %rd89, 4096;
	// begin inline asm
	ld.global.nc.v2.u64 {%rd90, %rd91}, [%rd92];
	// end inline asm
	mov.b64 	{%r413, %r414}, %rd91;
	mov.b64 	{%r415, %r416}, %rd90;
	add.s64 	%rd95, %rd89, 8192;
	// begin inline asm
	ld.global.nc.v2.u64 {%rd93, %rd94}, [%rd95];
	// end inline asm
	mov.b64 	{%r417, %r418}, %rd94;
	mov.b64 	{%r419, %r420}, %rd93;
	add.s64 	%rd98, %rd89, 12288;
	// begin inline asm
	ld.global.nc.v2.u64 {%rd96, %rd97}, [%rd98];
	// end inline asm
	mov.b64 	{%r421, %r422}, %rd97;
	mov.b64 	{%r423, %r424}, %rd96;
	add.s32 	%r425, %r411, %r659;
	add.s32 	%r426, %r412, %r425;
	add.s32 	%r427, %r409, %r426;
	add.s32 	%r428, %r410, %r427;
	add.s32 	%r429, %r415, %r428;
	add.s32 	%r430, %r416, %r429;
	add.s32 	%r431, %r413, %r430;
	add.s32 	%r432, %r414, %r431;
	add.s32 	%r433, %r419, %r432;
	add.s32 	%r434, %r420, %r433;
	add.s32 	%r435, %r417, %r434;
	add.s32 	%r436, %r418, %r435;
	add.s32 	%r437, %r423, %r436;
	add.s32 	%r438, %r424, %r437;
	add.s32 	%r439, %r421, %r438;
	add.s32 	%r659, %r422, %r439;
	sub.s32 	%r440, %r120, %r648;
	setp.lt.s32 	%p51, %r440, 4096;
	@%p51 bra 	$L__BB12_34;
	add.s32 	%r648, %r648, 4096;
	setp.le.s32 	%p52, %r648, %r28;
	@%p52 bra 	$L__BB12_24;
$L__BB12_26:
	setp.le.s32 	%p53, %r120, %r648;
	@%p53 bra 	$L__BB12_34;
	sub.s32 	%r35, %r120, %r648;
	setp.ge.s32 	%p54, %r26, %r35;
	@%p54 bra 	$L__BB12_34;
	not.b32 	%r442, %r26;
	add.s32 	%r443, %r120, %r442;
	sub.s32 	%r36, %r443, %r648;
	and.b32  	%r444, %r36, 768;
	setp.eq.s32 	%p55, %r444, 768;
	mov.u32 	%r653, %r26;
	@%p55 bra 	$L__BB12_31;
	add.s32 	%r650, %r26, %r648;
	shr.u32 	%r445, %r36, 8;
	add.s32 	%r446, %r445, 1;
	and.b32  	%r447, %r446, 3;
	neg.s32 	%r649, %r447;
	mov.u32 	%r653, %r26;
$L__BB12_30:
	.pragma "nounroll";
	mul.wide.u32 	%rd101, %r650, 4;
	add.s64 	%rd100, %rd16, %rd101;
	// begin inline asm
	ld.global.nc.u32 %r448, [%rd100];
	// end inline asm
	add.s32 	%r659, %r448, %r659;
	add.s32 	%r653, %r653, 256;
	add.s32 	%r650, %r650, 256;
	add.s32 	%r649, %r649, 1;
	setp.ne.s32 	%p56, %r649, 0;
	@%p56 bra 	$L__BB12_30;
$L__BB12_31:
	setp.lt.u32 	%p57, %r36, 768;
	@%p57 bra 	$L__BB12_34;
	cvt.u64.u32 	%rd102, %r653;
	cvt.u64.u32 	%rd103, %r648;
	add.s64 	%rd104, %rd102, %rd103;
	shl.b64 	%rd105, %rd104, 2;
	add.s64 	%rd106, %rd105, %rd16;
	add.s64 	%rd122, %rd106, 2048;
	add.s32 	%r656, %r653, %r648;
$L__BB12_33:
	mul.wide.u32 	%rd111, %r656, 4;
	add.s64 	%rd107, %rd16, %rd111;
	// begin inline asm
	ld.global.nc.u32 %r449, [%rd107];
	// end inline asm
	add.s32 	%r453, %r449, %r659;
	add.s64 	%rd108, %rd122, -1024;
	// begin inline asm
	ld.global.nc.u32 %r450, [%rd108];
	// end inline asm
	add.s32 	%r454, %r450, %r453;
	// begin inline asm
	ld.global.nc.u32 %r451, [%rd122];
	// end inline asm
	add.s32 	%r455, %r451, %r454;
	add.s64 	%rd110, %rd122, 1024;
	// begin inline asm
	ld.global.nc.u32 %r452, [%rd110];
	// end inline asm
	add.s32 	%r659, %r452, %r455;
	add.s32 	%r653, %r653, 1024;
	add.s64 	%rd122, %rd122, 4096;
	add.s32 	%r656, %r656, 1024;
	setp.lt.s32 	%p58, %r653, %r35;
	@%p58 bra 	$L__BB12_33;
$L__BB12_34:
	// begin inline asm
	mov.u32 %r456, %laneid;
	// end inline asm
	mov.b32 	%r459, 1;
	mov.b32 	%r480, 31;
	mov.b32 	%r481, -1;
	// begin inline asm
	shfl.sync.down.b32 %r457, %r659, %r459, %r480, %r481;
	// end inline asm
	setp.gt.s32 	%p59, %r456, 30;
	selp.b32 	%r482, 0, %r457, %p59;
	add.s32 	%r463, %r482, %r659;
	mov.b32 	%r464, 2;
	// begin inline asm
	shfl.sync.down.b32 %r462, %r463, %r464, %r480, %r481;
	// end inline asm
	setp.gt.s32 	%p60, %r456, 29;
	selp.b32 	%r483, 0, %r462, %p60;
	add.s32 	%r468, %r463, %r483;
	mov.b32 	%r469, 4;
	// begin inline asm
	shfl.sync.down.b32 %r467, %r468, %r469, %r480, %r481;
	// end inline asm
	setp.gt.s32 	%p61, %r456, 27;
	selp.b32 	%r484, 0, %r467, %p61;
	add.s32 	%r473, %r468, %r484;
	mov.b32 	%r474, 8;
	// begin inline asm
	shfl.sync.down.b32 %r472, %r473, %r474, %r480, %r481;
	// end inline asm
	setp.gt.s32 	%p62, %r456, 23;
	selp.b32 	%r485, 0, %r472, %p62;
	add.s32 	%r478, %r473, %r485;
	mov.b32 	%r479, 16;
	// begin inline asm
	shfl.sync.down.b32 %r477, %r478, %r479, %r480, %r481;
	// end inline asm
	setp.gt.s32 	%p63, %r456, 15;
	selp.b32 	%r486, 0, %r477, %p63;
	add.s32 	%r686, %r478, %r486;
	setp.ne.s32 	%p64, %r456, 0;
	@%p64 bra 	$L__BB12_36;
	shr.u32 	%r487, %r26, 3;
	and.b32  	%r488, %r487, 124;
	mov.u32 	%r489, _ZZN3cub18CUB_300001_SM_10006detail6reduce28DeviceReduceSingleTileKernelINS2_10policy_hubIiyN4cuda3std3__44plusIiEEE10Policy1000EPiSC_iS9_iiNS7_10__identityEEEvT0_T1_T2_T3_T4_T6_E12temp_storage;
	add.s32 	%r490, %r489, %r488;
	st.shared.u32 	[%r490+8], %r686;
$L__BB12_36:
	bar.sync 	0;
	setp.ne.s32 	%p65, %r26, 0;
	@%p65 bra 	$L__BB12_72;
	ld.shared.u32 	%r491, [_ZZN3cub18CUB_300001_SM_10006detail6reduce28DeviceReduceSingleTileKernelINS2_10policy_hubIiyN4cuda3std3__44plusIiEEE10Policy1000EPiSC_iS9_iiNS7_10__identityEEEvT0_T1_T2_T3_T4_T6_E12temp_storage+12];
	add.s32 	%r492, %r491, %r686;
	ld.shared.u32 	%r493, [_ZZN3cub18CUB_300001_SM_10006detail6reduce28DeviceReduceSingleTileKernelINS2_10policy_hubIiyN4cuda3std3__44plusIiEEE10Policy1000EPiSC_iS9_iiNS7_10__identityEEEvT0_T1_T2_T3_T4_T6_E12temp_storage+16];
	add.s32 	%r494, %r492, %r493;
	ld.shared.u32 	%r495, [_ZZN3cub18CUB_300001_SM_10006detail6reduce28DeviceReduceSingleTileKernelINS2_10policy_hubIiyN4cuda3std3__44plusIiEEE10Policy1000EPiSC_iS9_iiNS7_10__identityEEEvT0_T1_T2_T3_T4_T6_E12temp_storage+20];
	add.s32 	%r496, %r494, %r495;
	ld.shared.u32 	%r497, [_ZZN3cub18CUB_300001_SM_10006detail6reduce28DeviceReduceSingleTileKernelINS2_10policy_hubIiyN4cuda3std3__44plusIiEEE10Policy1000EPiSC_iS9_iiNS7_10__identityEEEvT0_T1_T2_T3_T4_T6_E12temp_storage+24];
	add.s32 	%r498, %r496, %r497;
	ld.shared.u32 	%r499, [_ZZN3cub18CUB_300001_SM_10006detail6reduce28DeviceReduceSingleTileKernelINS2_10policy_hubIiyN4cuda3std3__44plusIiEEE10Policy1000EPiSC_iS9_iiNS7_10__identityEEEvT0_T1_T2_T3_T4_T6_E12temp_storage+28];
	add.s32 	%r500, %r498, %r499;
	ld.shared.u32 	%r501, [_ZZN3cub18CUB_300001_SM_10006detail6reduce28DeviceReduceSingleTileKernelINS2_10policy_hubIiyN4cuda3std3__44plusIiEEE10Policy1000EPiSC_iS9_iiNS7_10__identityEEEvT0_T1_T2_T3_T4_T6_E12temp_storage+32];
	add.s32 	%r502, %r500, %r501;
	ld.shared.u32 	%r503, [_ZZN3cub18CUB_300001_SM_10006detail6reduce28DeviceReduceSingleTileKernelINS2_10policy_hubIiyN4cuda3std3__44plusIiEEE10Policy1000EPiSC_iS9_iiNS7_10__identityEEEvT0_T1_T2_T3_T4_T6_E12temp_storage+36];
	add.s32 	%r686, %r502, %r503;
	bra.uni 	$L__BB12_72;
$L__BB12_38:
	setp.gt.s32 	%p3, %r120, 4095;
	@%p3 bra 	$L__BB12_56;
	mov.u32 	%r60, %tid.x;
	setp.ge.s32 	%p20, %r60, %r120;
	mov.b32 	%r670, 0;
	mov.u32 	%r665, %r60;
	@%p20 bra 	$L__BB12_41;
	mul.wide.u32 	%rd66, %r60, 4;
	add.s64 	%rd65, %rd16, %rd66;
	// begin inline asm
	ld.global.nc.u32 %r670, [%rd65];
	// end inline asm
	add.s32 	%r665, %r60, 256;
$L__BB12_41:
	setp.ge.s32 	%p21, %r665, %r120;
	@%p21 bra 	$L__BB12_47;
	not.b32 	%r252, %r665;
	add.s32 	%r65, %r120, %r252;
	and.b32  	%r253, %r65, 768;
	setp.eq.s32 	%p22, %r253, 768;
	@%p22 bra 	$L__BB12_45;
	mul.wide.u32 	%rd67, %r665, 4;
	add.s64 	%rd123, %rd16, %rd67;
	shr.u32 	%r254, %r65, 8;
	add.s32 	%r255, %r254, 1;
	and.b32  	%r256, %r255, 3;
	neg.s32 	%r662, %r256;
$L__BB12_44:
	.pragma "nounroll";
	// begin inline asm
	ld.global.nc.u32 %r257, [%rd123];
	// end inline asm
	add.s32 	%r670, %r257, %r670;
	add.s32 	%r665, %r665, 256;
	add.s64 	%rd123, %rd123, 1024;
	add.s32 	%r662, %r662, 1;
	setp.ne.s32 	%p23, %r662, 0;
	@%p23 bra 	$L__BB12_44;
$L__BB12_45:
	setp.lt.u32 	%p24, %r65, 768;
	@%p24 bra 	$L__BB12_47;
$L__BB12_46:
	mul.wide.s32 	%rd73, %r665, 4;
	add.s64 	%rd69, %rd16, %rd73;
	// begin inline asm
	ld.global.nc.u32 %r258, [%rd69];
	// end inline asm
	add.s32 	%r262, %r258, %r670;
	add.s64 	%rd70, %rd69, 1024;
	// begin inline asm
	ld.global.nc.u32 %r259, [%rd70];
	// end inline asm
	add.s32 	%r263, %r259, %r262;
	add.s64 	%rd71, %rd69, 2048;
	// begin inline asm
	ld.global.nc.u32 %r260, [%rd71];
	// end inline asm
	add.s32 	%r264, %r260, %r263;
	add.s64 	%rd72, %rd69, 3072;
	// begin inline asm
	ld.global.nc.u32 %r261, [%rd72];
	// end inline asm
	add.s32 	%r670, %r261, %r264;
	add.s32 	%r665, %r665, 1024;
	setp.lt.s32 	%p25, %r665, %r120;
	@%p25 bra 	$L__BB12_46;
$L__BB12_47:
	setp.lt.s32 	%p26, %r120, 256;
	@%p26 bra 	$L__BB12_52;
	// begin inline asm
	mov.u32 %r328, %laneid;
	// end inline asm
	mov.b32 	%r331, 1;
	mov.b32 	%r352, 31;
	mov.b32 	%r353, -1;
	// begin inline asm
	shfl.sync.down.b32 %r329, %r670, %r331, %r352, %r353;
	// end inline asm
	setp.gt.s32 	%p42, %r328, 30;
	selp.b32 	%r354, 0, %r329, %p42;
	add.s32 	%r335, %r354, %r670;
	mov.b32 	%r336, 2;
	// begin inline asm
	shfl.sync.down.b32 %r334, %r335, %r336, %r352, %r353;
	// end inline asm
	setp.gt.s32 	%p43, %r328, 29;
	selp.b32 	%r355, 0, %r334, %p43;
	add.s32 	%r340, %r335, %r355;
	mov.b32 	%r341, 4;
	// begin inline asm
	shfl.sync.down.b32 %r339, %r340, %r341, %r352, %r353;
	// end inline asm
	setp.gt.s32 	%p44, %r328, 27;
	selp.b32 	%r356, 0, %r339, %p44;
	add.s32 	%r345, %r340, %r356;
	mov.b32 	%r346, 8;
	// begin inline asm
	shfl.sync.down.b32 %r344, %r345, %r346, %r352, %r353;
	// end inline asm
	setp.gt.s32 	%p45, %r328, 23;
	selp.b32 	%r357, 0, %r344, %p45;
	add.s32 	%r350, %r345, %r357;
	mov.b32 	%r351, 16;
	// begin inline asm
	shfl.sync.down.b32 %r349, %r350, %r351, %r352, %r353;
	// end inline asm
	setp.gt.s32 	%p46, %r328, 15;
	selp.b32 	%r358, 0, %r349, %p46;
	add.s32 	%r686, %r350, %r358;
	setp.ne.s32 	%p47, %r328, 0;
	@%p47 bra 	$L__BB12_50;
	shr.u32 	%r359, %r60, 3;
	and.b32  	%r360, %r359, 124;
	mov.u32 	%r361, _ZZN3cub18CUB_300001_SM_10006detail6reduce28DeviceReduceSingleTileKernelINS2_10policy_hubIiyN4cuda3std3__44plusIiEEE10Policy1000EPiSC_iS9_iiNS7_10__identityEEEvT0_T1_T2_T3_T4_T6_E12temp_storage;
	add.s32 	%r362, %r361, %r360;
	st.shared.u32 	[%r362+8], %r686;
$L__BB12_50:
	bar.sync 	0;
	setp.ne.s32 	%p48, %r60, 0;
	@%p48 bra 	$L__BB12_72;
	ld.shared.u32 	%r363, [_ZZN3cub18CUB_300001_SM_10006detail6reduce28DeviceReduceSingleTileKernelINS2_10policy_hubIiyN4cuda3std3__44plusIiEEE10Policy1000EPiSC_iS9_iiNS7_10__identityEEEvT0_T1_T2_T3_T4_T6_E12temp_storage+12];
	add.s32 	%r364, %r363, %r686;
	ld.shared.u32 	%r365, [_ZZN3cub18CUB_300001_SM_10006detail6reduce28DeviceReduceSingleTileKernelINS2_10policy_hubIiyN4cuda3std3__44plusIiEEE10Policy1000EPiSC_iS9_iiNS7_10__identityEEEvT0_T1_T2_T3_T4_T6_E12temp_storage+16];
	add.s32 	%r366, %r364, %r365;
	ld.shared.u32 	%r367, [_ZZN3cub18CUB_300001_SM_10006detail6reduce28DeviceReduceSingleTileKernelINS2_10policy_hubIiyN4cuda3std3__44plusIiEEE10Policy1000EPiSC_iS9_iiNS7_10__identityEEEvT0_T1_T2_T3_T4_T6_E12temp_storage+20];
	add.s32 	%r368, %r366, %r367;
	ld.shared.u32 	%r369, [_ZZN3cub18CUB_300001_SM_10006detail6reduce28DeviceReduceSingleTileKernelINS2_10policy_hubIiyN4cuda3std3__44plusIiEEE10Policy1000EPiSC_iS9_iiNS7_10__identityEEEvT0_T1_T2_T3_T4_T6_E12temp_storage+24];
	add.s32 	%r370, %r368, %r369;
	ld.shared.u32 	%r371, [_ZZN3cub18CUB_300001_SM_10006detail6reduce28DeviceReduceSingleTileKernelINS2_10policy_hubIiyN4cuda3std3__44plusIiEEE10Policy1000EPiSC_iS9_iiNS7_10__identityEEEvT0_T1_T2_T3_T4_T6_E12temp_storage+28];
	add.s32 	%r372, %r370, %r371;
	ld.shared.u32 	%r373, [_ZZN3cub18CUB_300001_SM_10006detail6reduce28DeviceReduceSingleTileKernelINS2_10policy_hubIiyN4cuda3std3__44plusIiEEE10Policy1000EPiSC_iS9_iiNS7_10__identityEEEvT0_T1_T2_T3_T4_T6_E12temp_storage+32];
	add.s32 	%r374, %r372, %r373;
	ld.shared.u32 	%r375, [_ZZN3cub18CUB_300001_SM_10006detail6reduce28DeviceReduceSingleTileKernelINS2_10policy_hubIiyN4cuda3std3__44plusIiEEE10Policy1000EPiSC_iS9_iiNS7_10__identityEEEvT0_T1_T2_T3_T4_T6_E12temp_storage+36];
	add.s32 	%r686, %r374, %r375;
	bra.uni 	$L__BB12_72;
$L__BB12_52:
	// begin inline asm
	mov.u32 %r265, %laneid;
	// end inline asm
	and.b32  	%r291, %r60, 992;
	add.s32 	%r292, %r291, 32;
	setp.gt.s32 	%p27, %r292, %r120;
	not.b32 	%r293, %r291;
	add.s32 	%r294, %r120, %r293;
	selp.b32 	%r289, %r294, 31, %p27;
	mov.b32 	%r268, 1;
	mov.b32 	%r290, -1;
	// begin inline asm
	shfl.sync.down.b32 %r266, %r670, %r268, %r289, %r290;
	// end inline asm
	setp.lt.s32 	%p28, %r265, %r289;
	selp.b32 	%r295, %r266, 0, %p28;
	add.s32 	%r272, %r295, %r670;
	mov.b32 	%r273, 2;
	// begin inline asm
	shfl.sync.down.b32 %r271, %r272, %r273, %r289, %r290;
	// end inline asm
	add.s32 	%r296, %r265, 2;
	setp.gt.s32 	%p29, %r296, %r289;
	selp.b32 	%r297, 0, %r271, %p29;
	add.s32 	%r277, %r272, %r297;
	mov.b32 	%r278, 4;
	// begin inline asm
	shfl.sync.down.b32 %r276, %r277, %r278, %r289, %r290;
	// end inline asm
	add.s32 	%r298, %r265, 4;
	setp.gt.s32 	%p30, %r298, %r289;
	selp.b32 	%r299, 0, %r276, %p30;
	add.s32 	%r282, %r277, %r299;
	mov.b32 	%r283, 8;
	// begin inline asm
	shfl.sync.down.b32 %r281, %r282, %r283, %r289, %r290;
	// end inline asm
	add.s32 	%r300, %r265, 8;
	setp.gt.s32 	%p31, %r300, %r289;
	selp.b32 	%r301, 0, %r281, %p31;
	add.s32 	%r287, %r282, %r301;
	mov.b32 	%r288, 16;
	// begin inline asm
	shfl.sync.down.b32 %r286, %r287, %r288, %r289, %r290;
	// end inline asm
	add.s32 	%r302, %r265, 16;
	setp.gt.s32 	%p32, %r302, %r289;
	selp.b32 	%r303, 0, %r286, %p32;
	add.s32 	%r686, %r287, %r303;
	setp.ne.s32 	%p33, %r265, 0;
	@%p33 bra 	$L__BB12_54;
	shr.u32 	%r304, %r60, 3;
	and.b32  	%r305, %r304, 124;
	mov.u32 	%r306, _ZZN3cub18CUB_300001_SM_10006detail6reduce28DeviceReduceSingleTileKernelINS2_10policy_hubIiyN4cuda3std3__44plusIiEEE10Policy1000EPiSC_iS9_iiNS7_10__identityEEEvT0_T1_T2_T3_T4_T6_E12temp_storage;
	add.s32 	%r307, %r306, %r305;
	st.shared.u32 	[%r307+8], %r686;
$L__BB12_54:
	bar.sync 	0;
	setp.ne.s32 	%p34, %r60, 0;
	@%p34 bra 	$L__BB12_72;
	setp.gt.s32 	%p35, %r120, 32;
	ld.shared.u32 	%r308, [_ZZN3cub18CUB_300001_SM_10006detail6reduce28DeviceReduceSingleTileKernelINS2_10policy_hubIiyN4cuda3std3__44plusIiEEE10Policy1000EPiSC_iS9_iiNS7_10__identityEEEvT0_T1_T2_T3_T4_T6_E12temp_storage+12];
	selp.b32 	%r309, %r308, 0, %p35;
	add.s32 	%r310, %r309, %r686;
	setp.gt.s32 	%p36, %r120, 64;
	ld.shared.u32 	%r311, [_ZZN3cub18CUB_300001_SM_10006detail6reduce28DeviceReduceSingleTileKernelINS2_10policy_hubIiyN4cuda3std3__44plusIiEEE10Policy1000EPiSC_iS9_iiNS7_10__identityEEEvT0_T1_T2_T3_T4_T6_E12temp_storage+16];
	selp.b32 	%r312, %r311, 0, %p36;
	add.s32 	%r313, %r310, %r312;
	setp.gt.s32 	%p37, %r120, 96;
	ld.shared.u32 	%r314, [_ZZN3cub18CUB_300001_SM_10006detail6reduce28DeviceReduceSingleTileKernelINS2_10policy_hubIiyN4cuda3std3__44plusIiEEE10Policy1000EPiSC_iS9_iiNS7_10__identityEEEvT0_T1_T2_T3_T4_T6_E12temp_storage+20];
	selp.b32 	%r315, %r314, 0, %p37;
	add.s32 	%r316, %r313, %r315;
	setp.gt.s32 	%p38, %r120, 128;
	ld.shared.u32 	%r317, [_ZZN3cub18CUB_300001_SM_10006detail6reduce28DeviceReduceSingleTileKernelINS2_10policy_hubIiyN4cuda3std3__44plusIiEEE10Policy1000EPiSC_iS9_iiNS7_10__identityEEEvT0_T1_T2_T3_T4_T6_E12temp_storage+24];
	selp.b32 	%r318, %r317, 0, %p38;
	add.s32 	%r319, %r316, %r318;
	setp.gt.s32 	%p39, %r120, 160;
	ld.shared.u32 	%r320, [_ZZN3cub18CUB_300001_SM_10006detail6reduce28DeviceReduceSingleTileKernelINS2_10policy_hubIiyN4cuda3std3__44plusIiEEE10Policy1000EPiSC_iS9_iiNS7_10__identityEEEvT0_T1_T2_T3_T4_T6_E12temp_storage+28];
	selp.b32 	%r321, %r320, 0, %p39;
	add.s32 	%r322, %r319, %r321;
	setp.gt.s32 	%p40, %r120, 192;
	ld.shared.u32 	%r323, [_ZZN3cub18CUB_300001_SM_10006detail6reduce28DeviceReduceSingleTileKernelINS2_10policy_hubIiyN4cuda3std3__44plusIiEEE10Policy1000EPiSC_iS9_iiNS7_10__identityEEEvT0_T1_T2_T3_T4_T6_E12temp_storage+32];
	selp.b32 	%r324, %r323, 0, %p40;
	add.s32 	%r325, %r322, %r324;
	setp.gt.s32 	%p41, %r120, 224;
	ld.shared.u32 	%r326, [_ZZN3cub18CUB_300001_SM_10006detail6reduce28DeviceReduceSingleTileKernelINS2_10policy_hubIiyN4cuda3std3__44plusIiEEE10Policy1000EPiSC_iS9_iiNS7_10__identityEEEvT0_T1_T2_T3_T4_T6_E12temp_storage+36];
	selp.b32 	%r327, %r326, 0, %p41;
	add.s32 	%r686, %r325, %r327;
	bra.uni 	$L__BB12_72;
$L__BB12_56:
	mov.u32 	%r85, %tid.x;
	mul.wide.u32 	%rd35, %r85, 4;
	add.s64 	%rd19, %rd16, %rd35;
	// begin inline asm
	ld.global.nc.u32 %r122, [%rd19];
	// end inline asm
	add.s64 	%rd20, %rd19, 1024;
	// begin inline asm
	ld.global.nc.u32 %r123, [%rd20];
	// end inline asm
	add.s64 	%rd21, %rd19, 2048;
	// begin inline asm
	ld.global.nc.u32 %r124, [%rd21];
	// end inline asm
	add.s64 	%rd22, %rd19, 3072;
	// begin inline asm
	ld.global.nc.u32 %r125, [%rd22];
	// end inline asm
	add.s64 	%rd23, %rd19, 4096;
	// begin inline asm
	ld.global.nc.u32 %r126, [%rd23];
	// end inline asm
	add.s64 	%rd24, %rd19, 5120;
	// begin inline asm
	ld.global.nc.u32 %r127, [%rd24];
	// end inline asm
	add.s64 	%rd25, %rd19, 6144;
	// begin inline asm
	ld.global.nc.u32 %r128, [%rd25];
	// end inline asm
	add.s64 	%rd26, %rd19, 7168;
	// begin inline asm
	ld.global.nc.u32 %r129, [%rd26];
	// end inline asm
	add.s64 	%rd27, %rd19, 8192;
	// begin inline asm
	ld.global.nc.u32 %r130, [%rd27];
	// end inline asm
	add.s64 	%rd28, %rd19, 9216;
	// begin inline asm
	ld.global.nc.u32 %r131, [%rd28];
	// end inline asm
	add.s64 	%rd29, %rd19, 10240;
	// begin inline asm
	ld.global.nc.u32 %r132, [%rd29];
	// end inline asm
	add.s64 	%rd30, %rd19, 11264;
	// begin inline asm
	ld.global.nc.u32 %r133, [%rd30];
	// end inline asm
	add.s64 	%rd31, %rd19, 12288;
	// begin inline asm
	ld.global.nc.u32 %r134, [%rd31];
	// end inline asm
	add.s64 	%rd32, %rd19, 13312;
	// begin inline asm
	ld.global.nc.u32 %r135, [%rd32];
	// end inline asm
	add.s64 	%rd33, %rd19, 14336;
	// begin inline asm
	ld.global.nc.u32 %r136, [%rd33];
	// end inline asm
	add.s64 	%rd34, %rd19, 15360;
	// begin inline asm
	ld.global.nc.u32 %r137, [%rd34];
	// end inline asm
	add.s32 	%r139, %r123, %r122;
	add.s32 	%r140, %r124, %r139;
	add.s32 	%r141, %r125, %r140;
	add.s32 	%r142, %r126, %r141;
	add.s32 	%r143, %r127, %r142;
	add.s32 	%r144, %r128, %r143;
	add.s32 	%r145, %r129, %r144;
	add.s32 	%r146, %r130, %r145;
	add.s32 	%r147, %r131, %r146;
	add.s32 	%r148, %r132, %r147;
	add.s32 	%r149, %r133, %r148;
	add.s32 	%r150, %r134, %r149;
	add.s32 	%r151, %r135, %r150;
	add.s32 	%r152, %r136, %r151;
	add.s32 	%r685, %r137, %r152;
	setp.lt.u32 	%p4, %r120, 8192;
	mov.b32 	%r674, 4096;
	@%p4 bra 	$L__BB12_60;
	add.s32 	%r87, %r120, -4096;
	mov.b32 	%r674, 4096;
$L__BB12_58:
	mul.wide.s32 	%rd52, %r674, 4;
	add.s64 	%rd36, %rd19, %rd52;
	// begin inline asm
	ld.global.nc.u32 %r154, [%rd36];
	// end inline asm
	add.s64 	%rd37, %rd36, 1024;
	// begin inline asm
	ld.global.nc.u32 %r155, [%rd37];
	// end inline asm
	add.s64 	%rd38, %rd36, 2048;
	// begin inline asm
	ld.global.nc.u32 %r156, [%rd38];
	// end inline asm
	add.s64 	%rd39, %rd36, 3072;
	// begin inline asm
	ld.global.nc.u32 %r157, [%rd39];
	// end inline asm
	add.s64 	%rd40, %rd36, 4096;
	// begin inline asm
	ld.global.nc.u32 %r158, [%rd40];
	// end inline asm
	add.s64 	%rd41, %rd36, 5120;
	// begin inline asm
	ld.global.nc.u32 %r159, [%rd41];
	// end inline asm
	add.s64 	%rd42, %rd36, 6144;
	// begin inline asm
	ld.global.nc.u32 %r160, [%rd42];
	// end inline asm
	add.s64 	%rd43, %rd36, 7168;
	// begin inline asm
	ld.global.nc.u32 %r161, [%rd43];
	// end inline asm
	add.s64 	%rd44, %rd36, 8192;
	// begin inline asm
	ld.global.nc.u32 %r162, [%rd44];
	// end inline asm
	add.s64 	%rd45, %rd36, 9216;
	// begin inline asm
	ld.global.nc.u32 %r163, [%rd45];
	// end inline asm
	add.s64 	%rd46, %rd36, 10240;
	// begin inline asm
	ld.global.nc.u32 %r164, [%rd46];
	// end inline asm
	add.s64 	%rd47, %rd36, 11264;
	// begin inline asm
	ld.global.nc.u32 %r165, [%rd47];
	// end inline asm
	add.s64 	%rd48, %rd36, 12288;
	// begin inline asm
	ld.global.nc.u32 %r166, [%rd48];
	// end inline asm
	add.s64 	%rd49, %rd36, 13312;
	// begin inline asm
	ld.global.nc.u32 %r167, [%rd49];
	// end inline asm
	add.s64 	%rd50, %rd36, 14336;
	// begin inline asm
	ld.global.nc.u32 %r168, [%rd50];
	// end inline asm
	add.s64 	%rd51, %rd36, 15360;
	// begin inline asm
	ld.global.nc.u32 %r169, [%rd51];
	// end inline asm
	add.s32 	%r170, %r154, %r685;
	add.s32 	%r171, %r155, %r170;
	add.s32 	%r172, %r156, %r171;
	add.s32 	%r173, %r157, %r172;
	add.s32 	%r174, %r158, %r173;
	add.s32 	%r175, %r159, %r174;
	add.s32 	%r176, %r160, %r175;
	add.s32 	%r177, %r161, %r176;
	add.s32 	%r178, %r162, %r177;
	add.s32 	%r179, %r163, %r178;
	add.s32 	%r180, %r164, %r179;
	add.s32 	%r181, %r165, %r180;
	add.s32 	%r182, %r166, %r181;
	add.s32 	%r183, %r167, %r182;
	add.s32 	%r184, %r168, %r183;
	add.s32 	%r685, %r169, %r184;
	sub.s32 	%r185, %r120, %r674;
	setp.lt.s32 	%p5, %r185, 4096;
	@%p5 bra 	$L__BB12_68;
	add.s32 	%r674, %r674, 4096;
	setp.le.s32 	%p6, %r674, %r87;
	@%p6 bra 	$L__BB12_58;
$L__BB12_60:
	setp.le.s32 	%p7, %r120, %r674;
	@%p7 bra 	$L__BB12_68;
	sub.s32 	%r94, %r120, %r674;
	setp.ge.s32 	%p8, %r85, %r94;
	@%p8 bra 	$L__BB12_68;
	not.b32 	%r187, %r85;
	add.s32 	%r188, %r120, %r187;
	sub.s32 	%r95, %r188, %r674;
	and.b32  	%r189, %r95, 768;
	setp.eq.s32 	%p9, %r189, 768;
	mov.u32 	%r679, %r85;
	@%p9 bra 	$L__BB12_65;
	add.s32 	%r676, %r85, %r674;
	shr.u32 	%r190, %r95, 8;
	add.s32 	%r191, %r190, 1;
	and.b32  	%r192, %r191, 3;
	neg.s32 	%r675, %r192;
	mov.u32 	%r679, %r85;
$L__BB12_64:
	.pragma "nounroll";
	mul.wide.u32 	%rd54, %r676, 4;
	add.s64 	%rd53, %rd16, %rd54;
	// begin inline asm
	ld.global.nc.u32 %r193, [%rd53];
	// end inline asm
	add.s32 	%r685, %r193, %r685;
	add.s32 	%r679, %r679, 256;
	add.s32 	%r676, %r676, 256;
	add.s32 	%r675, %r675, 1;
	setp.ne.s32 	%p10, %r675, 0;
	@%p10 bra 	$L__BB12_64;
$L__BB12_65:
	setp.lt.u32 	%p11, %r95, 768;
	@%p11 bra 	$L__BB12_68;
	cvt.u64.u32 	%rd55, %r679;
	cvt.u64.u32 	%rd56, %r674;
	add.s64 	%rd57, %rd55, %rd56;
	shl.b64 	%rd58, %rd57, 2;
	add.s64 	%rd59, %rd58, %rd16;
	add.s64 	%rd124, %rd59, 2048;
	add.s32 	%r682, %r679, %r674;
$L__BB12_67:
	mul.wide.u32 	%rd64, %r682, 4;
	add.s64 	%rd60, %rd16, %rd64;
	// begin inline asm
	ld.global.nc.u32 %r194, [%rd60];
	// end inline asm
	add.s32 	%r198, %r194, %r685;
	add.s64 	%rd61, %rd124, -1024;
	// begin inline asm
	ld.global.nc.u32 %r195, [%rd61];
	// end inline asm
	add.s32 	%r199, %r195, %r198;
	// begin inline asm
	ld.global.nc.u32 %r196, [%rd124];
	// end inline asm
	add.s32 	%r200, %r196, %r199;
	add.s64 	%rd63, %rd124, 1024;
	// begin inline asm
	ld.global.nc.u32 %r197, [%rd63];
	// end inline asm
	add.s32 	%r685, %r197, %r200;
	add.s32 	%r679, %r679, 1024;
	add.s64 	%rd124, %rd124, 4096;
	add.s32 	%r682, %r682, 1024;
	setp.lt.s32 	%p12, %r679, %r94;
	@%p12 bra 	$L__BB12_67;
$L__BB12_68:
	// begin inline asm
	mov.u32 %r201, %laneid;
	// end inline asm
	mov.b32 	%r204, 1;
	mov.b32 	%r225, 31;
	mov.b32 	%r226, -1;
	// begin inline asm
	shfl.sync.down.b32 %r202, %r685, %r204, %r225, %r226;
	// end inline asm
	setp.gt.s32 	%p13, %r201, 30;
	selp.b32 	%r227, 0, %r202, %p13;
	add.s32 	%r208, %r227, %r685;
	mov.b32 	%r209, 2;
	// begin inline asm
	shfl.sync.down.b32 %r207, %r208, %r209, %r225, %r226;
	// end inline asm
	setp.gt.s32 	%p14, %r201, 29;
	selp.b32 	%r228, 0, %r207, %p14;
	add.s32 	%r213, %r208, %r228;
	mov.b32 	%r214, 4;
	// begin inline asm
	shfl.sync.down.b32 %r212, %r213, %r214, %r225, %r226;
	// end inline asm
	setp.gt.s32 	%p15, %r201, 27;
	selp.b32 	%r229, 0, %r212, %p15;
	add.s32 	%r218, %r213, %r229;
	mov.b32 	%r219, 8;
	// begin inline asm
	shfl.sync.down.b32 %r217, %r218, %r219, %r225, %r226;
	// end inline asm
	setp.gt.s32 	%p16, %r201, 23;
	selp.b32 	%r230, 0, %r217, %p16;
	add.s32 	%r223, %r218, %r230;
	mov.b32 	%r224, 16;
	// begin inline asm
	shfl.sync.down.b32 %r222, %r223, %r224, %r225, %r226;
	// end inline asm
	setp.gt.s32 	%p17, %r201, 15;
	selp.b32 	%r231, 0, %r222, %p17;
	add.s32 	%r686, %r223, %r231;
	setp.ne.s32 	%p18, %r201, 0;
	@%p18 bra 	$L__BB12_70;
	shr.u32 	%r232, %r85, 3;
	and.b32  	%r233, %r232, 124;
	mov.u32 	%r234, _ZZN3cub18CUB_300001_SM_10006detail6reduce28DeviceReduceSingleTileKernelINS2_10policy_hubIiyN4cuda3std3__44plusIiEEE10Policy1000EPiSC_iS9_iiNS7_10__identityEEEvT0_T1_T2_T3_T4_T6_E12temp_storage;
	add.s32 	%r235, %r234, %r233;
	st.shared.u32 	[%r235+8], %r686;
$L__BB12_70:
	bar.sync 	0;
	setp.ne.s32 	%p19, %r85, 0;
	@%p19 bra 	$L__BB12_72;
	ld.shared.u32 	%r236, [_ZZN3cub18CUB_300001_SM_10006detail6reduce28DeviceReduceSingleTileKernelINS2_10policy_hubIiyN4cuda3std3__44plusIiEEE10Policy1000EPiSC_iS9_iiNS7_10__identityEEEvT0_T1_T2_T3_T4_T6_E12temp_storage+12];
	add.s32 	%r237, %r236, %r686;
	ld.shared.u32 	%r238, [_ZZN3cub18CUB_300001_SM_10006detail6reduce28DeviceReduceSingleTileKernelINS2_10policy_hubIiyN4cuda3std3__44plusIiEEE10Policy1000EPiSC_iS9_iiNS7_10__identityEEEvT0_T1_T2_T3_T4_T6_E12temp_storage+16];
	add.s32 	%r239, %r237, %r238;
	ld.shared.u32 	%r240, [_ZZN3cub18CUB_300001_SM_10006detail6reduce28DeviceReduceSingleTileKernelINS2_10policy_hubIiyN4cuda3std3__44plusIiEEE10Policy1000EPiSC_iS9_iiNS7_10__identityEEEvT0_T1_T2_T3_T4_T6_E12temp_storage+20];
	add.s32 	%r241, %r239, %r240;
	ld.shared.u32 	%r242, [_ZZN3cub18CUB_300001_SM_10006detail6reduce28DeviceReduceSingleTileKernelINS2_10policy_hubIiyN4cuda3std3__44plusIiEEE10Policy1000EPiSC_iS9_iiNS7_10__identityEEEvT0_T1_T2_T3_T4_T6_E12temp_storage+24];
	add.s32 	%r243, %r241, %r242;
	ld.shared.u32 	%r244, [_ZZN3cub18CUB_300001_SM_10006detail6reduce28DeviceReduceSingleTileKernelINS2_10policy_hubIiyN4cuda3std3__44plusIiEEE10Policy1000EPiSC_iS9_iiNS7_10__identityEEEvT0_T1_T2_T3_T4_T6_E12temp_storage+28];
	add.s32 	%r245, %r243, %r244;
	ld.shared.u32 	%r246, [_ZZN3cub18CUB_300001_SM_10006detail6reduce28DeviceReduceSingleTileKernelINS2_10policy_hubIiyN4cuda3std3__44plusIiEEE10Policy1000EPiSC_iS9_iiNS7_10__identityEEEvT0_T1_T2_T3_T4_T6_E12temp_storage+32];
	add.s32 	%r247, %r245, %r246;
	ld.shared.u32 	%r248, [_ZZN3cub18CUB_300001_SM_10006detail6reduce28DeviceReduceSingleTileKernelINS2_10policy_hubIiyN4cuda3std3__44plusIiEEE10Policy1000EPiSC_iS9_iiNS7_10__identityEEEvT0_T1_T2_T3_T4_T6_E12temp_storage+36];
	add.s32 	%r686, %r247, %r248;
$L__BB12_72:
	mov.u32 	%r631, %tid.x;
	setp.ne.s32 	%p95, %r631, 0;
	@%p95 bra 	$L__BB12_74;
	add.s32 	%r632, %r686, %r121;
	st.global.u32 	[%rd1], %r632;
$L__BB12_74:
	ret;

}
	// .globl	_ZN3cub18CUB_300001_SM_10006detail4scan20DeviceScanInitKernelINS0_13ScanTileStateIiLb1EEEEEvT_i
.visible .entry _ZN3cub18CUB_300001_SM_10006detail4scan20DeviceScanInitKernelINS0_13ScanTileStateIiLb1EEEEEvT_i(
	.param .align 8 .b8 _ZN3cub18CUB_300001_SM_10006detail4scan20DeviceScanInitKernelINS0_13ScanTileStateIiLb1EEEEEvT_i_param_0[8],
	.param .u32 _ZN3cub18CUB_300001_SM_10006detail4scan20DeviceScanInitKernelINS0_13ScanTileStateIiLb1EEEEEvT_i_param_1
)
{
	.reg .pred 	%p<5>;
	.reg .b32 	%r<10>;
	.reg .b64 	%rd<7>;

	ld.param.u64 	%rd2, [_ZN3cub18CUB_300001_SM_10006detail4scan20DeviceScanInitKernelINS0_13ScanTileStateIiLb1EEEEEvT_i_param_0];
	ld.param.u32 	%r4, [_ZN3cub18CUB_300001_SM_10006detail4scan20DeviceScanInitKernelINS0_13ScanTileStateIiLb1EEEEEvT_i_param_1];
	cvta.to.global.u64 	%rd1, %rd2;
	mov.u32 	%r1, %ctaid.x;
	mov.u32 	%r5, %ntid.x;
	mov.u32 	%r2, %tid.x;
	mad.lo.s32 	%r3, %r1, %r5, %r2;
	setp.ge.s32 	%p1, %r3, %r4;
	@%p1 bra 	$L__BB13_2;
	mul.wide.s32 	%rd3, %r3, 8;
	add.s64 	%rd4, %rd1, %rd3;
	mov.b32 	%r6, 0;
	mov.b32 	%r7, 99;
	st.global.v2.u32 	[%rd4+256], {%r7, %r6};
$L__BB13_2:
	setp.ne.s32 	%p2, %r1, 0;
	setp.gt.u32 	%p3, %r2, 31;
	or.pred  	%p4, %p2, %p3;
	@%p4 bra 	$L__BB13_4;
	mul.wide.u32 	%rd5, %r2, 8;
	add.s64 	%rd6, %rd1, %rd5;
	mov.b32 	%r9, 0;
	st.global.v2.u32 	[%rd6], {%r9, %r9};
$L__BB13_4:
	ret;

}
	// .globl	_ZN3cub18CUB_300001_SM_10006detail4scan16DeviceScanKernelINS2_10policy_hubIiiijN4cuda3std3__44plusIvEEE10Policy1000EN6thrust24THRUST_300001_SM_1000_NS10device_ptrIiEENSD_6detail15normal_iteratorISF_EENS0_13ScanTileStateIiLb1EEES9_NS1_10InputValueIiPiEEjiLb0EiEEvT0_T1_T2_iT3_T4_T5_
.visible .entry _ZN3cub18CUB_300001_SM_10006detail4scan16DeviceScanKernelINS2_10policy_hubIiiijN4cuda3std3__44plusIvEEE10Policy1000EN6thrust24THRUST_300001_SM_1000_NS10device_ptrIiEENSD_6detail15normal_iteratorISF_EENS0_13ScanTileStateIiLb1EEES9_NS1_10InputValueIiPiEEjiLb0EiEEvT0_T1_T2_iT3_T4_T5_(
	.param .align 8 .b8 _ZN3cub18CUB_300001_SM_10006detail4scan16DeviceScanKernelINS2_10policy_hubIiiijN4cuda3std3__44plusIvEEE10Policy1000EN6thrust24THRUST_300001_SM_1000_NS10device_ptrIiEENSD_6detail15normal_iteratorISF_EENS0_13ScanTileStateIiLb1EEES9_NS1_10InputValueIiPiEEjiLb0EiEEvT0_T1_T2_iT3_T4_T5__param_0[8],
	.param .align 8 .b8 _ZN3cub18CUB_300001_SM_10006detail4scan16DeviceScanKernelINS2_10policy_hubIiiijN4cuda3std3__44plusIvEEE10Policy1000EN6thrust24THRUST_300001_SM_1000_NS10device_ptrIiEENSD_6detail15normal_iteratorISF_EENS0_13ScanTileStateIiLb1EEES9_NS1_10InputValueIiPiEEjiLb0EiEEvT0_T1_T2_iT3_T4_T5__param_1[8],
	.param .align 8 .b8 _ZN3cub18CUB_300001_SM_10006detail4scan16DeviceScanKernelINS2_10policy_hubIiiijN4cuda3std3__44plusIvEEE10Policy1000EN6thrust24THRUST_300001_SM_1000_NS10device_ptrIiEENSD_6detail15normal_iteratorISF_EENS0_13ScanTileStateIiLb1EEES9_NS1_10InputValueIiPiEEjiLb0EiEEvT0_T1_T2_iT3_T4_T5__param_2[8],
	.param .u32 _ZN3cub18CUB_300001_SM_10006detail4scan16DeviceScanKernelINS2_10policy_hubIiiijN4cuda3std3__44plusIvEEE10Policy1000EN6thrust24THRUST_300001_SM_1000_NS10device_ptrIiEENSD_6detail15normal_iteratorISF_EENS0_13ScanTileStateIiLb1EEES9_NS1_10InputValueIiPiEEjiLb0EiEEvT0_T1_T2_iT3_T4_T5__param_3,
	.param .align 1 .b8 _ZN3cub18CUB_300001_SM_10006detail4scan16DeviceScanKernelINS2_10policy_hubIiiijN4cuda3std3__44plusIvEEE10Policy1000EN6thrust24THRUST_300001_SM_1000_NS10device_ptrIiEENSD_6detail15normal_iteratorISF_EENS0_13ScanTileStateIiLb1EEES9_NS1_10InputValueIiPiEEjiLb0EiEEvT0_T1_T2_iT3_T4_T5__param_4[1],
	.param .align 8 .b8 _ZN3cub18CUB_300001_SM_10006detail4scan16DeviceScanKernelINS2_10policy_hubIiiijN4cuda3std3__44plusIvEEE10Policy1000EN6thrust24THRUST_300001_SM_1000_NS10device_ptrIiEENSD_6detail15normal_iteratorISF_EENS0_13ScanTileStateIiLb1EEES9_NS1_10InputValueIiPiEEjiLb0EiEEvT0_T1_T2_iT3_T4_T5__param_5[16],
	.param .u32 _ZN3cub18CUB_300001_SM_10006detail4scan16DeviceScanKernelINS2_10policy_hubIiiijN4cuda3std3__44plusIvEEE10Policy1000EN6thrust24THRUST_300001_SM_1000_NS10device_ptrIiEENSD_6detail15normal_iteratorISF_EENS0_13ScanTileStateIiLb1EEES9_NS1_10InputValueIiPiEEjiLb0EiEEvT0_T1_T2_iT3_T4_T5__param_6
)
.maxntid 384
{
	.reg .pred 	%p<160>;
	.reg .b16 	%rs<3>;
	.reg .b32 	%r<1050>;
	.reg .b64 	%rd<58>;
	// demoted variable
	.shared .align 16 .b8 _ZZN3cub18CUB_300001_SM_10006detail4scan16DeviceScanKernelINS2_10policy_hubIiiijN4cuda3std3__44plusIvEEE10Policy1000EN6thrust24THRUST_300001_SM_1000_NS10device_ptrIiEENSD_6detail15normal_iteratorISF_EENS0_13ScanTileStateIiLb1EEES9_NS1_10InputValueIiPiEEjiLb0EiEEvT0_T1_T2_iT3_T4_T5_E12temp_storage[33808];
	ld.param.u32 	%r239, [_ZN3cub18CUB_300001_SM_10006detail4scan16DeviceScanKernelINS2_10policy_hubIiiijN4cuda3std3__44plusIvEEE10Policy1000EN6thrust24THRUST_300001_SM_1000_NS10device_ptrIiEENSD_6detail15normal_iteratorISF_EENS0_13ScanTileStateIiLb1EEES9_NS1_10InputValueIiPiEEjiLb0EiEEvT0_T1_T2_iT3_T4_T5__param_5];
	bfe.u32 	%r240, %r239, 0, 8;
	cvt.u16.u32 	%rs1, %r240;
	and.b16  	%rs2, %rs1, 255;
	ld.param.u64 	%rd16, [_ZN3cub18CUB_300001_SM_10006detail4scan16DeviceScanKernelINS2_10policy_hubIiiijN4cuda3std3__44plusIvEEE10Policy1000EN6thrust24THRUST_300001_SM_1000_NS10device_ptrIiEENSD_6detail15normal_iteratorISF_EENS0_13ScanTileStateIiLb1EEES9_NS1_10InputValueIiPiEEjiLb0EiEEvT0_T1_T2_iT3_T4_T5__param_2];
	ld.param.u64 	%rd15, [_ZN3cub18CUB_300001_SM_10006detail4scan16DeviceScanKernelINS2_10policy_hubIiiijN4cuda3std3__44plusIvEEE10Policy1000EN6thrust24THRUST_300001_SM_1000_NS10device_ptrIiEENSD_6detail15normal_iteratorISF_EENS0_13ScanTileStateIiLb1EEES9_NS1_10InputValueIiPiEEjiLb0EiEEvT0_T1_T2_iT3_T4_T5__param_1];
	ld.param.u64 	%rd14, [_ZN3cub18CUB_300001_SM_10006detail4scan16DeviceScanKernelINS2_10policy_hubIiiijN4cuda3std3__44plusIvEEE10Policy1000EN6thrust24THRUST_300001_SM_1000_NS10device_ptrIiEENSD_6detail15normal_iteratorISF_EENS0_13ScanTileStateIiLb1EEES9_NS1_10InputValueIiPiEEjiLb0EiEEvT0_T1_T2_iT3_T4_T5__param_0];
	ld.param.u64 	%rd1, [_ZN3cub18CUB_300001_SM_10006detail4scan16DeviceScanKernelINS2_10policy_hubIiiijN4cuda3std3__44plusIvEEE10Policy1000EN6thrust24THRUST_300001_SM_1000_NS10device_ptrIiEENSD_6detail15normal_iteratorISF_EENS0_13ScanTileStateIiLb1EEES9_NS1_10InputValueIiPiEEjiLb0EiEEvT0_T1_T2_iT3_T4_T5__param_5+8];
	ld.param.u32 	%r238, [_ZN3cub18CUB_300001_SM_10006detail4scan16DeviceScanKernelINS2_10policy_hubIiiijN4cuda3std3__44plusIvEEE10Policy1000EN6thrust24THRUST_300001_SM_1000_NS10device_ptrIiEENSD_6detail15normal_iteratorISF_EENS0_13ScanTileStateIiLb1EEES9_NS1_10InputValueIiPiEEjiLb0EiEEvT0_T1_T2_iT3_T4_T5__param_6];
	setp.eq.s16 	%p1, %rs2, 0;
	@%p1 bra 	$L__BB14_2;
	cvta.to.global.u64 	%rd17, %rd1;
	ld.global.u32 	%r997, [%rd17];
	bra.uni 	$L__BB14_3;
$L__BB14_2:
	cvt.u32.u64 	%r997, %rd1;
$L__BB14_3:
	ld.param.u32 	%r995, [_ZN3cub18CUB_300001_SM_10006detail4scan16DeviceScanKernelINS2_10policy_hubIiiijN4cuda3std3__44plusIvEEE10Policy1000EN6thrust24THRUST_300001_SM_1000_NS10device_ptrIiEENSD_6detail15normal_iteratorISF_EENS0_13ScanTileStateIiLb1EEES9_NS1_10InputValueIiPiEEjiLb0EiEEvT0_T1_T2_iT3_T4_T5__param_3];
	cvta.to.global.u64 	%rd3, %rd14;
	cvta.to.global.u64 	%rd4, %rd15;
	mov.u32 	%r241, %ctaid.x;
	add.s32 	%r998, %r995, %r241;
	mul.lo.s32 	%r5, %r998, 8448;
	sub.s32 	%r6, %r238, %r5;
	setp.lt.u32 	%p2, %r6, 8449;
	@%p2 bra 	$L__BB14_29;
	cvt.u64.u32 	%rd40, %r5;
	mov.u32 	%r7, %tid.x;
	and.b32  	%r640, %r7, 31;
	and.b32  	%r641, %r7, 992;
	mul.lo.s32 	%r642, %r641, 22;
	or.b32  	%r643, %r642, %r640;
	cvt.u64.u32 	%rd41, %r643;
	add.s64 	%rd5, %rd41, %rd40;
	shl.b64 	%rd42, %rd5, 2;
	add.s64 	%rd43, %rd3, %rd42;
	ld.global.u32 	%r644, [%rd43];
	ld.global.u32 	%r645, [%rd43+128];
	ld.global.u32 	%r646, [%rd43+256];
	ld.global.u32 	%r647, [%rd43+384];
	ld.global.u32 	%r648, [%rd43+512];
	ld.global.u32 	%r649, [%rd43+640];
	ld.global.u32 	%r650, [%rd43+768];
	ld.global.u32 	%r651, [%rd43+896];
	ld.global.u32 	%r652, [%rd43+1024];
	ld.global.u32 	%r653, [%rd43+1152];
	ld.global.u32 	%r654, [%rd43+1280];
	ld.global.u32 	%r655, [%rd43+1408];
	ld.global.u32 	%r656, [%rd43+1536];
	ld.global.u32 	%r657, [%rd43+1664];
	ld.global.u32 	%r658, [%rd43+1792];
	ld.global.u32 	%r659, [%rd43+1920];
	ld.global.u32 	%r660, [%rd43+2048];
	ld.global.u32 	%r661, [%rd43+2176];
	ld.global.u32 	%r662, [%rd43+2304];
	ld.global.u32 	%r663, [%rd43+2432];
	ld.global.u32 	%r664, [%rd43+2560];
	ld.global.u32 	%r665, [%rd43+2688];
	// begin inline asm
	mov.u32 %r639, %laneid;
	// end inline asm
	shr.u32 	%r9, %r7, 5;
	mad.lo.s32 	%r666, %r9, 704, %r639;
	shl.b32 	%r667, %r666, 2;
	mov.u32 	%r668, _ZZN3cub18CUB_300001_SM_10006detail4scan16DeviceScanKernelINS2_10policy_hubIiiijN4cuda3std3__44plusIvEEE10Policy1000EN6thrust24THRUST_300001_SM_1000_NS10device_ptrIiEENSD_6detail15normal_iteratorISF_EENS0_13ScanTileStateIiLb1EEES9_NS1_10InputValueIiPiEEjiLb0EiEEvT0_T1_T2_iT3_T4_T5_E12temp_storage;
	add.s32 	%r10, %r668, %r667;
	st.shared.u32 	[%r10], %r644;
	st.shared.u32 	[%r10+128], %r645;
	st.shared.u32 	[%r10+256], %r646;
	st.shared.u32 	[%r10+384], %r647;
	st.shared.u32 	[%r10+512], %r648;
	st.shared.u32 	[%r10+640], %r649;
	st.shared.u32 	[%r10+768], %r650;
	st.shared.u32 	[%r10+896], %r651;
	st.shared.u32 	[%r10+1024], %r652;
	st.shared.u32 	[%r10+1152], %r653;
	st.shared.u32 	[%r10+1280], %r654;
	st.shared.u32 	[%r10+1408], %r655;
	st.shared.u32 	[%r10+1536], %r656;
	st.shared.u32 	[%r10+1664], %r657;
	st.shared.u32 	[%r10+1792], %r658;
	st.shared.u32 	[%r10+1920], %r659;
	st.shared.u32 	[%r10+2048], %r660;
	st.shared.u32 	[%r10+2176], %r661;
	st.shared.u32 	[%r10+2304], %r662;
	st.shared.u32 	[%r10+2432], %r663;
	st.shared.u32 	[%r10+2560], %r664;
	st.shared.u32 	[%r10+2688], %r665;
	bar.warp.sync 	-1;
	mad.lo.s32 	%r11, %r639, 84, %r10;
	ld.shared.v2.u32 	{%r12, %r13}, [%r11];
	ld.shared.v2.u32 	{%r14, %r15}, [%r11+8];
	ld.shared.v2.u32 	{%r16, %r17}, [%r11+16];
	ld.shared.v2.u32 	{%r18, %r19}, [%r11+24];
	ld.shared.v2.u32 	{%r20, %r21}, [%r11+32];
	ld.shared.v2.u32 	{%r22, %r23}, [%r11+40];
	ld.shared.v2.u32 	{%r24, %r25}, [%r11+48];
	ld.shared.v2.u32 	{%r26, %r27}, [%r11+56];
	ld.shared.v2.u32 	{%r28, %r29}, [%r11+64];
	ld.shared.v2.u32 	{%r30, %r31}, [%r11+72];
	ld.shared.v2.u32 	{%r32, %r33}, [%r11+80];
	bar.sync 	0;
	setp.ne.s32 	%p104, %r998, 0;
	@%p104 bra 	$L__BB14_9;
	add.s32 	%r890, %r13, %r12;
	add.s32 	%r891, %r14, %r890;
	add.s32 	%r892, %r15, %r891;
	add.s32 	%r893, %r16, %r892;
	add.s32 	%r894, %r17, %r893;
	add.s32 	%r895, %r18, %r894;
	add.s32 	%r896, %r19, %r895;
	add.s32 	%r897, %r20, %r896;
	add.s32 	%r898, %r21, %r897;
	add.s32 	%r899, %r22, %r898;
	add.s32 	%r900, %r23, %r899;
	add.s32 	%r901, %r24, %r900;
	add.s32 	%r902, %r25, %r901;
	add.s32 	%r903, %r26, %r902;
	add.s32 	%r904, %r27, %r903;
	add.s32 	%r905, %r28, %r904;
	add.s32 	%r906, %r29, %r905;
	add.s32 	%r907, %r30, %r906;
	add.s32 	%r908, %r31, %r907;
	add.s32 	%r909, %r32, %r908;
	add.s32 	%r864, %r33, %r909;
	mov.b32 	%r862, 1;
	mov.b32 	%r887, 0;
	mov.b32 	%r889, -1;
	// begin inline asm
	{  .reg .s32 r0;  .reg .pred p;  shfl.sync.up.b32 r0|p, %r864, %r862, %r887, %r889;  @p add.s32 r0, r0, %r864;  mov.s32 %r860, r0;}
	// end inline asm
	mov.b32 	%r868, 2;
	// begin inline asm
	{  .reg .s32 r0;  .reg .pred p;  shfl.sync.up.b32 r0|p, %r860, %r868, %r887, %r889;  @p add.s32 r0, r0, %r860;  mov.s32 %r866, r0;}
	// end inline asm
	mov.b32 	%r874, 4;
	// begin inline asm
	{  .reg .s32 r0;  .reg .pred p;  shfl.sync.up.b32 r0|p, %r866, %r874, %r887, %r889;  @p add.s32 r0, r0, %r866;  mov.s32 %r872, r0;}
	// end inline asm
	mov.b32 	%r880, 8;
	// begin inline asm
	{  .reg .s32 r0;  .reg .pred p;  shfl.sync.up.b32 r0|p, %r872, %r880, %r887, %r889;  @p add.s32 r0, r0, %r872;  mov.s32 %r878, r0;}
	// end inline asm
	mov.b32 	%r886, 16;
	// begin inline asm
	{  .reg .s32 r0;  .reg .pred p;  shfl.sync.up.b32 r0|p, %r878, %r886, %r887, %r889;  @p add.s32 r0, r0, %r878;  mov.s32 %r884, r0;}
	// end inline asm
	setp.ne.s32 	%p146, %r639, 31;
	@%p146 bra 	$L__BB14_7;
	shl.b32 	%r910, %r9, 2;
	add.s32 	%r912, %r668, %r910;
	st.shared.u32 	[%r912+16], %r884;
$L__BB14_7:
	bar.sync 	0;
	ld.shared.v4.u32 	{%r913, %r914, %r915, %r916}, [_ZZN3cub18CUB_300001_SM_10006detail4scan16DeviceScanKernelINS2_10policy_hubIiiijN4cuda3std3__44plusIvEEE10Policy1000EN6thrust24THRUST_300001_SM_1000_NS10device_ptrIiEENSD_6detail15normal_iteratorISF_EENS0_13ScanTileStateIiLb1EEES9_NS1_10InputValueIiPiEEjiLb0EiEEvT0_T1_T2_iT3_T4_T5_E12temp_storage+16];
	add.s32 	%r917, %r914, %r913;
	setp.eq.s32 	%p147, %r9, 2;
	selp.b32 	%r918, %r917, %r913, %p147;
	add.s32 	%r919, %r917, %r915;
	setp.eq.s32 	%p148, %r9, 3;
	selp.b32 	%r920, %r919, %r918, %p148;
	add.s32 	%r921, %r919, %r916;
	setp.eq.s32 	%p149, %r9, 4;
	selp.b32 	%r922, %r921, %r920, %p149;
	ld.shared.v4.u32 	{%r923, %r924, %r925, %r926}, [_ZZN3cub18CUB_300001_SM_10006detail4scan16DeviceScanKernelINS2_10policy_hubIiiijN4cuda3std3__44plusIvEEE10Policy1000EN6thrust24THRUST_300001_SM_1000_NS10device_ptrIiEENSD_6detail15normal_iteratorISF_EENS0_13ScanTileStateIiLb1EEES9_NS1_10InputValueIiPiEEjiLb0EiEEvT0_T1_T2_iT3_T4_T5_E12temp_storage+32];
	add.s32 	%r927, %r921, %r923;
	setp.eq.s32 	%p150, %r9, 5;
	selp.b32 	%r928, %r927, %r922, %p150;
	add.s32 	%r929, %r927, %r924;
	setp.eq.s32 	%p151, %r9, 6;
	selp.b32 	%r930, %r929, %r928, %p151;
	add.s32 	%r931, %r929, %r925;
	setp.eq.s32 	%p152, %r9, 7;
	selp.b32 	%r932, %r931, %r930, %p152;
	add.s32 	%r933, %r931, %r926;
	setp.eq.s32 	%p153, %r9, 8;
	selp.b32 	%r934, %r933, %r932, %p153;
	ld.shared.v4.u32 	{%r935, %r936, %r937, %r938}, [_ZZN3cub18CUB_300001_SM_10006detail4scan16DeviceScanKernelINS2_10policy_hubIiiijN4cuda3std3__44plusIvEEE10Policy1000EN6thrust24THRUST_300001_SM_1000_NS10device_ptrIiEENSD_6detail15normal_iteratorISF_EENS0_13ScanTileStateIiLb1EEES9_NS1_10InputValueIiPiEEjiLb0EiEEvT0_T1_T2_iT3_T4_T5_E12temp_storage+48];
	add.s32 	%r939, %r933, %r935;
	setp.eq.s32 	%p154, %r9, 9;
	selp.b32 	%r940, %r939, %r934, %p154;
	add.s32 	%r941, %r939, %r936;
	setp.eq.s32 	%p155, %r9, 10;
	selp.b32 	%r942, %r941, %r940, %p155;
	add.s32 	%r943, %r941, %r937;
	setp.eq.s32 	%p156, %r9, 11;
	selp.b32 	%r944, %r943, %r942, %p156;
	setp.lt.u32 	%p157, %r7, 32;
	selp.b32 	%r945, 0, %r944, %p157;
	setp.eq.s32 	%p158, %r639, 0;
	sub.s32 	%r946, %r884, %r864;
	selp.b32 	%r947, 0, %r946, %p158;
	add.s32 	%r948, %r947, %r997;
	add.s32 	%r1012, %r948, %r945;
	add.s32 	%r949, %r938, %r997;
	add.s32 	%r37, %r949, %r943;
	setp.ne.s32 	%p159, %r7, 0;
	@%p159 bra 	$L__BB14_28;
	add.s64 	%rd55, %rd16, 256;
	mov.b32 	%r950, 101;
	// begin inline asm
	st.relaxed.gpu.v2.u32 [%rd55], {%r950, %r37};
	// end inline asm
	bra.uni 	$L__BB14_28;
$L__BB14_9:
	add.s32 	%r699, %r13, %r12;
	add.s32 	%r700, %r14, %r699;
	add.s32 	%r701, %r15, %r700;
	add.s32 	%r702, %r16, %r701;
	add.s32 	%r703, %r17, %r702;
	add.s32 	%r704, %r18, %r703;
	add.s32 	%r705, %r19, %r704;
	add.s32 	%r706, %r20, %r705;
	add.s32 	%r707, %r21, %r706;
	add.s32 	%r708, %r22, %r707;
	add.s32 	%r709, %r23, %r708;
	add.s32 	%r710, %r24, %r709;
	add.s32 	%r711, %r25, %r710;
	add.s32 	%r712, %r26, %r711;
	add.s32 	%r713, %r27, %r712;
	add.s32 	%r714, %r28, %r713;
	add.s32 	%r715, %r29, %r714;
	add.s32 	%r716, %r30, %r715;
	add.s32 	%r717, %r31, %r716;
	add.s32 	%r718, %r32, %r717;
	add.s32 	%r673, %r33, %r718;
	mov.b32 	%r671, 1;
	mov.b32 	%r696, 0;
	mov.b32 	%r698, -1;
	// begin inline asm
	{  .reg .s32 r0;  .reg .pred p;  shfl.sync.up.b32 r0|p, %r673, %r671, %r696, %r698;  @p add.s32 r0, r0, %r673;  mov.s32 %r669, r0;}
	// end inline asm
	mov.b32 	%r677, 2;
	// begin inline asm
	{  .reg .s32 r0;  .reg .pred p;  shfl.sync.up.b32 r0|p, %r669, %r677, %r696, %r698;  @p add.s32 r0, r0, %r669;  mov.s32 %r675, r0;}
	// end inline asm
	mov.b32 	%r683, 4;
	// begin inline asm
	{  .reg .s32 r0;  .reg .pred p;  shfl.sync.up.b32 r0|p, %r675, %r683, %r696, %r698;  @p add.s32 r0, r0, %r675;  mov.s32 %r681, r0;}
	// end inline asm
	mov.b32 	%r689, 8;
	// begin inline asm
	{  .reg .s32 r0;  .reg .pred p;  shfl.sync.up.b32 r0|p, %r681, %r689, %r696, %r698;  @p add.s32 r0, r0, %r681;  mov.s32 %r687, r0;}
	// end inline asm
	mov.b32 	%r695, 16;
	// begin inline asm
	{  .reg .s32 r0;  .reg .pred p;  shfl.sync.up.b32 r0|p, %r687, %r695, %r696, %r698;  @p add.s32 r0, r0, %r687;  mov.s32 %r693, r0;}
	// end inline asm
	setp.ne.s32 	%p105, %r639, 31;
	@%p105 bra 	$L__BB14_11;
	shl.b32 	%r719, %r9, 2;
	add.s32 	%r721, %r668, %r719;
	st.shared.u32 	[%r721+16], %r693;
$L__BB14_11:
	sub.s32 	%r722, %r693, %r673;
	bar.sync 	0;
	ld.shared.v4.u32 	{%r723, %r724, %r725, %r726}, [_ZZN3cub18CUB_300001_SM_10006detail4scan16DeviceScanKernelINS2_10policy_hubIiiijN4cuda3std3__44plusIvEEE10Policy1000EN6thrust24THRUST_300001_SM_1000_NS10device_ptrIiEENSD_6detail15normal_iteratorISF_EENS0_13ScanTileStateIiLb1EEES9_NS1_10InputValueIiPiEEjiLb0EiEEvT0_T1_T2_iT3_T4_T5_E12temp_storage+16];
	add.s32 	%r727, %r724, %r723;
	setp.eq.s32 	%p106, %r9, 2;
	selp.b32 	%r728, %r727, %r723, %p106;
	add.s32 	%r729, %r727, %r725;
	setp.eq.s32 	%p107, %r9, 3;
	selp.b32 	%r730, %r729, %r728, %p107;
	add.s32 	%r731, %r729, %r726;
	setp.eq.s32 	%p108, %r9, 4;
	selp.b32 	%r732, %r731, %r730, %p108;
	ld.shared.v4.u32 	{%r733, %r734, %r735, %r736}, [_ZZN3cub18CUB_300001_SM_10006detail4scan16DeviceScanKernelINS2_10policy_hubIiiijN4cuda3std3__44plusIvEEE10Policy1000EN6thrust24THRUST_300001_SM_1000_NS10device_ptrIiEENSD_6detail15normal_iteratorISF_EENS0_13ScanTileStateIiLb1EEES9_NS1_10InputValueIiPiEEjiLb0EiEEvT0_T1_T2_iT3_T4_T5_E12temp_storage+32];
	add.s32 	%r737, %r731, %r733;
	setp.eq.s32 	%p109, %r9, 5;
	selp.b32 	%r738, %r737, %r732, %p109;
	add.s32 	%r739, %r737, %r734;
	setp.eq.s32 	%p110, %r9, 6;
	selp.b32 	%r740, %r739, %r738, %p110;
	add.s32 	%r741, %r739, %r735;
	setp.eq.s32 	%p111, %r9, 7;
	selp.b32 	%r742, %r741, %r740, %p111;
	add.s32 	%r743, %r741, %r736;
	setp.eq.s32 	%p112, %r9, 8;
	selp.b32 	%r744, %r743, %r742, %p112;
	ld.shared.v4.u32 	{%r745, %r746, %r747, %r748}, [_ZZN3cub18CUB_300001_SM_10006detail4scan16DeviceScanKernelINS2_10policy_hubIiiijN4cuda3std3__44plusIvEEE10Policy1000EN6thrust24THRUST_300001_SM_1000_NS10device_ptrIiEENSD_6detail15normal_iteratorISF_EENS0_13ScanTileStateIiLb1EEES9_NS1_10InputValueIiPiEEjiLb0EiEEvT0_T1_T2_iT3_T4_T5_E12temp_storage+48];
	add.s32 	%r749, %r743, %r745;
	setp.eq.s32 	%p113, %r9, 9;
	selp.b32 	%r750, %r749, %r744, %p113;
	add.s32 	%r751, %r749, %r746;
	setp.eq.s32 	%p114, %r9, 10;
	selp.b32 	%r752, %r751, %r750, %p114;
	add.s32 	%r753, %r751, %r747;
	setp.eq.s32 	%p115, %r9, 11;
	selp.b32 	%r754, %r753, %r752, %p115;
	add.s32 	%r40, %r753, %r748;
	setp.gt.u32 	%p116, %r7, 31;
	setp.lt.u32 	%p117, %r7, 32;
	setp.eq.s32 	%p118, %r639, 0;
	selp.b32 	%r755, 0, %r722, %p118;
	add.s32 	%r1011, %r754, %r755;
	selp.b32 	%r42, %r722, %r1011, %p117;
	@%p116 bra 	$L__BB14_27;
	setp.ne.s32 	%p119, %r7, 0;
	mul.wide.s32 	%rd44, %r998, 8;
	add.s64 	%rd6, %rd16, %rd44;
	@%p119 bra 	$L__BB14_14;
	st.shared.u32 	[_ZZN3cub18CUB_300001_SM_10006detail4scan16DeviceScanKernelINS2_10policy_hubIiiijN4cuda3std3__44plusIvEEE10Policy1000EN6thrust24THRUST_300001_SM_1000_NS10device_ptrIiEENSD_6detail15normal_iteratorISF_EENS0_13ScanTileStateIiLb1EEES9_NS1_10InputValueIiPiEEjiLb0EiEEvT0_T1_T2_iT3_T4_T5_E12temp_storage+12], %r40;
	add.s64 	%rd45, %rd6, 256;
	mov.b32 	%r756, 100;
	// begin inline asm
	st.relaxed.gpu.v2.u32 [%rd45], {%r756, %r40};
	// end inline asm
$L__BB14_14:
	not.b32 	%r762, %r7;
	add.s32 	%r1006, %r998, %r762;
	mov.b32 	%r758, 830;
	// begin inline asm
	nanosleep.u32 %r758;
	// end inline asm
	mul.wide.s32 	%rd47, %r1006, 8;
	add.s64 	%rd48, %rd16, %rd47;
	add.s64 	%rd46, %rd48, 256;
	// begin inline asm
	ld.relaxed.gpu.v2.u32 {%r1008, %r1000}, [%rd46];
	// end inline asm
	mov.b32 	%r1001, 952;
$L__BB14_15:
	setp.eq.s32 	%p120, %r1008, 99;
	mov.b32 	%r763, -1;
	vote.sync.any.pred 	%p121, %p120, %r763;
	not.pred 	%p122, %p121;
	@%p122 bra 	$L__BB14_17;
	mul.lo.s32 	%r858, %r998, 16807;
	and.b32  	%r998, %r858, 2147483647;
	add.s32 	%r859, %r1001, 1;
	rem.u32 	%r855, %r998, %r859;
	// begin inline asm
	nanosleep.u32 %r855;
	// end inline asm
	shr.u32 	%r1001, %r1001, 1;
	// begin inline asm
	ld.relaxed.gpu.v2.u32 {%r1008, %r1000}, [%rd46];
	// end inline asm
	bra.uni 	$L__BB14_15;
$L__BB14_17:
	setp.eq.s32 	%p123, %r1008, 101;
	mov.b32 	%r790, -1;
	vote.sync.ballot.b32 	%r792, %p123, %r790;
	// begin inline asm
	mov.u32 %r765, %lanemask_ge;
	// end inline asm
	and.b32  	%r793, %r792, %r765;
	or.b32  	%r794, %r793, -2147483648;
	add.s32 	%r795, %r794, -1;
	not.b32 	%r796, %r794;
	and.b32  	%r797, %r796, %r795;
	popc.b32 	%r769, %r797;
	mov.b32 	%r768, 1;
	// begin inline asm
	shfl.sync.down.b32 %r766, %r1000, %r768, %r769, %r790;
	// end inline asm
	setp.lt.s32 	%p125, %r639, %r769;
	selp.b32 	%r798, %r766, 0, %p125;
	add.s32 	%r772, %r798, %r1000;
	mov.b32 	%r773, 2;
	// begin inline asm
	shfl.sync.down.b32 %r771, %r772, %r773, %r769, %r790;
	// end inline asm
	add.s32 	%r57, %r639, 2;
	setp.gt.s32 	%p126, %r57, %r769;
	selp.b32 	%r799, 0, %r771, %p126;
	add.s32 	%r777, %r772, %r799;
	mov.b32 	%r778, 4;
	// begin inline asm
	shfl.sync.down.b32 %r776, %r777, %r778, %r769, %r790;
	// end inline asm
	add.s32 	%r58, %r639, 4;
	setp.gt.s32 	%p127, %r58, %r769;
	selp.b32 	%r800, 0, %r776, %p127;
	add.s32 	%r782, %r777, %r800;
	mov.b32 	%r783, 8;
	// begin inline asm
	shfl.sync.down.b32 %r781, %r782, %r783, %r769, %r790;
	// end inline asm
	add.s32 	%r59, %r639, 8;
	setp.gt.s32 	%p128, %r59, %r769;
	selp.b32 	%r801, 0, %r781, %p128;
	add.s32 	%r787, %r782, %r801;
	mov.b32 	%r788, 16;
	// begin inline asm
	shfl.sync.down.b32 %r786, %r787, %r788, %r769, %r790;
	// end inline asm
	add.s32 	%r60, %r639, 16;
	setp.gt.s32 	%p129, %r60, %r769;
	selp.b32 	%r802, 0, %r786, %p129;
	add.s32 	%r1005, %r787, %r802;
	add.s64 	%rd8, %rd16, 256;
	mov.b32 	%r1002, 952;
$L__BB14_18:
	setp.ne.s32 	%p130, %r1008, 101;
	mov.b32 	%r803, -1;
	vote.sync.all.pred 	%p131, %p130, %r803;
	not.pred 	%p132, %p131;
	@%p132 bra 	$L__BB14_23;
	shr.u32 	%r1002, %r1002, 1;
	mul.wide.s32 	%rd51, %r1006, 8;
	add.s64 	%rd52, %rd8, %rd51;
	add.s64 	%rd50, %rd52, -256;
	// begin inline asm
	ld.relaxed.gpu.v2.u32 {%r1008, %r1009}, [%rd50];
	// end inline asm
	mov.u32 	%r1010, %r1002;
$L__BB14_20:
	setp.eq.s32 	%p136, %r1008, 99;
	mov.b32 	%r811, -1;
	vote.sync.any.pred 	%p137, %p136, %r811;
	not.pred 	%p138, %p137;
	@%p138 bra 	$L__BB14_22;
	mul.lo.s32 	%r853, %r998, 16807;
	and.b32  	%r998, %r853, 2147483647;
	add.s32 	%r854, %r1010, 1;
	rem.u32 	%r850, %r998, %r854;
	// begin inline asm
	nanosleep.u32 %r850;
	// end inline asm
	shr.u32 	%r1010, %r1010, 1;
	// begin inline asm
	ld.relaxed.gpu.v2.u32 {%r1008, %r1009}, [%rd50];
	// end inline asm
	bra.uni 	$L__BB14_20;
$L__BB14_22:
	setp.eq.s32 	%p139, %r1008, 101;
	mov.b32 	%r837, -1;
	vote.sync.ballot.b32 	%r838, %p139, %r837;
	and.b32  	%r839, %r838, %r765;
	or.b32  	%r840, %r839, -2147483648;
	add.s32 	%r841, %r840, -1;
	not.b32 	%r842, %r840;
	and.b32  	%r843, %r842, %r841;
	popc.b32 	%r816, %r843;
	mov.b32 	%r815, 1;
	// begin inline asm
	shfl.sync.down.b32 %r813, %r1009, %r815, %r816, %r837;
	// end inline asm
	setp.lt.s32 	%p141, %r639, %r816;
	selp.b32 	%r844, %r813, 0, %p141;
	add.s32 	%r819, %r844, %r1009;
	mov.b32 	%r820, 2;
	// begin inline asm
	shfl.sync.down.b32 %r818, %r819, %r820, %r816, %r837;
	// end inline asm
	setp.gt.s32 	%p142, %r57, %r816;
	selp.b32 	%r845, 0, %r818, %p142;
	add.s32 	%r824, %r819, %r845;
	mov.b32 	%r825, 4;
	// begin inline asm
	shfl.sync.down.b32 %r823, %r824, %r825, %r816, %r837;
	// end inline asm
	setp.gt.s32 	%p143, %r58, %r816;
	selp.b32 	%r846, 0, %r823, %p143;
	add.s32 	%r829, %r824, %r846;
	mov.b32 	%r830, 8;
	// begin inline asm
	shfl.sync.down.b32 %r828, %r829, %r830, %r816, %r837;
	// end inline asm
	setp.gt.s32 	%p144, %r59, %r816;
	selp.b32 	%r847, 0, %r828, %p144;
	add.s32 	%r834, %r829, %r847;
	mov.b32 	%r835, 16;
	// begin inline asm
	shfl.sync.down.b32 %r833, %r834, %r835, %r816, %r837;
	// end inline asm
	setp.gt.s32 	%p145, %r60, %r816;
	selp.b32 	%r848, 0, %r833, %p145;
	add.s32 	%r849, %r848, %r1005;
	add.s32 	%r1005, %r849, %r834;
	add.s32 	%r1006, %r1006, -32;
	bra.uni 	$L__BB14_18;
$L__BB14_23:
	@%p119 bra 	$L__BB14_25;
	add.s32 	%r806, %r1005, %r40;
	add.s64 	%rd49, %rd6, 256;
	mov.b32 	%r805, 101;
	// begin inline asm
	st.relaxed.gpu.v2.u32 [%rd49], {%r805, %r806};
	// end inline asm
	st.shared.u32 	[_ZZN3cub18CUB_300001_SM_10006detail4scan16DeviceScanKernelINS2_10policy_hubIiiijN4cuda3std3__44plusIvEEE10Policy1000EN6thrust24THRUST_300001_SM_1000_NS10device_ptrIiEENSD_6detail15normal_iteratorISF_EENS0_13ScanTileStateIiLb1EEES9_NS1_10InputValueIiPiEEjiLb0EiEEvT0_T1_T2_iT3_T4_T5_E12temp_storage+4], %r1005;
	st.shared.u32 	[_ZZN3cub18CUB_300001_SM_10006detail4scan16DeviceScanKernelINS2_10policy_hubIiiijN4cuda3std3__44plusIvEEE10Policy1000EN6thrust24THRUST_300001_SM_1000_NS10device_ptrIiEENSD_6detail15normal_iteratorISF_EENS0_13ScanTileStateIiLb1EEES9_NS1_10InputValueIiPiEEjiLb0EiEEvT0_T1_T2_iT3_T4_T5_E12temp_storage+8], %r806;
$L__BB14_25:
	setp.ne.s32 	%p134, %r639, 0;
	mov.u32 	%r1011, %r42;
	@%p134 bra 	$L__BB14_27;
	st.shared.u32 	[_ZZN3cub18CUB_300001_SM_10006detail4scan16DeviceScanKernelINS2_10policy_hubIiiijN4cuda3std3__44plusIvEEE10Policy1000EN6thrust24THRUST_300001_SM_1000_NS10device_ptrIiEENSD_6detail15normal_iteratorISF_EENS0_13ScanTileStateIiLb1EEES9_NS1_10InputValueIiPiEEjiLb0EiEEvT0_T1_T2_iT3_T4_T5_E12temp_storage+76], %r1005;
	mov.u32 	%r1011, %r1005;
$L__BB14_27:
	bar.sync 	0;
	setp.eq.s32 	%p135, %r7, 0;
	ld.shared.u32 	%r807, [_ZZN3cub18CUB_300001_SM_10006detail4scan16DeviceScanKernelINS2_10policy_hubIiiijN4cuda3std3__44plusIvEEE10Policy1000EN6thrust24THRUST_300001_SM_1000_NS10device_ptrIiEENSD_6detail15normal_iteratorISF_EENS0_13ScanTileStateIiLb1EEES9_NS1_10InputValueIiPiEEjiLb0EiEEvT0_T1_T2_iT3_T4_T5_E12temp_storage+76];
	selp.b32 	%r808, 0, %r807, %p135;
	add.s32 	%r1012, %r808, %r1011;
$L__BB14_28:
	add.s32 	%r952, %r1012, %r12;
	add.s32 	%r953, %r13, %r952;
	add.s32 	%r954, %r14, %r953;
	add.s32 	%r955, %r15, %r954;
	add.s32 	%r956, %r16, %r955;
	add.s32 	%r957, %r17, %r956;
	add.s32 	%r958, %r18, %r957;
	add.s32 	%r959, %r19, %r958;
	add.s32 	%r960, %r20, %r959;
	add.s32 	%r961, %r21, %r960;
	add.s32 	%r962, %r22, %r961;
	add.s32 	%r963, %r23, %r962;
	add.s32 	%r964, %r24, %r963;
	add.s32 	%r965, %r25, %r964;
	add.s32 	%r966, %r26, %r965;
	add.s32 	%r967, %r27, %r966;
	add.s32 	%r968, %r28, %r967;
	add.s32 	%r969, %r29, %r968;
	add.s32 	%r970, %r30, %r969;
	add.s32 	%r971, %r31, %r970;
	add.s32 	%r972, %r32, %r971;
	bar.sync 	0;
	st.shared.v2.u32 	[%r11], {%r1012, %r952};
	st.shared.v2.u32 	[%r11+8], {%r953, %r954};
	st.shared.v2.u32 	[%r11+16], {%r955, %r956};
	st.shared.v2.u32 	[%r11+24], {%r957, %r958};
	st.shared.v2.u32 	[%r11+32], {%r959, %r960};
	st.shared.v2.u32 	[%r11+40], {%r961, %r962};
	st.shared.v2.u32 	[%r11+48], {%r963, %r964};
	st.shared.v2.u32 	[%r11+56], {%r965, %r966};
	st.shared.v2.u32 	[%r11+64], {%r967, %r968};
	st.shared.v2.u32 	[%r11+72], {%r969, %r970};
	st.shared.v2.u32 	[%r11+80], {%r971, %r972};
	bar.warp.sync 	-1;
	ld.shared.u32 	%r973, [%r10];
	ld.shared.u32 	%r974, [%r10+128];
	ld.shared.u32 	%r975, [%r10+256];
	ld.shared.u32 	%r976, [%r10+384];
	ld.shared.u32 	%r977, [%r10+512];
	ld.shared.u32 	%r978, [%r10+640];
	ld.shared.u32 	%r979, [%r10+768];
	ld.shared.u32 	%r980, [%r10+896];
	ld.shared.u32 	%r981, [%r10+1024];
	ld.shared.u32 	%r982, [%r10+1152];
	ld.shared.u32 	%r983, [%r10+1280];
	ld.shared.u32 	%r984, [%r10+1408];
	ld.shared.u32 	%r985, [%r10+1536];
	ld.shared.u32 	%r986, [%r10+1664];
	ld.shared.u32 	%r987, [%r10+1792];
	ld.shared.u32 	%r988, [%r10+1920];
	ld.shared.u32 	%r989, [%r10+2048];
	ld.shared.u32 	%r990, [%r10+2176];
	ld.shared.u32 	%r991, [%r10+2304];
	ld.shared.u32 	%r992, [%r10+2432];
	ld.shared.u32 	%r993, [%r10+2560];
	ld.shared.u32 	%r994, [%r10+2688];
	add.s64 	%rd57, %rd4, %rd42;
	st.global.u32 	[%rd57], %r973;
	st.global.u32 	[%rd57+128], %r974;
	st.global.u32 	[%rd57+256], %r975;
	st.global.u32 	[%rd57+384], %r976;
	st.global.u32 	[%rd57+512], %r977;
	st.global.u32 	[%rd57+640], %r978;
	st.global.u32 	[%rd57+768], %r979;
	st.global.u32 	[%rd57+896], %r980;
	st.global.u32 	[%rd57+1024], %r981;
	st.global.u32 	[%rd57+1152], %r982;
	st.global.u32 	[%rd57+1280], %r983;
	st.global.u32 	[%rd57+1408], %r984;
	st.global.u32 	[%rd57+1536], %r985;
	st.global.u32 	[%rd57+1664], %r986;
	st.global.u32 	[%rd57+1792], %r987;
	st.global.u32 	[%rd57+1920], %r988;
	st.global.u32 	[%rd57+2048], %r989;
	st.global.u32 	[%rd57+2176], %r990;
	st.global.u32 	[%rd57+2304], %r991;
	st.global.u32 	[%rd57+2432], %r992;
	st.global.u32 	[%rd57+2560], %r993;
	st.global.u32 	[%rd57+2688], %r994;
	bra.uni 	$L__BB14_143;
$L__BB14_29:
	setp.eq.s32 	%p3, %r6, 0;
	@%p3 bra 	$L__BB14_143;
	mul.wide.u32 	%rd18, %r5, 4;
	add.s64 	%rd19, %rd3, %rd18;
	mov.u32 	%r85, %tid.x;
	ld.global.u32 	%r1034, [%rd19];
	and.b32  	%r242, %r85, 31;
	and.b32  	%r243, %r85, 992;
	mul.lo.s32 	%r244, %r243, 22;
	or.b32  	%r87, %r244, %r242;
	setp.ge.u32 	%p4, %r87, %r6;
	shl.b32 	%r245, %r87, 2;
	cvt.u64.u32 	%rd20, %r245;
	add.s64 	%rd10, %rd19, %rd20;
	mov.u32 	%r1013, %r1034;
	@%p4 bra 	$L__BB14_32;
	ld.global.u32 	%r1013, [%rd10];
$L__BB14_32:
	add.s32 	%r90, %r87, 32;
	setp.ge.u32 	%p5, %r90, %r6;
	mov.u32 	%r1014, %r1034;
	@%p5 bra 	$L__BB14_34;
	ld.global.u32 	%r1014, [%rd10+128];
$L__BB14_34:
	add.s32 	%r93, %r87, 64;
	setp.ge.u32 	%p6, %r93, %r6;
	mov.u32 	%r1015, %r1034;
	@%p6 bra 	$L__BB14_36;
	ld.global.u32 	%r1015, [%rd10+256];
$L__BB14_36:
	add.s32 	%r96, %r87, 96;
	setp.ge.u32 	%p7, %r96, %r6;
	mov.u32 	%r1016, %r1034;
	@%p7 bra 	$L__BB14_38;
	ld.global.u32 	%r1016, [%rd10+384];
$L__BB14_38:
	add.s32 	%r246, %r87, 128;
	setp.ge.u32 	%p8, %r246, %r6;
	mov.u32 	%r1017, %r1034;
	@%p8 bra 	$L__BB14_40;
	ld.global.u32 	%r1017, [%rd10+512];
$L__BB14_40:
	add.s32 	%r247, %r87, 160;
	setp.ge.u32 	%p9, %r247, %r6;
	mov.u32 	%r1018, %r1034;
	@%p9 bra 	$L__BB14_42;
	ld.global.u32 	%r1018, [%rd10+640];
$L__BB14_42:
	add.s32 	%r248, %r87, 192;
	setp.ge.u32 	%p10, %r248, %r6;
	mov.u32 	%r1019, %r1034;
	@%p10 bra 	$L__BB14_44;
	ld.global.u32 	%r1019, [%rd10+768];
$L__BB14_44:
	add.s32 	%r249, %r87, 224;
	setp.ge.u32 	%p11, %r249, %r6;
	mov.u32 	%r1020, %r1034;
	@%p11 bra 	$L__BB14_46;
	ld.global.u32 	%r1020, [%rd10+896];
$L__BB14_46:
	add.s32 	%r250, %r87, 256;
	setp.ge.u32 	%p12, %r250, %r6;
	mov.u32 	%r1021, %r1034;
	@%p12 bra 	$L__BB14_48;
	ld.global.u32 	%r1021, [%rd10+1024];
$L__BB14_48:
	add.s32 	%r251, %r87, 288;
	setp.ge.u32 	%p13, %r251, %r6;
	mov.u32 	%r1022, %r1034;
	@%p13 bra 	$L__BB14_50;
	ld.global.u32 	%r1022, [%rd10+1152];
$L__BB14_50:
	add.s32 	%r111, %r87, 320;
	setp.ge.u32 	%p14, %r111, %r6;
	mov.u32 	%r1023, %r1034;
	@%p14 bra 	$L__BB14_52;
	ld.global.u32 	%r1023, [%rd10+1280];
$L__BB14_52:
	add.s32 	%r114, %r87, 352;
	setp.ge.u32 	%p15, %r114, %r6;
	mov.u32 	%r1024, %r1034;
	@%p15 bra 	$L__BB14_54;
	ld.global.u32 	%r1024, [%rd10+1408];
$L__BB14_54:
	add.s32 	%r117, %r87, 384;
	setp.ge.u32 	%p16, %r117, %r6;
	mov.u32 	%r1025, %r1034;
	@%p16 bra 	$L__BB14_56;
	ld.global.u32 	%r1025, [%rd10+1536];
$L__BB14_56:
	add.s32 	%r120, %r87, 416;
	setp.ge.u32 	%p17, %r120, %r6;
	mov.u32 	%r1026, %r1034;
	@%p17 bra 	$L__BB14_58;
	ld.global.u32 	%r1026, [%rd10+1664];
$L__BB14_58:
	add.s32 	%r252, %r87, 448;
	setp.ge.u32 	%p18, %r252, %r6;
	mov.u32 	%r1027, %r1034;
	@%p18 bra 	$L__BB14_60;
	ld.global.u32 	%r1027, [%rd10+1792];
$L__BB14_60:
	add.s32 	%r253, %r87, 480;
	setp.ge.u32 	%p19, %r253, %r6;
	mov.u32 	%r1028, %r1034;
	@%p19 bra 	$L__BB14_62;
	ld.global.u32 	%r1028, [%rd10+1920];
$L__BB14_62:
	add.s32 	%r254, %r87, 512;
	setp.ge.u32 	%p20, %r254, %r6;
	mov.u32 	%r1029, %r1034;
	@%p20 bra 	$L__BB14_64;
	ld.global.u32 	%r1029, [%rd10+2048];
$L__BB14_64:
	add.s32 	%r129, %r87, 544;
	setp.ge.u32 	%p21, %r129, %r6;
	mov.u32 	%r1030, %r1034;
	@%p21 bra 	$L__BB14_66;
	ld.global.u32 	%r1030, [%rd10+2176];
$L__BB14_66:
	add.s32 	%r132, %r87, 576;
	setp.ge.u32 	%p22, %r132, %r6;
	mov.u32 	%r1031, %r1034;
	@%p22 bra 	$L__BB14_68;
	ld.global.u32 	%r1031, [%rd10+2304];
$L__BB14_68:
	add.s32 	%r255, %r87, 608;
	setp.ge.u32 	%p23, %r255, %r6;
	mov.u32 	%r1032, %r1034;
	@%p23 bra 	$L__BB14_70;
	ld.global.u32 	%r1032, [%rd10+2432];
$L__BB14_70:
	add.s32 	%r256, %r87, 640;
	setp.ge.u32 	%p24, %r256, %r6;
	mov.u32 	%r1033, %r1034;
	@%p24 bra 	$L__BB14_72;
	ld.global.u32 	%r1033, [%rd10+2560];
$L__BB14_72:
	add.s32 	%r139, %r87, 672;
	setp.ge.u32 	%p25, %r139, %r6;
	@%p25 bra 	$L__BB14_74;
	ld.global.u32 	%r1034, [%rd10+2688];
$L__BB14_74:
	// begin inline asm
	mov.u32 %r257, %laneid;
	// end inline asm
	shr.u32 	%r143, %r85, 5;
	mad.lo.s32 	%r258, %r143, 704, %r257;
	shl.b32 	%r259, %r258, 2;
	mov.u32 	%r260, _ZZN3cub18CUB_300001_SM_10006detail4scan16DeviceScanKernelINS2_10policy_hubIiiijN4cuda3std3__44plusIvEEE10Policy1000EN6thrust24THRUST_300001_SM_1000_NS10device_ptrIiEENSD_6detail15normal_iteratorISF_EENS0_13ScanTileStateIiLb1EEES9_NS1_10InputValueIiPiEEjiLb0EiEEvT0_T1_T2_iT3_T4_T5_E12temp_storage;
	add.s32 	%r144, %r260, %r259;
	st.shared.u32 	[%r144], %r1013;
	st.shared.u32 	[%r144+128], %r1014;
	st.shared.u32 	[%r144+256], %r1015;
	st.shared.u32 	[%r144+384], %r1016;
	st.shared.u32 	[%r144+512], %r1017;
	st.shared.u32 	[%r144+640], %r1018;
	st.shared.u32 	[%r144+768], %r1019;
	st.shared.u32 	[%r144+896], %r1020;
	st.shared.u32 	[%r144+1024], %r1021;
	st.shared.u32 	[%r144+1152], %r1022;
	st.shared.u32 	[%r144+1280], %r1023;
	st.shared.u32 	[%r144+1408], %r1024;
	st.shared.u32 	[%r144+1536], %r1025;
	st.shared.u32 	[%r144+1664], %r1026;
	st.shared.u32 	[%r144+1792], %r1027;
	st.shared.u32 	[%r144+1920], %r1028;
	st.shared.u32 	[%r144+2048], %r1029;
	st.shared.u32 	[%r144+2176], %r1030;
	st.shared.u32 	[%r144+2304], %r1031;
	st.shared.u32 	[%r144+2432], %r1032;
	st.shared.u32 	[%r144+2560], %r1033;
	st.shared.u32 	[%r144+2688], %r1034;
	bar.warp.sync 	-1;
	mad.lo.s32 	%r145, %r257, 84, %r144;
	ld.shared.v2.u32 	{%r146, %r147}, [%r145];
	ld.shared.v2.u32 	{%r148, %r149}, [%r145+8];
	ld.shared.v2.u32 	{%r150, %r151}, [%r145+16];
	ld.shared.v2.u32 	{%r152, %r153}, [%r145+24];
	ld.shared.v2.u32 	{%r154, %r155}, [%r145+32];
	ld.shared.v2.u32 	{%r156, %r157}, [%r145+40];
	ld.shared.v2.u32 	{%r158, %r159}, [%r145+48];
	ld.shared.v2.u32 	{%r160, %r161}, [%r145+56];
	ld.shared.v2.u32 	{%r162, %r163}, [%r145+64];
	ld.shared.v2.u32 	{%r164, %r165}, [%r145+72];
	ld.shared.v2.u32 	{%r166, %r167}, [%r145+80];
	bar.sync 	0;
	setp.ne.s32 	%p26, %r998, 0;
	@%p26 bra 	$L__BB14_78;
	add.s32 	%r490, %r147, %r146;
	add.s32 	%r491, %r148, %r490;
	add.s32 	%r492, %r149, %r491;
	add.s32 	%r493, %r150, %r492;
	add.s32 	%r494, %r151, %r493;
	add.s32 	%r495, %r152, %r494;
	add.s32 	%r496, %r153, %r495;
	add.s32 	%r497, %r154, %r496;
	add.s32 	%r498, %r155, %r497;
	add.s32 	%r499, %r156, %r498;
	add.s32 	%r500, %r157, %r499;
	add.s32 	%r501, %r158, %r500;
	add.s32 	%r502, %r159, %r501;
	add.s32 	%r503, %r160, %r502;
	add.s32 	%r504, %r161, %r503;
	add.s32 	%r505, %r162, %r504;
	add.s32 	%r506, %r163, %r505;
	add.s32 	%r507, %r164, %r506;
	add.s32 	%r508, %r165, %r507;
	add.s32 	%r509, %r166, %r508;
	add.s32 	%r464, %r167, %r509;
	mov.b32 	%r462, 1;
	mov.b32 	%r487, 0;
	mov.b32 	%r489, -1;
	// begin inline asm
	{  .reg .s32 r0;  .reg .pred p;  shfl.sync.up.b32 r0|p, %r464, %r462, %r487, %r489;  @p add.s32 r0, r0, %r464;  mov.s32 %r460, r0;}
	// end inline asm
	mov.b32 	%r468, 2;
	// begin inline asm
	{  .reg .s32 r0;  .reg .pred p;  shfl.sync.up.b32 r0|p, %r460, %r468, %r487, %r489;  @p add.s32 r0, r0, %r460;  mov.s32 %r466, r0;}
	// end inline asm
	mov.b32 	%r474, 4;
	// begin inline asm
	{  .reg .s32 r0;  .reg .pred p;  shfl.sync.up.b32 r0|p, %r466, %r474, %r487, %r489;  @p add.s32 r0, r0, %r466;  mov.s32 %r472, r0;}
	// end inline asm
	mov.b32 	%r480, 8;
	// begin inline asm
	{  .reg .s32 r0;  .reg .pred p;  shfl.sync.up.b32 r0|p, %r472, %r480, %r487, %r489;  @p add.s32 r0, r0, %r472;  mov.s32 %r478, r0;}
	// end inline asm
	mov.b32 	%r486, 16;
	// begin inline asm
	{  .reg .s32 r0;  .reg .pred p;  shfl.sync.up.b32 r0|p, %r478, %r486, %r487, %r489;  @p add.s32 r0, r0, %r478;  mov.s32 %r484, r0;}
	// end inline asm
	setp.ne.s32 	%p68, %r257, 31;
	@%p68 bra 	$L__BB14_77;
	shl.b32 	%r510, %r143, 2;
	mov.u32 	%r511, _ZZN3cub18CUB_300001_SM_10006detail4scan16DeviceScanKernelINS2_10policy_hubIiiijN4cuda3std3__44plusIvEEE10Policy1000EN6thrust24THRUST_300001_SM_1000_NS10device_ptrIiEENSD_6detail15normal_iteratorISF_EENS0_13ScanTileStateIiLb1EEES9_NS1_10InputValueIiPiEEjiLb0EiEEvT0_T1_T2_iT3_T4_T5_E12temp_storage;
	add.s32 	%r512, %r511, %r510;
	st.shared.u32 	[%r512+16], %r484;
$L__BB14_77:
	bar.sync 	0;
	ld.shared.v4.u32 	{%r513, %r514, %r515, %r516}, [_ZZN3cub18CUB_300001_SM_10006detail4scan16DeviceScanKernelINS2_10policy_hubIiiijN4cuda3std3__44plusIvEEE10Policy1000EN6thrust24THRUST_300001_SM_1000_NS10device_ptrIiEENSD_6detail15normal_iteratorISF_EENS0_13ScanTileStateIiLb1EEES9_NS1_10InputValueIiPiEEjiLb0EiEEvT0_T1_T2_iT3_T4_T5_E12temp_storage+16];
	add.s32 	%r517, %r514, %r513;
	setp.eq.s32 	%p69, %r143, 2;
	selp.b32 	%r518, %r517, %r513, %p69;
	add.s32 	%r519, %r517, %r515;
	setp.eq.s32 	%p70, %r143, 3;
	selp.b32 	%r520, %r519, %r518, %p70;
	add.s32 	%r521, %r519, %r516;
	setp.eq.s32 	%p71, %r143, 4;
	selp.b32 	%r522, %r521, %r520, %p71;
	ld.shared.v4.u32 	{%r523, %r524, %r525, %r526}, [_ZZN3cub18CUB_300001_SM_10006detail4scan16DeviceScanKernelINS2_10policy_hubIiiijN4cuda3std3__44plusIvEEE10Policy1000EN6thrust24THRUST_300001_SM_1000_NS10device_ptrIiEENSD_6detail15normal_iteratorISF_EENS0_13ScanTileStateIiLb1EEES9_NS1_10InputValueIiPiEEjiLb0EiEEvT0_T1_T2_iT3_T4_T5_E12temp_storage+32];
	add.s32 	%r527, %r521, %r523;
	setp.eq.s32 	%p72, %r143, 5;
	selp.b32 	%r528, %r527, %r522, %p72;
	add.s32 	%r529, %r527, %r524;
	setp.eq.s32 	%p73, %r143, 6;
	selp.b32 	%r530, %r529, %r528, %p73;
	add.s32 	%r531, %r529, %r525;
	setp.eq.s32 	%p74, %r143, 7;
	selp.b32 	%r532, %r531, %r530, %p74;
	add.s32 	%r533, %r531, %r526;
	setp.eq.s32 	%p75, %r143, 8;
	selp.b32 	%r534, %r533, %r532, %p75;
	.pragma "used_bytes_mask 4095";
	ld.shared.v4.u32 	{%r535, %r536, %r537, %r538}, [_ZZN3cub18CUB_300001_SM_10006detail4scan16DeviceScanKernelINS2_10policy_hubIiiijN4cuda3std3__44plusIvEEE10Policy1000EN6thrust24THRUST_300001_SM_1000_NS10device_ptrIiEENSD_6detail15normal_iteratorISF_EENS0_13ScanTileStateIiLb1EEES9_NS1_10InputValueIiPiEEjiLb0EiEEvT0_T1_T2_iT3_T4_T5_E12temp_storage+48];
	add.s32 	%r539, %r533, %r535;
	setp.eq.s32 	%p76, %r143, 9;
	selp.b32 	%r540, %r539, %r534, %p76;
	add.s32 	%r541, %r539, %r536;
	setp.eq.s32 	%p77, %r143, 10;
	selp.b32 	%r542, %r541, %r540, %p77;
	add.s32 	%r543, %r541, %r537;
	setp.eq.s32 	%p78, %r143, 11;
	selp.b32 	%r544, %r543, %r542, %p78;
	setp.lt.u32 	%p79, %r85, 32;
	selp.b32 	%r545, 0, %r544, %p79;
	setp.eq.s32 	%p80, %r257, 0;
	sub.s32 	%r546, %r484, %r464;
	selp.b32 	%r547, 0, %r546, %p80;
	add.s32 	%r548, %r547, %r997;
	add.s32 	%r1049, %r548, %r545;
	bra.uni 	$L__BB14_97;
$L__BB14_78:
	add.s32 	%r291, %r147, %r146;
	add.s32 	%r292, %r148, %r291;
	add.s32 	%r293, %r149, %r292;
	add.s32 	%r294, %r150, %r293;
	add.s32 	%r295, %r151, %r294;
	add.s32 	%r296, %r152, %r295;
	add.s32 	%r297, %r153, %r296;
	add.s32 	%r298, %r154, %r297;
	add.s32 	%r299, %r155, %r298;
	add.s32 	%r300, %r156, %r299;
	add.s32 	%r301, %r157, %r300;
	add.s32 	%r302, %r158, %r301;
	add.s32 	%r303, %r159, %r302;
	add.s32 	%r304, %r160, %r303;
	add.s32 	%r305, %r161, %r304;
	add.s32 	%r306, %r162, %r305;
	add.s32 	%r307, %r163, %r306;
	add.s32 	%r308, %r164, %r307;
	add.s32 	%r309, %r165, %r308;
	add.s32 	%r310, %r166, %r309;
	add.s32 	%r265, %r167, %r310;
	mov.b32 	%r263, 1;
	mov.b32 	%r288, 0;
	mov.b32 	%r290, -1;
	// begin inline asm
	{  .reg .s32 r0;  .reg .pred p;  shfl.sync.up.b32 r0|p, %r265, %r263, %r288, %r290;  @p add.s32 r0, r0, %r265;  mov.s32 %r261, r0;}
	// end inline asm
	mov.b32 	%r269, 2;
	// begin inline asm
	{  .reg .s32 r0;  .reg .pred p;  shfl.sync.up.b32 r0|p, %r261, %r269, %r288, %r290;  @p add.s32 r0, r0, %r261;  mov.s32 %r267, r0;}
	// end inline asm
	mov.b32 	%r275, 4;
	// begin inline asm
	{  .reg .s32 r0;  .reg .pred p;  shfl.sync.up.b32 r0|p, %r267, %r275, %r288, %r290;  @p add.s32 r0, r0, %r267;  mov.s32 %r273, r0;}
	// end inline asm
	mov.b32 	%r281, 8;
	// begin inline asm
	{  .reg .s32 r0;  .reg .pred p;  shfl.sync.up.b32 r0|p, %r273, %r281, %r288, %r290;  @p add.s32 r0, r0, %r273;  mov.s32 %r279, r0;}
	// end inline asm
	mov.b32 	%r287, 16;
	// begin inline asm
	{  .reg .s32 r0;  .reg .pred p;  shfl.sync.up.b32 r0|p, %r279, %r287, %r288, %r290;  @p add.s32 r0, r0, %r279;  mov.s32 %r285, r0;}
	// end inline asm
	setp.ne.s32 	%p27, %r257, 31;
	@%p27 bra 	$L__BB14_80;
	shl.b32 	%r311, %r143, 2;
	mov.u32 	%r312, _ZZN3cub18CUB_300001_SM_10006detail4scan16DeviceScanKernelINS2_10policy_hubIiiijN4cuda3std3__44plusIvEEE10Policy1000EN6thrust24THRUST_300001_SM_1000_NS10device_ptrIiEENSD_6detail15normal_iteratorISF_EENS0_13ScanTileStateIiLb1EEES9_NS1_10InputValueIiPiEEjiLb0EiEEvT0_T1_T2_iT3_T4_T5_E12temp_storage;
	add.s32 	%r313, %r312, %r311;
	st.shared.u32 	[%r313+16], %r285;
$L__BB14_80:
	sub.s32 	%r314, %r285, %r265;
	bar.sync 	0;
	ld.shared.v4.u32 	{%r315, %r316, %r317, %r318}, [_ZZN3cub18CUB_300001_SM_10006detail4scan16DeviceScanKernelINS2_10policy_hubIiiijN4cuda3std3__44plusIvEEE10Policy1000EN6thrust24THRUST_300001_SM_1000_NS10device_ptrIiEENSD_6detail15normal_iteratorISF_EENS0_13ScanTileStateIiLb1EEES9_NS1_10InputValueIiPiEEjiLb0EiEEvT0_T1_T2_iT3_T4_T5_E12temp_storage+16];
	add.s32 	%r319, %r316, %r315;
	setp.eq.s32 	%p28, %r143, 2;
	selp.b32 	%r320, %r319, %r315, %p28;
	add.s32 	%r321, %r319, %r317;
	setp.eq.s32 	%p29, %r143, 3;
	selp.b32 	%r322, %r321, %r320, %p29;
	add.s32 	%r323, %r321, %r318;
	setp.eq.s32 	%p30, %r143, 4;
	selp.b32 	%r324, %r323, %r322, %p30;
	ld.shared.v4.u32 	{%r325, %r326, %r327, %r328}, [_ZZN3cub18CUB_300001_SM_10006detail4scan16DeviceScanKernelINS2_10policy_hubIiiijN4cuda3std3__44plusIvEEE10Policy1000EN6thrust24THRUST_300001_SM_1000_NS10device_ptrIiEENSD_6detail15normal_iteratorISF_EENS0_13ScanTileStateIiLb1EEES9_NS1_10InputValueIiPiEEjiLb0EiEEvT0_T1_T2_iT3_T4_T5_E12temp_storage+32];
	add.s32 	%r329, %r323, %r325;
	setp.eq.s32 	%p31, %r143, 5;
	selp.b32 	%r330, %r329, %r324, %p31;
	add.s32 	%r331, %r329, %r326;
	setp.eq.s32 	%p32, %r143, 6;
	selp.b32 	%r332, %r331, %r330, %p32;
	add.s32 	%r333, %r331, %r327;
	setp.eq.s32 	%p33, %r143, 7;
	selp.b32 	%r334, %r333, %r332, %p33;
	add.s32 	%r335, %r333, %r328;
	setp.eq.s32 	%p34, %r143, 8;
	selp.b32 	%r336, %r335, %r334, %p34;
	ld.shared.v4.u32 	{%r337, %r338, %r339, %r340}, [_ZZN3cub18CUB_300001_SM_10006detail4scan16DeviceScanKernelINS2_10policy_hubIiiijN4cuda3std3__44plusIvEEE10Policy1000EN6thrust24THRUST_300001_SM_1000_NS10device_ptrIiEENSD_6detail15normal_iteratorISF_EENS0_13ScanTileStateIiLb1EEES9_NS1_10InputValueIiPiEEjiLb0EiEEvT0_T1_T2_iT3_T4_T5_E12temp_storage+48];
	add.s32 	%r341, %r335, %r337;
	setp.eq.s32 	%p35, %r143, 9;
	selp.b32 	%r342, %r341, %r336, %p35;
	add.s32 	%r343, %r341, %r338;
	setp.eq.s32 	%p36, %r143, 10;
	selp.b32 	%r344, %r343, %r342, %p36;
	add.s32 	%r345, %r343, %r339;
	setp.eq.s32 	%p37, %r143, 11;
	selp.b32 	%r346, %r345, %r344, %p37;
	add.s32 	%r173, %r345, %r340;
	setp.gt.u32 	%p38, %r85, 31;
	setp.lt.u32 	%p39, %r85, 32;
	setp.eq.s32 	%p40, %r257, 0;
	selp.b32 	%r347, 0, %r314, %p40;
	add.s32 	%r1048, %r346, %r347;
	selp.b32 	%r175, %r314, %r1048, %p39;
	@%p38 bra 	$L__BB14_96;
	setp.ne.s32 	%p41, %r85, 0;
	mul.wide.s32 	%rd21, %r998, 8;
	add.s64 	%rd11, %rd16, %rd21;
	@%p41 bra 	$L__BB14_83;
	st.shared.u32 	[_ZZN3cub18CUB_300001_SM_10006detail4scan16DeviceScanKernelINS2_10policy_hubIiiijN4cuda3std3__44plusIvEEE10Policy1000EN6thrust24THRUST_300001_SM_1000_NS10device_ptrIiEENSD_6detail15normal_iteratorISF_EENS0_13ScanTileStateIiLb1EEES9_NS1_10InputValueIiPiEEjiLb0EiEEvT0_T1_T2_iT3_T4_T5_E12temp_storage+12], %r173;
	add.s64 	%rd22, %rd11, 256;
	mov.b32 	%r348, 100;
	// begin inline asm
	st.relaxed.gpu.v2.u32 [%rd22], {%r348, %r173};
	// end inline asm
$L__BB14_83:
	not.b32 	%r354, %r85;
	add.s32 	%r1043, %r998, %r354;
	mov.b32 	%r350, 830;
	// begin inline asm
	nanosleep.u32 %r350;
	// end inline asm
	mul.wide.s32 	%rd24, %r1043, 8;
	add.s64 	%rd25, %rd16, %rd24;
	add.s64 	%rd23, %rd25, 256;
	// begin inline asm
	ld.relaxed.gpu.v2.u32 {%r1045, %r1037}, [%rd23];
	// end inline asm
	mov.b32 	%r1038, 952;
$L__BB14_84:
	setp.eq.s32 	%p42, %r1045, 99;
	mov.b32 	%r355, -1;
	vote.sync.any.pred 	%p43, %p42, %r355;
	not.pred 	%p44, %p43;
	@%p44 bra 	$L__BB14_86;
	mul.lo.s32 	%r458, %r998, 16807;
	and.b32  	%r998, %r458, 2147483647;
	add.s32 	%r459, %r1038, 1;
	rem.u32 	%r455, %r998, %r459;
	// begin inline asm
	nanosleep.u32 %r455;
	// end inline asm
	shr.u32 	%r1038, %r1038, 1;
	// begin inline asm
	ld.relaxed.gpu.v2.u32 {%r1045, %r1037}, [%rd23];
	// end inline asm
	bra.uni 	$L__BB14_84;
$L__BB14_86:
	setp.eq.s32 	%p45, %r1045, 101;
	mov.b32 	%r382, -1;
	vote.sync.ballot.b32 	%r384, %p45, %r382;
	// begin inline asm
	mov.u32 %r357, %lanemask_ge;
	// end inline asm
	and.b32  	%r385, %r384, %r357;
	or.b32  	%r386, %r385, -2147483648;
	add.s32 	%r387, %r386, -1;
	not.b32 	%r388, %r386;
	and.b32  	%r389, %r388, %r387;
	popc.b32 	%r361, %r389;
	mov.b32 	%r360, 1;
	// begin inline asm
	shfl.sync.down.b32 %r358, %r1037, %r360, %r361, %r382;
	// end inline asm
	setp.lt.s32 	%p47, %r257, %r361;
	selp.b32 	%r390, %r358, 0, %p47;
	add.s32 	%r364, %r390, %r1037;
	mov.b32 	%r365, 2;
	// begin inline asm
	shfl.sync.down.b32 %r363, %r364, %r365, %r361, %r382;
	// end inline asm
	add.s32 	%r391, %r257, 2;
	setp.gt.s32 	%p48, %r391, %r361;
	selp.b32 	%r392, 0, %r363, %p48;
	add.s32 	%r369, %r364, %r392;
	mov.b32 	%r370, 4;
	// begin inline asm
	shfl.sync.down.b32 %r368, %r369, %r370, %r361, %r382;
	// end inline asm
	add.s32 	%r393, %r257, 4;
	setp.gt.s32 	%p49, %r393, %r361;
	selp.b32 	%r394, 0, %r368, %p49;
	add.s32 	%r374, %r369, %r394;
	mov.b32 	%r375, 8;
	// begin inline asm
	shfl.sync.down.b32 %r373, %r374, %r375, %r361, %r382;
	// end inline asm
	add.s32 	%r395, %r257, 8;
	setp.gt.s32 	%p50, %r395, %r361;
	selp.b32 	%r396, 0, %r373, %p50;
	add.s32 	%r379, %r374, %r396;
	mov.b32 	%r380, 16;
	// begin inline asm
	shfl.sync.down.b32 %r378, %r379, %r380, %r361, %r382;
	// end inline asm
	add.s32 	%r397, %r257, 16;
	setp.gt.s32 	%p51, %r397, %r361;
	selp.b32 	%r398, 0, %r378, %p51;
	add.s32 	%r1041, %r379, %r398;
	add.s64 	%rd12, %rd16, 256;
	mov.b32 	%r1039, 952;
$L__BB14_87:
	setp.ne.s32 	%p52, %r1045, 101;
	mov.b32 	%r399, -1;
	vote.sync.all.pred 	%p53, %p52, %r399;
	not.pred 	%p54, %p53;
	@%p54 bra 	$L__BB14_92;
	shr.u32 	%r1039, %r1039, 1;
	mul.wide.s32 	%rd28, %r1043, 8;
	add.s64 	%rd29, %rd12, %rd28;
	add.s64 	%rd27, %rd29, -256;
	// begin inline asm
	ld.relaxed.gpu.v2.u32 {%r1045, %r1046}, [%rd27];
	// end inline asm
	mov.u32 	%r1047, %r1039;
$L__BB14_89:
	setp.eq.s32 	%p58, %r1045, 99;
	mov.b32 	%r407, -1;
	vote.sync.any.pred 	%p59, %p58, %r407;
	not.pred 	%p60, %p59;
	@%p60 bra 	$L__BB14_91;
	mul.lo.s32 	%r453, %r998, 16807;
	and.b32  	%r998, %r453, 2147483647;
	add.s32 	%r454, %r1047, 1;
	rem.u32 	%r450, %r998, %r454;
	// begin inline asm
	nanosleep.u32 %r450;
	// end inline asm
	shr.u32 	%r1047, %r1047, 1;
	// begin inline asm
	ld.relaxed.gpu.v2.u32 {%r1045, %r1046}, [%rd27];
	// end inline asm
	bra.uni 	$L__BB14_89;
$L__BB14_91:
	setp.eq.s32 	%p61, %r1045, 101;
	mov.b32 	%r433, -1;
	vote.sync.ballot.b32 	%r434, %p61, %r433;
	and.b32  	%r435, %r434, %r357;
	or.b32  	%r436, %r435, -2147483648;
	add.s32 	%r437, %r436, -1;
	not.b32 	%r438, %r436;
	and.b32  	%r439, %r438, %r437;
	popc.b32 	%r412, %r439;
	mov.b32 	%r411, 1;
	// begin inline asm
	shfl.sync.down.b32 %r409, %r1046, %r411, %r412, %r433;
	// end inline asm
	setp.lt.s32 	%p63, %r257, %r412;
	selp.b32 	%r440, %r409, 0, %p63;
	add.s32 	%r415, %r440, %r1046;
	mov.b32 	%r416, 2;
	// begin inline asm
	shfl.sync.down.b32 %r414, %r415, %r416, %r412, %r433;
	// end inline asm
	add.s32 	%r441, %r257, 2;
	setp.gt.s32 	%p64, %r441, %r412;
	selp.b32 	%r442, 0, %r414, %p64;
	add.s32 	%r420, %r415, %r442;
	mov.b32 	%r421, 4;
	// begin inline asm
	shfl.sync.down.b32 %r419, %r420, %r421, %r412, %r433;
	// end inline asm
	add.s32 	%r443, %r257, 4;
	setp.gt.s32 	%p65, %r443, %r412;
	selp.b32 	%r444, 0, %r419, %p65;
	add.s32 	%r425, %r420, %r444;
	mov.b32 	%r426, 8;
	// begin inline asm
	shfl.sync.down.b32 %r424, %r425, %r426, %r412, %r433;
	// end inline asm
	add.s32 	%r445, %r257, 8;
	setp.gt.s32 	%p66, %r445, %r412;
	selp.b32 	%r446, 0, %r424, %p66;
	add.s32 	%r430, %r425, %r446;
	mov.b32 	%r431, 16;
	// begin inline asm
	shfl.sync.down.b32 %r429, %r430, %r431, %r412, %r433;
	// end inline asm
	add.s32 	%r447, %r257, 16;
	setp.gt.s32 	%p67, %r447, %r412;
	selp.b32 	%r448, 0, %r429, %p67;
	add.s32 	%r449, %r448, %r1041;
	add.s32 	%r1041, %r449, %r430;
	add.s32 	%r1043, %r1043, -32;
	bra.uni 	$L__BB14_87;
$L__BB14_92:
	@%p41 bra 	$L__BB14_94;
	add.s32 	%r402, %r1041, %r173;
	add.s64 	%rd26, %rd11, 256;
	mov.b32 	%r401, 101;
	// begin inline asm
	st.relaxed.gpu.v2.u32 [%rd26], {%r401, %r402};
	// end inline asm
	st.shared.u32 	[_ZZN3cub18CUB_300001_SM_10006detail4scan16DeviceScanKernelINS2_10policy_hubIiiijN4cuda3std3__44plusIvEEE10Policy1000EN6thrust24THRUST_300001_SM_1000_NS10device_ptrIiEENSD_6detail15normal_iteratorISF_EENS0_13ScanTileStateIiLb1EEES9_NS1_10InputValueIiPiEEjiLb0EiEEvT0_T1_T2_iT3_T4_T5_E12temp_storage+4], %r1041;
	st.shared.u32 	[_ZZN3cub18CUB_300001_SM_10006detail4scan16DeviceScanKernelINS2_10policy_hubIiiijN4cuda3std3__44plusIvEEE10Policy1000EN6thrust24THRUST_300001_SM_1000_NS10device_ptrIiEENSD_6detail15normal_iteratorISF_EENS0_13ScanTileStateIiLb1EEES9_NS1_10InputValueIiPiEEjiLb0EiEEvT0_T1_T2_iT3_T4_T5_E12temp_storage+8], %r402;
$L__BB14_94:
	setp.ne.s32 	%p56, %r257, 0;
	mov.u32 	%r1048, %r175;
	@%p56 bra 	$L__BB14_96;
	st.shared.u32 	[_ZZN3cub18CUB_300001_SM_10006detail4scan16DeviceScanKernelINS2_10policy_hubIiiijN4cuda3std3__44plusIvEEE10Policy1000EN6thrust24THRUST_300001_SM_1000_NS10device_ptrIiEENSD_6detail15normal_iteratorISF_EENS0_13ScanTileStateIiLb1EEES9_NS1_10InputValueIiPiEEjiLb0EiEEvT0_T1_T2_iT3_T4_T5_E12temp_storage+76], %r1041;
	mov.u32 	%r1048, %r1041;
$L__BB14_96:
	bar.sync 	0;
	setp.eq.s32 	%p57, %r85, 0;
	ld.shared.u32 	%r403, [_ZZN3cub18CUB_300001_SM_10006detail4scan16DeviceScanKernelINS2_10policy_hubIiiijN4cuda3std3__44plusIvEEE10Policy1000EN6thrust24THRUST_300001_SM_1000_NS10device_ptrIiEENSD_6detail15normal_iteratorISF_EENS0_13ScanTileStateIiLb1EEES9_NS1_10InputValueIiPiEEjiLb0EiEEvT0_T1_T2_iT3_T4_T5_E12temp_storage+76];
	selp.b32 	%r404, 0, %r403, %p57;
	add.s32 	%r1049, %r404, %r1048;
$L__BB14_97:
	add.s32 	%r549, %r1049, %r146;
	add.s32 	%r550, %r147, %r549;
	add.s32 	%r551, %r148, %r550;
	add.s32 	%r552, %r149, %r551;
	add.s32 	%r553, %r150, %r552;
	add.s32 	%r554, %r151, %r553;
	add.s32 	%r555, %r152, %r554;
	add.s32 	%r556, %r153, %r555;
	add.s32 	%r557, %r154, %r556;
	add.s32 	%r558, %r155, %r557;
	add.s32 	%r559, %r156, %r558;
	add.s32 	%r560, %r157, %r559;
	add.s32 	%r561, %r158, %r560;
	add.s32 	%r562, %r159, %r561;
	add.s32 	%r563, %r160, %r562;
	add.s32 	%r564, %r161, %r563;
	add.s32 	%r565, %r162, %r564;
	add.s32 	%r566, %r163, %r565;
	add.s32 	%r567, %r164, %r566;
	add.s32 	%r568, %r165, %r567;
	add.s32 	%r569, %r166, %r568;
	bar.sync 	0;
	st.shared.v2.u32 	[%r145], {%r1049, %r549};
	st.shared.v2.u32 	[%r145+8], {%r550, %r551};
	st.shared.v2.u32 	[%r145+16], {%r552, %r553};
	st.shared.v2.u32 	[%r145+24], {%r554, %r555};
	st.shared.v2.u32 	[%r145+32], {%r556, %r557};
	st.shared.v2.u32 	[%r145+40], {%r558, %r559};
	st.shared.v2.u32 	[%r145+48], {%r560, %r561};
	st.shared.v2.u32 	[%r145+56], {%r562, %r563};
	st.shared.v2.u32 	[%r145+64], {%r564, %r565};
	st.shared.v2.u32 	[%r145+72], {%r566, %r567};
	st.shared.v2.u32 	[%r145+80], {%r568, %r569};
	bar.warp.sync 	-1;
	ld.shared.u32 	%r214, [%r144];
	ld.shared.u32 	%r215, [%r144+128];
	ld.shared.u32 	%r216, [%r144+256];
	ld.shared.u32 	%r217, [%r144+384];
	ld.shared.u32 	%r218, [%r144+512];
	ld.shared.u32 	%r219, [%r144+640];
	ld.shared.u32 	%r220, [%r144+768];
	ld.shared.u32 	%r221, [%r144+896];
	ld.shared.u32 	%r222, [%r144+1024];
	ld.shared.u32 	%r223, [%r144+1152];
	ld.shared.u32 	%r224, [%r144+1280];
	ld.shared.u32 	%r225, [%r144+1408];
	ld.shared.u32 	%r226, [%r144+1536];
	ld.shared.u32 	%r227, [%r144+1664];
	ld.shared.u32 	%r228, [%r144+1792];
	ld.shared.u32 	%r229, [%r144+1920];
	ld.shared.u32 	%r230, [%r144+2048];
	ld.shared.u32 	%r231, [%r144+2176];
	ld.shared.u32 	%r232, [%r144+2304];
	ld.shared.u32 	%r233, [%r144+2432];
	ld.shared.u32 	%r234, [%r144+2560];
	ld.shared.u32 	%r235, [%r144+2688];
	setp.ne.s32 	%p81, %r85, 0;
	@%p81 bra 	$L__BB14_99;
	st.volatile.shared.u32 	[_ZZN3cub18CUB_300001_SM_10006detail4scan16DeviceScanKernelINS2_10policy_hubIiiijN4cuda3std3__44plusIvEEE10Policy1000EN6thrust24THRUST_300001_SM_1000_NS10device_ptrIiEENSD_6detail15normal_iteratorISF_EENS0_13ScanTileStateIiLb1EEES9_NS1_10InputValueIiPiEEjiLb0EiEEvT0_T1_T2_iT3_T4_T5_E12temp_storage+33792], %r6;
$L__BB14_99:
	ld.param.u32 	%r996, [_ZN3cub18CUB_300001_SM_10006detail4scan16DeviceScanKernelINS2_10policy_hubIiiijN4cuda3std3__44plusIvEEE10Policy1000EN6thrust24THRUST_300001_SM_1000_NS10device_ptrIiEENSD_6detail15normal_iteratorISF_EENS0_13ScanTileStateIiLb1EEES9_NS1_10InputValueIiPiEEjiLb0EiEEvT0_T1_T2_iT3_T4_T5__param_3];
	bar.sync 	0;
	ld.volatile.shared.u32 	%r236, [_ZZN3cub18CUB_300001_SM_10006detail4scan16DeviceScanKernelINS2_10policy_hubIiiijN4cuda3std3__44plusIvEEE10Policy1000EN6thrust24THRUST_300001_SM_1000_NS10device_ptrIiEENSD_6detail15normal_iteratorISF_EENS0_13ScanTileStateIiLb1EEES9_NS1_10InputValueIiPiEEjiLb0EiEEvT0_T1_T2_iT3_T4_T5_E12temp_storage+33792];
	cvt.u64.u32 	%rd36, %r87;
	mov.u32 	%r570, %ctaid.x;
	add.s32 	%r571, %r996, %r570;
	mul.lo.s32 	%r572, %r571, 8448;
	cvt.u64.u32 	%rd37, %r572;
	add.s64 	%rd38, %rd36, %rd37;
	setp.ge.s32 	%p82, %r87, %r236;
	shl.b64 	%rd39, %rd38, 2;
	add.s64 	%rd13, %rd4, %rd39;
	@%p82 bra 	$L__BB14_101;
	st.global.u32 	[%rd13], %r214;
$L__BB14_101:
	setp.ge.s32 	%p83, %r90, %r236;
	@%p83 bra 	$L__BB14_103;
	st.global.u32 	[%rd13+128], %r215;
$L__BB14_103:
	setp.ge.s32 	%p84, %r93, %r236;
	@%p84 bra 	$L__BB14_105;
	st.global.u32 	[%rd13+256], %r216;
$L__BB14_105:
	setp.ge.s32 	%p85, %r96, %r236;
	@%p85 bra 	$L__BB14_107;
	st.global.u32 	[%rd13+384], %r217;
$L__BB14_107:
	mov.u32 	%r573, %tid.x;
	and.b32  	%r574, %r573, 992;
	mul.lo.s32 	%r575, %r574, 22;
	and.b32  	%r576, %r573, 31;
	or.b32  	%r577, %r575, %r576;
	add.s32 	%r578, %r577, 128;
	setp.ge.s32 	%p86, %r578, %r236;
	@%p86 bra 	$L__BB14_109;
	st.global.u32 	[%rd13+512], %r218;
$L__BB14_109:
	add.s32 	%r584, %r577, 160;
	setp.ge.s32 	%p87, %r584, %r236;
	@%p87 bra 	$L__BB14_111;
	st.global.u32 	[%rd13+640], %r219;
$L__BB14_111:
	add.s32 	%r590, %r577, 192;
	setp.ge.s32 	%p88, %r590, %r236;
	@%p88 bra 	$L__BB14_113;
	st.global.u32 	[%rd13+768], %r220;
$L__BB14_113:
	add.s32 	%r596, %r577, 224;
	setp.ge.s32 	%p89, %r596, %r236;
	@%p89 bra 	$L__BB14_115;
	st.global.u32 	[%rd13+896], %r221;
$L__BB14_115:
	add.s32 	%r602, %r577, 256;
	setp.ge.s32 	%p90, %r602, %r236;
	@%p90 bra 	$L__BB14_117;
	st.global.u32 	[%rd13+1024], %r222;
$L__BB14_117:
	add.s32 	%r608, %r577, 288;
	setp.ge.s32 	%p91, %r608, %r236;
	@%p91 bra 	$L__BB14_119;
	st.global.u32 	[%rd13+1152], %r223;
$L__BB14_119:
	setp.ge.s32 	%p92, %r111, %r236;
	@%p92 bra 	$L__BB14_121;
	st.global.u32 	[%rd13+1280], %r224;
$L__BB14_121:
	setp.ge.s32 	%p93, %r114, %r236;
	@%p93 bra 	$L__BB14_123;
	st.global.u32 	[%rd13+1408], %r225;
$L__BB14_123:
	setp.ge.s32 	%p94, %r117, %r236;
	@%p94 bra 	$L__BB14_125;
	st.global.u32 	[%rd13+1536], %r226;
$L__BB14_125:
	setp.ge.s32 	%p95, %r120, %r236;
	@%p95 bra 	$L__BB14_127;
	st.global.u32 	[%rd13+1664], %r227;
$L__BB14_127:
	add.s32 	%r614, %r577, 448;
	setp.ge.s32 	%p96, %r614, %r236;
	@%p96 bra 	$L__BB14_129;
	st.global.u32 	[%rd13+1792], %r228;
$L__BB14_129:
	add.s32 	%r620, %r577, 480;
	setp.ge.s32 	%p97, %r620, %r236;
	@%p97 bra 	$L__BB14_131;
	st.global.u32 	[%rd13+1920], %r229;
$L__BB14_131:
	add.s32 	%r626, %r577, 512;
	setp.ge.s32 	%p98, %r626, %r236;
	@%p98 bra 	$L__BB14_133;
	st.global.u32 	[%rd13+2048], %r230;
$L__BB14_133:
	setp.ge.s32 	%p99, %r129, %r236;
	@%p99 bra 	$L__BB14_135;
	st.global.u32 	[%rd13+2176], %r231;
$L__BB14_135:
	setp.ge.s32 	%p100, %r132, %r236;
	@%p100 bra 	$L__BB14_137;
	st.global.u32 	[%rd13+2304], %r232;
$L__BB14_137:
	add.s32 	%r632, %r577, 608;
	setp.ge.s32 	%p101, %r632, %r236;
	@%p101 bra 	$L__BB14_139;
	st.global.u32 	[%rd13+2432], %r233;
$L__BB14_139:
	add.s32 	%r638, %r577, 640;
	setp.ge.s32 	%p102, %r638, %r236;
	@%p102 bra 	$L__BB14_141;
	st.global.u32 	[%rd13+2560], %r234;
$L__BB14_141:
	setp.ge.s32 	%p103, %r139, %r236;
	@%p103 bra 	$L__BB14_143;
	st.global.u32 	[%rd13+2688], %r235;
$L__BB14_143:
	ret;

}
	// .globl	_ZN3cub18CUB_300001_SM_10006detail4scan16DeviceScanKernelINS2_10policy_hubIiiimN4cuda3std3__44plusIvEEE10Policy1000EN6thrust24THRUST_300001_SM_1000_NS10device_ptrIiEENSD_6detail15normal_iteratorISF_EENS0_13ScanTileStateIiLb1EEES9_NS1_10InputValueIiPiEEmiLb0EiEEvT0_T1_T2_iT3_T4_T5_
.visible .entry _ZN3cub18CUB_300001_SM_10006detail4scan16DeviceScanKernelINS2_10policy_hubIiiimN4cuda3std3__44plusIvEEE10Policy1000EN6thrust24THRUST_300001_SM_1000_NS10device_ptrIiEENSD_6detail15normal_iteratorISF_EENS0_13ScanTileStateIiLb1EEES9_NS1_10InputValueIiPiEEmiLb0EiEEvT0_T1_T2_iT3_T4_T5_(
	.param .align 8 .b8 _ZN3cub18CUB_300001_SM_10006detail4scan16DeviceScanKernelINS2_10policy_hubIiiimN4cuda3std3__44plusIvEEE10Policy1000EN6thrust24THRUST_300001_SM_1000_NS10device_ptrIiEENSD_6detail15normal_iteratorISF_EENS0_13ScanTileStateIiLb1EEES9_NS1_10InputValueIiPiEEmiLb0EiEEvT0_T1_T2_iT3_T4_T5__param_0[8],
	.param .align 8 .b8 _ZN3cub18CUB_300001_SM_10006detail4scan16DeviceScanKernelINS2_10policy_hubIiiimN4cuda3std3__44plusIvEEE10Policy1000EN6thrust24THRUST_300001_SM_1000_NS10device_ptrIiEENSD_6detail15normal_iteratorISF_EENS0_13ScanTileStateIiLb1EEES9_NS1_10InputValueIiPiEEmiLb0EiEEvT0_T1_T2_iT3_T4_T5__param_1[8],
	.param .align 8 .b8 _ZN3cub18CUB_300001_SM_10006detail4scan16DeviceScanKernelINS2_10policy_hubIiiimN4cuda3std3__44plusIvEEE10Policy1000EN6thrust24THRUST_300001_SM_1000_NS10device_ptrIiEENSD_6detail15normal_iteratorISF_EENS0_13ScanTileStateIiLb1EEES9_NS1_10InputValueIiPiEEmiLb0EiEEvT0_T1_T2_iT3_T4_T5__param_2[8],
	.param .u32 _ZN3cub18CUB_300001_SM_10006detail4scan16DeviceScanKernelINS2_10policy_hubIiiimN4cuda3std3__44plusIvEEE10Policy1000EN6thrust24THRUST_300001_SM_1000_NS10device_ptrIiEENSD_6detail15normal_iteratorISF_EENS0_13ScanTileStateIiLb1EEES9_NS1_10InputValueIiPiEEmiLb0EiEEvT0_T1_T2_iT3_T4_T5__param_3,
	.param .align 1 .b8 _ZN3cub18CUB_300001_SM_10006detail4scan16DeviceScanKernelINS2_10policy_hubIiiimN4cuda3std3__44plusIvEEE10Policy1000EN6thrust24THRUST_300001_SM_1000_NS10device_ptrIiEENSD_6detail15normal_iteratorISF_EENS0_13ScanTileStateIiLb1EEES9_NS1_10InputValueIiPiEEmiLb0EiEEvT0_T1_T2_iT3_T4_T5__param_4[1],
	.param .align 8 .b8 _ZN3cub18CUB_300001_SM_10006detail4scan16DeviceScanKernelINS2_10policy_hubIiiimN4cuda3std3__44plusIvEEE10Policy1000EN6thrust24THRUST_300001_SM_1000_NS10device_ptrIiEENSD_6detail15normal_iteratorISF_EENS0_13ScanTileStateIiLb1EEES9_NS1_10InputValueIiPiEEmiLb0EiEEvT0_T1_T2_iT3_T4_T5__param_5[16],
	.param .u64 _ZN3cub18CUB_300001_SM_10006detail4scan16DeviceScanKernelINS2_10policy_hubIiiimN4cuda3std3__44plusIvEEE10Policy1000EN6thrust24THRUST_300001_SM_1000_NS10device_ptrIiEENSD_6detail15normal_iteratorISF_EENS0_13ScanTileStateIiLb1EEES9_NS1_10InputValueIiPiEEmiLb0EiEEvT0_T1_T2_iT3_T4_T5__param_6
)
.maxntid 416
{
	.reg .pred 	%p<158>;
	.reg .b16 	%rs<3>;
	.reg .b32 	%r<1003>;
	.reg .b64 	%rd<59>;
	// demoted variable
	.shared .align 16 .b8 _ZZN3cub18CUB_300001_SM_10006detail4scan16DeviceScanKernelINS2_10policy_hubIiiimN4cuda3std3__44plusIvEEE10Policy1000EN6thrust24THRUST_300001_SM_1000_NS10device_ptrIiEENSD_6detail15normal_iteratorISF_EENS0_13ScanTileStateIiLb1EEES9_NS1_10InputValueIiPiEEmiLb0EiEEvT0_T1_T2_iT3_T4_T5_E12temp_storage[31632];
	ld.param.u32 	%r206, [_ZN3cub18CUB_300001_SM_10006detail4scan16DeviceScanKernelINS2_10policy_hubIiiimN4cuda3std3__44plusIvEEE10Policy1000EN6thrust24THRUST_300001_SM_1000_NS10device_ptrIiEENSD_6detail15normal_iteratorISF_EENS0_13ScanTileStateIiLb1EEES9_NS1_10InputValueIiPiEEmiLb0EiEEvT0_T1_T2_iT3_T4_T5__param_5];
	bfe.u32 	%r207, %r206, 0, 8;
	cvt.u16.u32 	%rs1, %r207;
	and.b16  	%rs2, %rs1, 255;
	ld.param.u64 	%rd18, [_ZN3cub18CUB_300001_SM_10006detail4scan16DeviceScanKernelINS2_10policy_hubIiiimN4cuda3std3__44plusIvEEE10Policy1000EN6thrust24THRUST_300001_SM_1000_NS10device_ptrIiEENSD_6detail15normal_iteratorISF_EENS0_13ScanTileStateIiLb1EEES9_NS1_10InputValueIiPiEEmiLb0EiEEvT0_T1_T2_iT3_T4_T5__param_2];
	ld.param.u64 	%rd17, [_ZN3cub18CUB_300001_SM_10006detail4scan16DeviceScanKernelINS2_10policy_hubIiiimN4cuda3std3__44plusIvEEE10Policy1000EN6thrust24THRUST_300001_SM_1000_NS10device_ptrIiEENSD_6detail15normal_iteratorISF_EENS0_13ScanTileStateIiLb1EEES9_NS1_10InputValueIiPiEEmiLb0EiEEvT0_T1_T2_iT3_T4_T5__param_1];
	ld.param.u64 	%rd16, [_ZN3cub18CUB_300001_SM_10006detail4scan16DeviceScanKernelINS2_10policy_hubIiiimN4cuda3std3__44plusIvEEE10Policy1000EN6thrust24THRUST_300001_SM_1000_NS10device_ptrIiEENSD_6detail15normal_iteratorISF_EENS0_13ScanTileStateIiLb1EEES9_NS1_10InputValueIiPiEEmiLb0EiEEvT0_T1_T2_iT3_T4_T5__param_0];
	ld.param.u64 	%rd1, [_ZN3cub18CUB_300001_SM_10006detail4scan16DeviceScanKernelINS2_10policy_hubIiiimN4cuda3std3__44plusIvEEE10Policy1000EN6thrust24THRUST_300001_SM_1000_NS10device_ptrIiEENSD_6detail15normal_iteratorISF_EENS0_13ScanTileStateIiLb1EEES9_NS1_10InputValueIiPiEEmiLb0EiEEvT0_T1_T2_iT3_T4_T5__param_5+8];
	ld.param.u32 	%r205, [_ZN3cub18CUB_300001_SM_10006detail4scan16DeviceScanKernelINS2_10policy_hubIiiimN4cuda3std3__44plusIvEEE10Policy1000EN6thrust24THRUST_300001_SM_1000_NS10device_ptrIiEENSD_6detail15normal_iteratorISF_EENS0_13ScanTileStateIiLb1EEES9_NS1_10InputValueIiPiEEmiLb0EiEEvT0_T1_T2_iT3_T4_T5__param_3];
	ld.param.u64 	%rd19, [_ZN3cub18CUB_300001_SM_10006detail4scan16DeviceScanKernelINS2_10policy_hubIiiimN4cuda3std3__44plusIvEEE10Policy1000EN6thrust24THRUST_300001_SM_1000_NS10device_ptrIiEENSD_6detail15normal_iteratorISF_EENS0_13ScanTileStateIiLb1EEES9_NS1_10InputValueIiPiEEmiLb0EiEEvT0_T1_T2_iT3_T4_T5__param_6];
	setp.eq.s16 	%p1, %rs2, 0;
	@%p1 bra 	$L__BB15_2;
	cvta.to.global.u64 	%rd20, %rd1;
	ld.global.u32 	%r959, [%rd20];
	bra.uni 	$L__BB15_3;
$L__BB15_2:
	cvt.u32.u64 	%r959, %rd1;
$L__BB15_3:
	cvta.to.global.u64 	%rd3, %rd16;
	cvta.to.global.u64 	%rd4, %rd17;
	mov.u32 	%r208, %ctaid.x;
	add.s32 	%r4, %r205, %r208;
	mul.wide.s32 	%rd5, %r4, 7904;
	sub.s64 	%rd6, %rd19, %rd5;
	setp.lt.u64 	%p2, %rd6, 7905;
	@%p2 bra 	$L__BB15_29;
	mov.u32 	%r5, %tid.x;
	and.b32  	%r617, %r5, 31;
	and.b32  	%r618, %r5, 992;
	mul.lo.s32 	%r619, %r618, 19;
	or.b32  	%r620, %r619, %r617;
	cvt.u64.u32 	%rd42, %r620;
	add.s64 	%rd7, %rd5, %rd42;
	shl.b64 	%rd43, %rd7, 2;
	add.s64 	%rd44, %rd3, %rd43;
	ld.global.u32 	%r621, [%rd44];
	ld.global.u32 	%r622, [%rd44+128];
	ld.global.u32 	%r623, [%rd44+256];
	ld.global.u32 	%r624, [%rd44+384];
	ld.global.u32 	%r625, [%rd44+512];
	ld.global.u32 	%r626, [%rd44+640];
	ld.global.u32 	%r627, [%rd44+768];
	ld.global.u32 	%r628, [%rd44+896];
	ld.global.u32 	%r629, [%rd44+1024];
	ld.global.u32 	%r630, [%rd44+1152];
	ld.global.u32 	%r631, [%rd44+1280];
	ld.global.u32 	%r632, [%rd44+1408];
	ld.global.u32 	%r633, [%rd44+1536];
	ld.global.u32 	%r634, [%rd44+1664];
	ld.global.u32 	%r635, [%rd44+1792];
	ld.global.u32 	%r636, [%rd44+1920];
	ld.global.u32 	%r637, [%rd44+2048];
	ld.global.u32 	%r638, [%rd44+2176];
	ld.global.u32 	%r639, [%rd44+2304];
	// begin inline asm
	mov.u32 %r616, %laneid;
	// end inline asm
	shr.u32 	%r7, %r5, 5;
	mad.lo.s32 	%r640, %r7, 608, %r616;
	shl.b32 	%r641, %r640, 2;
	mov.u32 	%r642, _ZZN3cub18CUB_300001_SM_10006detail4scan16DeviceScanKernelINS2_10policy_hubIiiimN4cuda3std3__44plusIvEEE10Policy1000EN6thrust24THRUST_300001_SM_1000_NS10device_ptrIiEENSD_6detail15normal_iteratorISF_EENS0_13ScanTileStateIiLb1EEES9_NS1_10InputValueIiPiEEmiLb0EiEEvT0_T1_T2_iT3_T4_T5_E12temp_storage;
	add.s32 	%r8, %r642, %r641;
	st.shared.u32 	[%r8], %r621;
	st.shared.u32 	[%r8+128], %r622;
	st.shared.u32 	[%r8+256], %r623;
	st.shared.u32 	[%r8+384], %r624;
	st.shared.u32 	[%r8+512], %r625;
	st.shared.u32 	[%r8+640], %r626;
	st.shared.u32 	[%r8+768], %r627;
	st.shared.u32 	[%r8+896], %r628;
	st.shared.u32 	[%r8+1024], %r629;
	st.shared.u32 	[%r8+1152], %r630;
	st.shared.u32 	[%r8+1280], %r631;
	st.shared.u32 	[%r8+1408], %r632;
	st.shared.u32 	[%r8+1536], %r633;
	st.shared.u32 	[%r8+1664], %r634;
	st.shared.u32 	[%r8+1792], %r635;
	st.shared.u32 	[%r8+1920], %r636;
	st.shared.u32 	[%r8+2048], %r637;
	st.shared.u32 	[%r8+2176], %r638;
	st.shared.u32 	[%r8+2304], %r639;
	bar.warp.sync 	-1;
	mad.lo.s32 	%r9, %r616, 72, %r8;
	ld.shared.u32 	%r10, [%r9];
	ld.shared.u32 	%r11, [%r9+4];
	ld.shared.u32 	%r12, [%r9+8];
	ld.shared.u32 	%r13, [%r9+12];
	ld.shared.u32 	%r14, [%r9+16];
	ld.shared.u32 	%r15, [%r9+20];
	ld.shared.u32 	%r16, [%r9+24];
	ld.shared.u32 	%r17, [%r9+28];
	ld.shared.u32 	%r18, [%r9+32];
	ld.shared.u32 	%r19, [%r9+36];
	ld.shared.u32 	%r20, [%r9+40];
	ld.shared.u32 	%r21, [%r9+44];
	ld.shared.u32 	%r22, [%r9+48];
	ld.shared.u32 	%r23, [%r9+52];
	ld.shared.u32 	%r24, [%r9+56];
	ld.shared.u32 	%r25, [%r9+60];
	ld.shared.u32 	%r26, [%r9+64];
	ld.shared.u32 	%r27, [%r9+68];
	ld.shared.u32 	%r28, [%r9+72];
	bar.sync 	0;
	setp.ne.s32 	%p100, %r4, 0;
	@%p100 bra 	$L__BB15_9;
	add.s32 	%r860, %r11, %r10;
	add.s32 	%r861, %r12, %r860;
	add.s32 	%r862, %r13, %r861;
	add.s32 	%r863, %r14, %r862;
	add.s32 	%r864, %r15, %r863;
	add.s32 	%r865, %r16, %r864;
	add.s32 	%r866, %r17, %r865;
	add.s32 	%r867, %r18, %r866;
	add.s32 	%r868, %r19, %r867;
	add.s32 	%r869, %r20, %r868;
	add.s32 	%r870, %r21, %r869;
	add.s32 	%r871, %r22, %r870;
	add.s32 	%r872, %r23, %r871;
	add.s32 	%r873, %r24, %r872;
	add.s32 	%r874, %r25, %r873;
	add.s32 	%r875, %r26, %r874;
	add.s32 	%r876, %r27, %r875;
	add.s32 	%r834, %r28, %r876;
	mov.b32 	%r832, 1;
	mov.b32 	%r857, 0;
	mov.b32 	%r859, -1;
	// begin inline asm
	{  .reg .s32 r0;  .reg .pred p;  shfl.sync.up.b32 r0|p, %r834, %r832, %r857, %r859;  @p add.s32 r0, r0, %r834;  mov.s32 %r830, r0;}
	// end inline asm
	mov.b32 	%r838, 2;
	// begin inline asm
	{  .reg .s32 r0;  .reg .pred p;  shfl.sync.up.b32 r0|p, %r830, %r838, %r857, %r859;  @p add.s32 r0, r0, %r830;  mov.s32 %r836, r0;}
	// end inline asm
	mov.b32 	%r844, 4;
	// begin inline asm
	{  .reg .s32 r0;  .reg .pred p;  shfl.sync.up.b32 r0|p, %r836, %r844, %r857, %r859;  @p add.s32 r0, r0, %r836;  mov.s32 %r842, r0;}
	// end inline asm
	mov.b32 	%r850, 8;
	// begin inline asm
	{  .reg .s32 r0;  .reg .pred p;  shfl.sync.up.b32 r0|p, %r842, %r850, %r857, %r859;  @p add.s32 r0, r0, %r842;  mov.s32 %r848, r0;}
	// end inline asm
	mov.b32 	%r856, 16;
	// begin inline asm
	{  .reg .s32 r0;  .reg .pred p;  shfl.sync.up.b32 r0|p, %r848, %r856, %r857, %r859;  @p add.s32 r0, r0, %r848;  mov.s32 %r854, r0;}
	// end inline asm
	setp.ne.s32 	%p143, %r616, 31;
	@%p143 bra 	$L__BB15_7;
	shl.b32 	%r877, %r7, 2;
	mov.u32 	%r878, _ZZN3cub18CUB_300001_SM_10006detail4scan16DeviceScanKernelINS2_10policy_hubIiiimN4cuda3std3__44plusIvEEE10Policy1000EN6thrust24THRUST_300001_SM_1000_NS10device_ptrIiEENSD_6detail15normal_iteratorISF_EENS0_13ScanTileStateIiLb1EEES9_NS1_10InputValueIiPiEEmiLb0EiEEvT0_T1_T2_iT3_T4_T5_E12temp_storage;
	add.s32 	%r879, %r878, %r877;
	st.shared.u32 	[%r879+16], %r854;
$L__BB15_7:
	bar.sync 	0;
	ld.shared.v4.u32 	{%r880, %r881, %r882, %r883}, [_ZZN3cub18CUB_300001_SM_10006detail4scan16DeviceScanKernelINS2_10policy_hubIiiimN4cuda3std3__44plusIvEEE10Policy1000EN6thrust24THRUST_300001_SM_1000_NS10device_ptrIiEENSD_6detail15normal_iteratorISF_EENS0_13ScanTileStateIiLb1EEES9_NS1_10InputValueIiPiEEmiLb0EiEEvT0_T1_T2_iT3_T4_T5_E12temp_storage+16];
	add.s32 	%r884, %r881, %r880;
	setp.eq.s32 	%p144, %r7, 2;
	selp.b32 	%r885, %r884, %r880, %p144;
	add.s32 	%r886, %r884, %r882;
	setp.eq.s32 	%p145, %r7, 3;
	selp.b32 	%r887, %r886, %r885, %p145;
	add.s32 	%r888, %r886, %r883;
	setp.eq.s32 	%p146, %r7, 4;
	selp.b32 	%r889, %r888, %r887, %p146;
	ld.shared.v4.u32 	{%r890, %r891, %r892, %r893}, [_ZZN3cub18CUB_300001_SM_10006detail4scan16DeviceScanKernelINS2_10policy_hubIiiimN4cuda3std3__44plusIvEEE10Policy1000EN6thrust24THRUST_300001_SM_1000_NS10device_ptrIiEENSD_6detail15normal_iteratorISF_EENS0_13ScanTileStateIiLb1EEES9_NS1_10InputValueIiPiEEmiLb0EiEEvT0_T1_T2_iT3_T4_T5_E12temp_storage+32];
	add.s32 	%r894, %r888, %r890;
	setp.eq.s32 	%p147, %r7, 5;
	selp.b32 	%r895, %r894, %r889, %p147;
	add.s32 	%r896, %r894, %r891;
	setp.eq.s32 	%p148, %r7, 6;
	selp.b32 	%r897, %r896, %r895, %p148;
	add.s32 	%r898, %r896, %r892;
	setp.eq.s32 	%p149, %r7, 7;
	selp.b32 	%r899, %r898, %r897, %p149;
	add.s32 	%r900, %r898, %r893;
	setp.eq.s32 	%p150, %r7, 8;
	selp.b32 	%r901, %r900, %r899, %p150;
	ld.shared.v4.u32 	{%r902, %r903, %r904, %r905}, [_ZZN3cub18CUB_300001_SM_10006detail4scan16DeviceScanKernelINS2_10policy_hubIiiimN4cuda3std3__44plusIvEEE10Policy1000EN6thrust24THRUST_300001_SM_1000_NS10device_ptrIiEENSD_6detail15normal_iteratorISF_EENS0_13ScanTileStateIiLb1EEES9_NS1_10InputValueIiPiEEmiLb0EiEEvT0_T1_T2_iT3_T4_T5_E12temp_storage+48];
	add.s32 	%r906, %r900, %r902;
	setp.eq.s32 	%p151, %r7, 9;
	selp.b32 	%r907, %r906, %r901, %p151;
	add.s32 	%r908, %r906, %r903;
	setp.eq.s32 	%p152, %r7, 10;
	selp.b32 	%r909, %r908, %r907, %p152;
	add.s32 	%r910, %r908, %r904;
	setp.eq.s32 	%p153, %r7, 11;
	selp.b32 	%r911, %r910, %r909, %p153;
	add.s32 	%r912, %r910, %r905;
	setp.eq.s32 	%p154, %r7, 12;
	selp.b32 	%r913, %r912, %r911, %p154;
	ld.shared.u32 	%r914, [_ZZN3cub18CUB_300001_SM_10006detail4scan16DeviceScanKernelINS2_10policy_hubIiiimN4cuda3std3__44plusIvEEE10Policy1000EN6thrust24THRUST_300001_SM_1000_NS10device_ptrIiEENSD_6detail15normal_iteratorISF_EENS0_13ScanTileStateIiLb1EEES9_NS1_10InputValueIiPiEEmiLb0EiEEvT0_T1_T2_iT3_T4_T5_E12temp_storage+64];
	setp.lt.u32 	%p155, %r5, 32;
	selp.b32 	%r915, 0, %r913, %p155;
	setp.eq.s32 	%p156, %r616, 0;
	sub.s32 	%r916, %r854, %r834;
	selp.b32 	%r917, 0, %r916, %p156;
	add.s32 	%r918, %r917, %r959;
	add.s32 	%r971, %r918, %r915;
	add.s32 	%r919, %r914, %r959;
	add.s32 	%r32, %r919, %r912;
	setp.ne.s32 	%p157, %r5, 0;
	@%p157 bra 	$L__BB15_28;
	add.s64 	%rd56, %rd18, 256;
	mov.b32 	%r920, 101;
	// begin inline asm
	st.relaxed.gpu.v2.u32 [%rd56], {%r920, %r32};
	// end inline asm
	bra.uni 	$L__BB15_28;
$L__BB15_9:
	add.s32 	%r673, %r11, %r10;
	add.s32 	%r674, %r12, %r673;
	add.s32 	%r675, %r13, %r674;
	add.s32 	%r676, %r14, %r675;
	add.s32 	%r677, %r15, %r676;
	add.s32 	%r678, %r16, %r677;
	add.s32 	%r679, %r17, %r678;
	add.s32 	%r680, %r18, %r679;
	add.s32 	%r681, %r19, %r680;
	add.s32 	%r682, %r20, %r681;
	add.s32 	%r683, %r21, %r682;
	add.s32 	%r684, %r22, %r683;
	add.s32 	%r685, %r23, %r684;
	add.s32 	%r686, %r24, %r685;
	add.s32 	%r687, %r25, %r686;
	add.s32 	%r688, %r26, %r687;
	add.s32 	%r689, %r27, %r688;
	add.s32 	%r647, %r28, %r689;
	mov.b32 	%r645, 1;
	mov.b32 	%r670, 0;
	mov.b32 	%r672, -1;
	// begin inline asm
	{  .reg .s32 r0;  .reg .pred p;  shfl.sync.up.b32 r0|p, %r647, %r645, %r670, %r672;  @p add.s32 r0, r0, %r647;  mov.s32 %r643, r0;}
	// end inline asm
	mov.b32 	%r651, 2;
	// begin inline asm
	{  .reg .s32 r0;  .reg .pred p;  shfl.sync.up.b32 r0|p, %r643, %r651, %r670, %r672;  @p add.s32 r0, r0, %r643;  mov.s32 %r649, r0;}
	// end inline asm
	mov.b32 	%r657, 4;
	// begin inline asm
	{  .reg .s32 r0;  .reg .pred p;  shfl.sync.up.b32 r0|p, %r649, %r657, %r670, %r672;  @p add.s32 r0, r0, %r649;  mov.s32 %r655, r0;}
	// end inline asm
	mov.b32 	%r663, 8;
	// begin inline asm
	{  .reg .s32 r0;  .reg .pred p;  shfl.sync.up.b32 r0|p, %r655, %r663, %r670, %r672;  @p add.s32 r0, r0, %r655;  mov.s32 %r661, r0;}
	// end inline asm
	mov.b32 	%r669, 16;
	// begin inline asm
	{  .reg .s32 r0;  .reg .pred p;  shfl.sync.up.b32 r0|p, %r661, %r669, %r670, %r672;  @p add.s32 r0, r0, %r661;  mov.s32 %r667, r0;}
	// end inline asm
	setp.ne.s32 	%p101, %r616, 31;
	@%p101 bra 	$L__BB15_11;
	shl.b32 	%r690, %r7, 2;
	mov.u32 	%r691, _ZZN3cub18CUB_300001_SM_10006detail4scan16DeviceScanKernelINS2_10policy_hubIiiimN4cuda3std3__44plusIvEEE10Policy1000EN6thrust24THRUST_300001_SM_1000_NS10device_ptrIiEENSD_6detail15normal_iteratorISF_EENS0_13ScanTileStateIiLb1EEES9_NS1_10InputValueIiPiEEmiLb0EiEEvT0_T1_T2_iT3_T4_T5_E12temp_storage;
	add.s32 	%r692, %r691, %r690;
	st.shared.u32 	[%r692+16], %r667;
$L__BB15_11:
	sub.s32 	%r693, %r667, %r647;
	bar.sync 	0;
	ld.shared.v4.u32 	{%r694, %r695, %r696, %r697}, [_ZZN3cub18CUB_300001_SM_10006detail4scan16DeviceScanKernelINS2_10policy_hubIiiimN4cuda3std3__44plusIvEEE10Policy1000EN6thrust24THRUST_300001_SM_1000_NS10device_ptrIiEENSD_6detail15normal_iteratorISF_EENS0_13ScanTileStateIiLb1EEES9_NS1_10InputValueIiPiEEmiLb0EiEEvT0_T1_T2_iT3_T4_T5_E12temp_storage+16];
	add.s32 	%r698, %r695, %r694;
	setp.eq.s32 	%p102, %r7, 2;
	selp.b32 	%r699, %r698, %r694, %p102;
	add.s32 	%r700, %r698, %r696;
	setp.eq.s32 	%p103, %r7, 3;
	selp.b32 	%r701, %r700, %r699, %p103;
	add.s32 	%r702, %r700, %r697;
	setp.eq.s32 	%p104, %r7, 4;
	selp.b32 	%r703, %r702, %r701, %p104;
	ld.shared.v4.u32 	{%r704, %r705, %r706, %r707}, [_ZZN3cub18CUB_300001_SM_10006detail4scan16DeviceScanKernelINS2_10policy_hubIiiimN4cuda3std3__44plusIvEEE10Policy1000EN6thrust24THRUST_300001_SM_1000_NS10device_ptrIiEENSD_6detail15normal_iteratorISF_EENS0_13ScanTileStateIiLb1EEES9_NS1_10InputValueIiPiEEmiLb0EiEEvT0_T1_T2_iT3_T4_T5_E12temp_storage+32];
	add.s32 	%r708, %r702, %r704;
	setp.eq.s32 	%p105, %r7, 5;
	selp.b32 	%r709, %r708, %r703, %p105;
	add.s32 	%r710, %r708, %r705;
	setp.eq.s32 	%p106, %r7, 6;
	selp.b32 	%r711, %r710, %r709, %p106;
	add.s32 	%r712, %r710, %r706;
	setp.eq.s32 	%p107, %r7, 7;
	selp.b32 	%r713, %r712, %r711, %p107;
	add.s32 	%r714, %r712, %r707;
	setp.eq.s32 	%p108, %r7, 8;
	selp.b32 	%r715, %r714, %r713, %p108;
	ld.shared.v4.u32 	{%r716, %r717, %r718, %r719}, [_ZZN3cub18CUB_300001_SM_10006detail4scan16DeviceScanKernelINS2_10policy_hubIiiimN4cuda3std3__44plusIvEEE10Policy1000EN6thrust24THRUST_300001_SM_1000_NS10device_ptrIiEENSD_6detail15normal_iteratorISF_EENS0_13ScanTileStateIiLb1EEES9_NS1_10InputValueIiPiEEmiLb0EiEEvT0_T1_T2_iT3_T4_T5_E12temp_storage+48];
	add.s32 	%r720, %r714, %r716;
	setp.eq.s32 	%p109, %r7, 9;
	selp.b32 	%r721, %r720, %r715, %p109;
	add.s32 	%r722, %r720, %r717;
	setp.eq.s32 	%p110, %r7, 10;
	selp.b32 	%r723, %r722, %r721, %p110;
	add.s32 	%r724, %r722, %r718;
	setp.eq.s32 	%p111, %r7, 11;
	selp.b32 	%r725, %r724, %r723, %p111;
	add.s32 	%r726, %r724, %r719;
	setp.eq.s32 	%p112, %r7, 12;
	selp.b32 	%r727, %r726, %r725, %p112;
	ld.shared.u32 	%r728, [_ZZN3cub18CUB_300001_SM_10006detail4scan16DeviceScanKernelINS2_10policy_hubIiiimN4cuda3std3__44plusIvEEE10Policy1000EN6thrust24THRUST_300001_SM_1000_NS10device_ptrIiEENSD_6detail15normal_iteratorISF_EENS0_13ScanTileStateIiLb1EEES9_NS1_10InputValueIiPiEEmiLb0EiEEvT0_T1_T2_iT3_T4_T5_E12temp_storage+64];
	add.s32 	%r35, %r726, %r728;
	setp.gt.u32 	%p113, %r5, 31;
	setp.lt.u32 	%p114, %r5, 32;
	setp.eq.s32 	%p115, %r616, 0;
	selp.b32 	%r729, 0, %r693, %p115;
	add.s32 	%r970, %r727, %r729;
	selp.b32 	%r37, %r693, %r970, %p114;
	@%p113 bra 	$L__BB15_27;
	setp.ne.s32 	%p116, %r5, 0;
	mul.wide.s32 	%rd45, %r4, 8;
	add.s64 	%rd8, %rd18, %rd45;
	@%p116 bra 	$L__BB15_14;
	st.shared.u32 	[_ZZN3cub18CUB_300001_SM_10006detail4scan16DeviceScanKernelINS2_10policy_hubIiiimN4cuda3std3__44plusIvEEE10Policy1000EN6thrust24THRUST_300001_SM_1000_NS10device_ptrIiEENSD_6detail15normal_iteratorISF_EENS0_13ScanTileStateIiLb1EEES9_NS1_10InputValueIiPiEEmiLb0EiEEvT0_T1_T2_iT3_T4_T5_E12temp_storage+12], %r35;
	add.s64 	%rd46, %rd8, 256;
	mov.b32 	%r730, 100;
	// begin inline asm
	st.relaxed.gpu.v2.u32 [%rd46], {%r730, %r35};
	// end inline asm
$L__BB15_14:
	not.b32 	%r736, %r5;
	add.s32 	%r966, %r4, %r736;
	mov.b32 	%r732, 550;
	// begin inline asm
	nanosleep.u32 %r732;
	// end inline asm
	mul.wide.s32 	%rd48, %r966, 8;
	add.s64 	%rd49, %rd18, %rd48;
	add.s64 	%rd47, %rd49, 256;
	// begin inline asm
	ld.relaxed.gpu.v2.u32 {%r967, %r961}, [%rd47];
	// end inline asm
	mov.b32 	%r962, 478;
$L__BB15_15:
	setp.eq.s32 	%p117, %r967, 99;
	mov.b32 	%r737, -1;
	vote.sync.any.pred 	%p118, %p117, %r737;
	not.pred 	%p119, %p118;
	@%p119 bra 	$L__BB15_17;
	// begin inline asm
	nanosleep.u32 %r962;
	// end inline asm
	shr.u32 	%r962, %r962, 1;
	// begin inline asm
	ld.relaxed.gpu.v2.u32 {%r967, %r961}, [%rd47];
	// end inline asm
	bra.uni 	$L__BB15_15;
$L__BB15_17:
	setp.eq.s32 	%p120, %r967, 101;
	mov.b32 	%r764, -1;
	vote.sync.ballot.b32 	%r766, %p120, %r764;
	// begin inline asm
	mov.u32 %r739, %lanemask_ge;
	// end inline asm
	and.b32  	%r767, %r766, %r739;
	or.b32  	%r768, %r767, -2147483648;
	add.s32 	%r769, %r768, -1;
	not.b32 	%r770, %r768;
	and.b32  	%r771, %r770, %r769;
	popc.b32 	%r743, %r771;
	mov.b32 	%r742, 1;
	// begin inline asm
	shfl.sync.down.b32 %r740, %r961, %r742, %r743, %r764;
	// end inline asm
	setp.lt.s32 	%p122, %r616, %r743;
	selp.b32 	%r772, %r740, 0, %p122;
	add.s32 	%r746, %r772, %r961;
	mov.b32 	%r747, 2;
	// begin inline asm
	shfl.sync.down.b32 %r745, %r746, %r747, %r743, %r764;
	// end inline asm
	add.s32 	%r50, %r616, 2;
	setp.gt.s32 	%p123, %r50, %r743;
	selp.b32 	%r773, 0, %r745, %p123;
	add.s32 	%r751, %r746, %r773;
	mov.b32 	%r752, 4;
	// begin inline asm
	shfl.sync.down.b32 %r750, %r751, %r752, %r743, %r764;
	// end inline asm
	add.s32 	%r51, %r616, 4;
	setp.gt.s32 	%p124, %r51, %r743;
	selp.b32 	%r774, 0, %r750, %p124;
	add.s32 	%r756, %r751, %r774;
	mov.b32 	%r757, 8;
	// begin inline asm
	shfl.sync.down.b32 %r755, %r756, %r757, %r743, %r764;
	// end inline asm
	add.s32 	%r52, %r616, 8;
	setp.gt.s32 	%p125, %r52, %r743;
	selp.b32 	%r775, 0, %r755, %p125;
	add.s32 	%r761, %r756, %r775;
	mov.b32 	%r762, 16;
	// begin inline asm
	shfl.sync.down.b32 %r760, %r761, %r762, %r743, %r764;
	// end inline asm
	add.s32 	%r53, %r616, 16;
	setp.gt.s32 	%p126, %r53, %r743;
	selp.b32 	%r776, 0, %r760, %p126;
	add.s32 	%r965, %r761, %r776;
	add.s64 	%rd10, %rd18, 256;
	mov.b32 	%r963, 478;
$L__BB15_18:
	setp.ne.s32 	%p127, %r967, 101;
	mov.b32 	%r777, -1;
	vote.sync.all.pred 	%p128, %p127, %r777;
	not.pred 	%p129, %p128;
	@%p129 bra 	$L__BB15_23;
	shr.u32 	%r963, %r963, 1;
	mul.wide.s32 	%rd52, %r966, 8;
	add.s64 	%rd53, %rd10, %rd52;
	add.s64 	%rd51, %rd53, -256;
	// begin inline asm
	ld.relaxed.gpu.v2.u32 {%r967, %r968}, [%rd51];
	// end inline asm
	mov.u32 	%r969, %r963;
$L__BB15_20:
	setp.eq.s32 	%p133, %r967, 99;
	mov.b32 	%r785, -1;
	vote.sync.any.pred 	%p134, %p133, %r785;
	not.pred 	%p135, %p134;
	@%p135 bra 	$L__BB15_22;
	// begin inline asm
	nanosleep.u32 %r969;
	// end inline asm
	shr.u32 	%r969, %r969, 1;
	// begin inline asm
	ld.relaxed.gpu.v2.u32 {%r967, %r968}, [%rd51];
	// end inline asm
	bra.uni 	$L__BB15_20;
$L__BB15_22:
	setp.eq.s32 	%p136, %r967, 101;
	mov.b32 	%r811, -1;
	vote.sync.ballot.b32 	%r812, %p136, %r811;
	and.b32  	%r813, %r812, %r739;
	or.b32  	%r814, %r813, -2147483648;
	add.s32 	%r815, %r814, -1;
	not.b32 	%r816, %r814;
	and.b32  	%r817, %r816, %r815;
	popc.b32 	%r790, %r817;
	mov.b32 	%r789, 1;
	// begin inline asm
	shfl.sync.down.b32 %r787, %r968, %r789, %r790, %r811;
	// end inline asm
	setp.lt.s32 	%p138, %r616, %r790;
	selp.b32 	%r818, %r787, 0, %p138;
	add.s32 	%r793, %r818, %r968;
	mov.b32 	%r794, 2;
	// begin inline asm
	shfl.sync.down.b32 %r792, %r793, %r794, %r790, %r811;
	// end inline asm
	setp.gt.s32 	%p139, %r50, %r790;
	selp.b32 	%r819, 0, %r792, %p139;
	add.s32 	%r798, %r793, %r819;
	mov.b32 	%r799, 4;
	// begin inline asm
	shfl.sync.down.b32 %r797, %r798, %r799, %r790, %r811;
	// end inline asm
	setp.gt.s32 	%p140, %r51, %r790;
	selp.b32 	%r820, 0, %r797, %p140;
	add.s32 	%r803, %r798, %r820;
	mov.b32 	%r804, 8;
	// begin inline asm
	shfl.sync.down.b32 %r802, %r803, %r804, %r790, %r811;
	// end inline asm
	setp.gt.s32 	%p141, %r52, %r790;
	selp.b32 	%r821, 0, %r802, %p141;
	add.s32 	%r808, %r803, %r821;
	mov.b32 	%r809, 16;
	// begin inline asm
	shfl.sync.down.b32 %r807, %r808, %r809, %r790, %r811;
	// end inline asm
	setp.gt.s32 	%p142, %r53, %r790;
	selp.b32 	%r822, 0, %r807, %p142;
	add.s32 	%r823, %r822, %r965;
	add.s32 	%r965, %r823, %r808;
	add.s32 	%r966, %r966, -32;
	bra.uni 	$L__BB15_18;
$L__BB15_23:
	@%p116 bra 	$L__BB15_25;
	add.s32 	%r780, %r965, %r35;
	add.s64 	%rd50, %rd8, 256;
	mov.b32 	%r779, 101;
	// begin inline asm
	st.relaxed.gpu.v2.u32 [%rd50], {%r779, %r780};
	// end inline asm
	st.shared.u32 	[_ZZN3cub18CUB_300001_SM_10006detail4scan16DeviceScanKernelINS2_10policy_hubIiiimN4cuda3std3__44plusIvEEE10Policy1000EN6thrust24THRUST_300001_SM_1000_NS10device_ptrIiEENSD_6detail15normal_iteratorISF_EENS0_13ScanTileStateIiLb1EEES9_NS1_10InputValueIiPiEEmiLb0EiEEvT0_T1_T2_iT3_T4_T5_E12temp_storage+4], %r965;
	st.shared.u32 	[_ZZN3cub18CUB_300001_SM_10006detail4scan16DeviceScanKernelINS2_10policy_hubIiiimN4cuda3std3__44plusIvEEE10Policy1000EN6thrust24THRUST_300001_SM_1000_NS10device_ptrIiEENSD_6detail15normal_iteratorISF_EENS0_13ScanTileStateIiLb1EEES9_NS1_10InputValueIiPiEEmiLb0EiEEvT0_T1_T2_iT3_T4_T5_E12temp_storage+8], %r780;
$L__BB15_25:
	setp.ne.s32 	%p131, %r616, 0;
	mov.u32 	%r970, %r37;
	@%p131 bra 	$L__BB15_27;
	st.shared.u32 	[_ZZN3cub18CUB_300001_SM_10006detail4scan16DeviceScanKernelINS2_10policy_hubIiiimN4cuda3std3__44plusIvEEE10Policy1000EN6thrust24THRUST_300001_SM_1000_NS10device_ptrIiEENSD_6detail15normal_iteratorISF_EENS0_13ScanTileStateIiLb1EEES9_NS1_10InputValueIiPiEEmiLb0EiEEvT0_T1_T2_iT3_T4_T5_E12temp_storage+84], %r965;
	mov.u32 	%r970, %r965;
$L__BB15_27:
	bar.sync 	0;
	setp.eq.s32 	%p132, %r5, 0;
	ld.shared.u32 	%r781, [_ZZN3cub18CUB_300001_SM_10006detail4scan16DeviceScanKernelINS2_10policy_hubIiiimN4cuda3std3__44plusIvEEE10Policy1000EN6thrust24THRUST_300001_SM_1000_NS10device_ptrIiEENSD_6detail15normal_iteratorISF_EENS0_13ScanTileStateIiLb1EEES9_NS1_10InputValueIiPiEEmiLb0EiEEvT0_T1_T2_iT3_T4_T5_E12temp_storage+84];
	selp.b32 	%r782, 0, %r781, %p132;
	add.s32 	%r971, %r782, %r970;
$L__BB15_28:
	add.s32 	%r922, %r971, %r10;
	add.s32 	%r923, %r11, %r922;
	add.s32 	%r924, %r12, %r923;
	add.s32 	%r925, %r13, %r924;
	add.s32 	%r926, %r14, %r925;
	add.s32 	%r927, %r15, %r926;
	add.s32 	%r928, %r16, %r927;
	add.s32 	%r929, %r17, %r928;
	add.s32 	%r930, %r18, %r929;
	add.s32 	%r931, %r19, %r930;
	add.s32 	%r932, %r20, %r931;
	add.s32 	%r933, %r21, %r932;
	add.s32 	%r934, %r22, %r933;
	add.s32 	%r935, %r23, %r934;
	add.s32 	%r936, %r24, %r935;
	add.s32 	%r937, %r25, %r936;
	add.s32 	%r938, %r26, %r937;
	add.s32 	%r939, %r27, %r938;
	bar.sync 	0;
	st.shared.u32 	[%r9], %r971;
	st.shared.u32 	[%r9+4], %r922;
	st.shared.u32 	[%r9+8], %r923;
	st.shared.u32 	[%r9+12], %r924;
	st.shared.u32 	[%r9+16], %r925;
	st.shared.u32 	[%r9+20], %r926;
	st.shared.u32 	[%r9+24], %r927;
	st.shared.u32 	[%r9+28], %r928;
	st.shared.u32 	[%r9+32], %r929;
	st.shared.u32 	[%r9+36], %r930;
	st.shared.u32 	[%r9+40], %r931;
	st.shared.u32 	[%r9+44], %r932;
	st.shared.u32 	[%r9+48], %r933;
	st.shared.u32 	[%r9+52], %r934;
	st.shared.u32 	[%r9+56], %r935;
	st.shared.u32 	[%r9+60], %r936;
	st.shared.u32 	[%r9+64], %r937;
	st.shared.u32 	[%r9+68], %r938;
	st.shared.u32 	[%r9+72], %r939;
	bar.warp.sync 	-1;
	ld.shared.u32 	%r940, [%r8];
	ld.shared.u32 	%r941, [%r8+128];
	ld.shared.u32 	%r942, [%r8+256];
	ld.shared.u32 	%r943, [%r8+384];
	ld.shared.u32 	%r944, [%r8+512];
	ld.shared.u32 	%r945, [%r8+640];
	ld.shared.u32 	%r946, [%r8+768];
	ld.shared.u32 	%r947, [%r8+896];
	ld.shared.u32 	%r948, [%r8+1024];
	ld.shared.u32 	%r949, [%r8+1152];
	ld.shared.u32 	%r950, [%r8+1280];
	ld.shared.u32 	%r951, [%r8+1408];
	ld.shared.u32 	%r952, [%r8+1536];
	ld.shared.u32 	%r953, [%r8+1664];
	ld.shared.u32 	%r954, [%r8+1792];
	ld.shared.u32 	%r955, [%r8+1920];
	ld.shared.u32 	%r956, [%r8+2048];
	ld.shared.u32 	%r957, [%r8+2176];
	ld.shared.u32 	%r958, [%r8+2304];
	add.s64 	%rd58, %rd4, %rd43;
	st.global.u32 	[%rd58], %r940;
	st.global.u32 	[%rd58+128], %r941;
	st.global.u32 	[%rd58+256], %r942;
	st.global.u32 	[%rd58+384], %r943;
	st.global.u32 	[%rd58+512], %r944;
	st.global.u32 	[%rd58+640], %r945;
	st.global.u32 	[%rd58+768], %r946;
	st.global.u32 	[%rd58+896], %r947;
	st.global.u32 	[%rd58+1024], %r948;
	st.global.u32 	[%rd58+1152], %r949;
	st.global.u32 	[%rd58+1280], %r950;
	st.global.u32 	[%rd58+1408], %r951;
	st.global.u32 	[%rd58+1536], %r952;
	st.global.u32 	[%rd58+1664], %r953;
	st.global.u32 	[%rd58+1792], %r954;
	st.global.u32 	[%rd58+1920], %r955;
	st.global.u32 	[%rd58+2048], %r956;
	st.global.u32 	[%rd58+2176], %r957;
	st.global.u32 	[%rd58+2304], %r958;
	bra.uni 	$L__BB15_131;
$L__BB15_29:
	setp.eq.s64 	%p3, %rd6, 0;
	@%p3 bra 	$L__BB15_131;
	cvt.u32.u64 	%r75, %rd6;
	shl.b64 	%rd21, %rd5, 2;
	add.s64 	%rd22, %rd3, %rd21;
	mov.u32 	%r76, %tid.x;
	ld.global.u32 	%r990, [%rd22];
	and.b32  	%r209, %r76, 31;
	and.b32  	%r210, %r76, 992;
	mul.lo.s32 	%r211, %r210, 19;
	or.b32  	%r78, %r211, %r209;
	setp.ge.u32 	%p4, %r78, %r75;
	shl.b32 	%r212, %r78, 2;
	cvt.u64.u32 	%rd23, %r212;
	add.s64 	%rd12, %rd22, %rd23;
	mov.u32 	%r972, %r990;
	@%p4 bra 	$L__BB15_32;
	ld.global.u32 	%r972, [%rd12];
$L__BB15_32:
	add.s32 	%r213, %r78, 32;
	setp.ge.u32 	%p5, %r213, %r75;
	mov.u32 	%r973, %r990;
	@%p5 bra 	$L__BB15_34;
	ld.global.u32 	%r973, [%rd12+128];
$L__BB15_34:
	add.s32 	%r214, %r78, 64;
	setp.ge.u32 	%p6, %r214, %r75;
	mov.u32 	%r974, %r990;
	@%p6 bra 	$L__BB15_36;
	ld.global.u32 	%r974, [%rd12+256];
$L__BB15_36:
	add.s32 	%r215, %r78, 96;
	setp.ge.u32 	%p7, %r215, %r75;
	mov.u32 	%r975, %r990;
	@%p7 bra 	$L__BB15_38;
	ld.global.u32 	%r975, [%rd12+384];
$L__BB15_38:
	add.s32 	%r216, %r78, 128;
	setp.ge.u32 	%p8, %r216, %r75;
	mov.u32 	%r976, %r990;
	@%p8 bra 	$L__BB15_40;
	ld.global.u32 	%r976, [%rd12+512];
$L__BB15_40:
	add.s32 	%r217, %r78, 160;
	setp.ge.u32 	%p9, %r217, %r75;
	mov.u32 	%r977, %r990;
	@%p9 bra 	$L__BB15_42;
	ld.global.u32 	%r977, [%rd12+640];
$L__BB15_42:
	add.s32 	%r218, %r78, 192;
	setp.ge.u32 	%p10, %r218, %r75;
	mov.u32 	%r978, %r990;
	@%p10 bra 	$L__BB15_44;
	ld.global.u32 	%r978, [%rd12+768];
$L__BB15_44:
	add.s32 	%r219, %r78, 224;
	setp.ge.u32 	%p11, %r219, %r75;
	mov.u32 	%r979, %r990;
	@%p11 bra 	$L__BB15_46;
	ld.global.u32 	%r979, [%rd12+896];
$L__BB15_46:
	add.s32 	%r95, %r78, 256;
	setp.ge.u32 	%p12, %r95, %r75;
	mov.u32 	%r980, %r990;
	@%p12 bra 	$L__BB15_48;
	ld.global.u32 	%r980, [%rd12+1024];
$L__BB15_48:
	add.s32 	%r98, %r78, 288;
	setp.ge.u32 	%p13, %r98, %r75;
	mov.u32 	%r981, %r990;
	@%p13 bra 	$L__BB15_50;
	ld.global.u32 	%r981, [%rd12+1152];
$L__BB15_50:
	add.s32 	%r220, %r78, 320;
	setp.ge.u32 	%p14, %r220, %r75;
	mov.u32 	%r982, %r990;
	@%p14 bra 	$L__BB15_52;
	ld.global.u32 	%r982, [%rd12+1280];
$L__BB15_52:
	add.s32 	%r221, %r78, 352;
	setp.ge.u32 	%p15, %r221, %r75;
	mov.u32 	%r983, %r990;
	@%p15 bra 	$L__BB15_54;
	ld.global.u32 	%r983, [%rd12+1408];
$L__BB15_54:
	add.s32 	%r222, %r78, 384;
	setp.ge.u32 	%p16, %r222, %r75;
	mov.u32 	%r984, %r990;
	@%p16 bra 	$L__BB15_56;
	ld.global.u32 	%r984, [%rd12+1536];
$L__BB15_56:
	add.s32 	%r223, %r78, 416;
	setp.ge.u32 	%p17, %r223, %r75;
	mov.u32 	%r985, %r990;
	@%p17 bra 	$L__BB15_58;
	ld.global.u32 	%r985, [%rd12+1664];
$L__BB15_58:
	add.s32 	%r224, %r78, 448;
	setp.ge.u32 	%p18, %r224, %r75;
	mov.u32 	%r986, %r990;
	@%p18 bra 	$L__BB15_60;
	ld.global.u32 	%r986, [%rd12+1792];
$L__BB15_60:
	add.s32 	%r225, %r78, 480;
	setp.ge.u32 	%p19, %r225, %r75;
	mov.u32 	%r987, %r990;
	@%p19 bra 	$L__BB15_62;
	ld.global.u32 	%r987, [%rd12+1920];
$L__BB15_62:
	add.s32 	%r226, %r78, 512;
	setp.ge.u32 	%p20, %r226, %r75;
	mov.u32 	%r988, %r990;
	@%p20 bra 	$L__BB15_64;
	ld.global.u32 	%r988, [%rd12+2048];
$L__BB15_64:
	add.s32 	%r115, %r78, 544;
	setp.ge.u32 	%p21, %r115, %r75;
	mov.u32 	%r989, %r990;
	@%p21 bra 	$L__BB15_66;
	ld.global.u32 	%r989, [%rd12+2176];
$L__BB15_66:
	add.s32 	%r118, %r78, 576;
	setp.ge.u32 	%p22, %r118, %r75;
	@%p22 bra 	$L__BB15_68;
	ld.global.u32 	%r990, [%rd12+2304];
$L__BB15_68:
	// begin inline asm
	mov.u32 %r227, %laneid;
	// end inline asm
	shr.u32 	%r122, %r76, 5;
	mad.lo.s32 	%r228, %r122, 608, %r227;
	shl.b32 	%r229, %r228, 2;
	mov.u32 	%r230, _ZZN3cub18CUB_300001_SM_10006detail4scan16DeviceScanKernelINS2_10policy_hubIiiimN4cuda3std3__44plusIvEEE10Policy1000EN6thrust24THRUST_300001_SM_1000_NS10device_ptrIiEENSD_6detail15normal_iteratorISF_EENS0_13ScanTileStateIiLb1EEES9_NS1_10InputValueIiPiEEmiLb0EiEEvT0_T1_T2_iT3_T4_T5_E12temp_storage;
	add.s32 	%r123, %r230, %r229;
	st.shared.u32 	[%r123], %r972;
	st.shared.u32 	[%r123+128], %r973;
	st.shared.u32 	[%r123+256], %r974;
	st.shared.u32 	[%r123+384], %r975;
	st.shared.u32 	[%r123+512], %r976;
	st.shared.u32 	[%r123+640], %r977;
	st.shared.u32 	[%r123+768], %r978;
	st.shared.u32 	[%r123+896], %r979;
	st.shared.u32 	[%r123+1024], %r980;
	st.shared.u32 	[%r123+1152], %r981;
	st.shared.u32 	[%r123+1280], %r982;
	st.shared.u32 	[%r123+1408], %r983;
	st.shared.u32 	[%r123+1536], %r984;
	st.shared.u32 	[%r123+1664], %r985;
	st.shared.u32 	[%r123+1792], %r986;
	st.shared.u32 	[%r123+1920], %r987;
	st.shared.u32 	[%r123+2048], %r988;
	st.shared.u32 	[%r123+2176], %r989;
	st.shared.u32 	[%r123+2304], %r990;
	bar.warp.sync 	-1;
	mad.lo.s32 	%r124, %r227, 72, %r123;
	ld.shared.u32 	%r125, [%r124];
	ld.shared.u32 	%r126, [%r124+4];
	ld.shared.u32 	%r127, [%r124+8];
	ld.shared.u32 	%r128, [%r124+12];
	ld.shared.u32 	%r129, [%r124+16];
	ld.shared.u32 	%r130, [%r124+20];
	ld.shared.u32 	%r131, [%r124+24];
	ld.shared.u32 	%r132, [%r124+28];
	ld.shared.u32 	%r133, [%r124+32];
	ld.shared.u32 	%r134, [%r124+36];
	ld.shared.u32 	%r135, [%r124+40];
	ld.shared.u32 	%r136, [%r124+44];
	ld.shared.u32 	%r137, [%r124+48];
	ld.shared.u32 	%r138, [%r124+52];
	ld.shared.u32 	%r139, [%r124+56];
	ld.shared.u32 	%r140, [%r124+60];
	ld.shared.u32 	%r141, [%r124+64];
	ld.shared.u32 	%r142, [%r124+68];
	ld.shared.u32 	%r143, [%r124+72];
	bar.sync 	0;
	setp.ne.s32 	%p23, %r4, 0;
	@%p23 bra 	$L__BB15_72;
	add.s32 	%r456, %r126, %r125;
	add.s32 	%r457, %r127, %r456;
	add.s32 	%r458, %r128, %r457;
	add.s32 	%r459, %r129, %r458;
	add.s32 	%r460, %r130, %r459;
	add.s32 	%r461, %r131, %r460;
	add.s32 	%r462, %r132, %r461;
	add.s32 	%r463, %r133, %r462;
	add.s32 	%r464, %r134, %r463;
	add.s32 	%r465, %r135, %r464;
	add.s32 	%r466, %r136, %r465;
	add.s32 	%r467, %r137, %r466;
	add.s32 	%r468, %r138, %r467;
	add.s32 	%r469, %r139, %r468;
	add.s32 	%r470, %r140, %r469;
	add.s32 	%r471, %r141, %r470;
	add.s32 	%r472, %r142, %r471;
	add.s32 	%r430, %r143, %r472;
	mov.b32 	%r428, 1;
	mov.b32 	%r453, 0;
	mov.b32 	%r455, -1;
	// begin inline asm
	{  .reg .s32 r0;  .reg .pred p;  shfl.sync.up.b32 r0|p, %r430, %r428, %r453, %r455;  @p add.s32 r0, r0, %r430;  mov.s32 %r426, r0;}
	// end inline asm
	mov.b32 	%r434, 2;
	// begin inline asm
	{  .reg .s32 r0;  .reg .pred p;  shfl.sync.up.b32 r0|p, %r426, %r434, %r453, %r455;  @p add.s32 r0, r0, %r426;  mov.s32 %r432, r0;}
	// end inline asm
	mov.b32 	%r440, 4;
	// begin inline asm
	{  .reg .s32 r0;  .reg .pred p;  shfl.sync.up.b32 r0|p, %r432, %r440, %r453, %r455;  @p add.s32 r0, r0, %r432;  mov.s32 %r438, r0;}
	// end inline asm
	mov.b32 	%r446, 8;
	// begin inline asm
	{  .reg .s32 r0;  .reg .pred p;  shfl.sync.up.b32 r0|p, %r438, %r446, %r453, %r455;  @p add.s32 r0, r0, %r438;  mov.s32 %r444, r0;}
	// end inline asm
	mov.b32 	%r452, 16;
	// begin inline asm
	{  .reg .s32 r0;  .reg .pred p;  shfl.sync.up.b32 r0|p, %r444, %r452, %r453, %r455;  @p add.s32 r0, r0, %r444;  mov.s32 %r450, r0;}
	// end inline asm
	setp.ne.s32 	%p66, %r227, 31;
	@%p66 bra 	$L__BB15_71;
	shl.b32 	%r473, %r122, 2;
	mov.u32 	%r474, _ZZN3cub18CUB_300001_SM_10006detail4scan16DeviceScanKernelINS2_10policy_hubIiiimN4cuda3std3__44plusIvEEE10Policy1000EN6thrust24THRUST_300001_SM_1000_NS10device_ptrIiEENSD_6detail15normal_iteratorISF_EENS0_13ScanTileStateIiLb1EEES9_NS1_10InputValueIiPiEEmiLb0EiEEvT0_T1_T2_iT3_T4_T5_E12temp_storage;
	add.s32 	%r475, %r474, %r473;
	st.shared.u32 	[%r475+16], %r450;
$L__BB15_71:
	bar.sync 	0;
	ld.shared.v4.u32 	{%r476, %r477, %r478, %r479}, [_ZZN3cub18CUB_300001_SM_10006detail4scan16DeviceScanKernelINS2_10policy_hubIiiimN4cuda3std3__44plusIvEEE10Policy1000EN6thrust24THRUST_300001_SM_1000_NS10device_ptrIiEENSD_6detail15normal_iteratorISF_EENS0_13ScanTileStateIiLb1EEES9_NS1_10InputValueIiPiEEmiLb0EiEEvT0_T1_T2_iT3_T4_T5_E12temp_storage+16];
	add.s32 	%r480, %r477, %r476;
	setp.eq.s32 	%p67, %r122, 2;
	selp.b32 	%r481, %r480, %r476, %p67;
	add.s32 	%r482, %r480, %r478;
	setp.eq.s32 	%p68, %r122, 3;
	selp.b32 	%r483, %r482, %r481, %p68;
	add.s32 	%r484, %r482, %r479;
	setp.eq.s32 	%p69, %r122, 4;
	selp.b32 	%r485, %r484, %r483, %p69;
	ld.shared.v4.u32 	{%r486, %r487, %r488, %r489}, [_ZZN3cub18CUB_300001_SM_10006detail4scan16DeviceScanKernelINS2_10policy_hubIiiimN4cuda3std3__44plusIvEEE10Policy1000EN6thrust24THRUST_300001_SM_1000_NS10device_ptrIiEENSD_6detail15normal_iteratorISF_EENS0_13ScanTileStateIiLb1EEES9_NS1_10InputValueIiPiEEmiLb0EiEEvT0_T1_T2_iT3_T4_T5_E12temp_storage+32];
	add.s32 	%r490, %r484, %r486;
	setp.eq.s32 	%p70, %r122, 5;
	selp.b32 	%r491, %r490, %r485, %p70;
	add.s32 	%r492, %r490, %r487;
	setp.eq.s32 	%p71, %r122, 6;
	selp.b32 	%r493, %r492, %r491, %p71;
	add.s32 	%r494, %r492, %r488;
	setp.eq.s32 	%p72, %r122, 7;
	selp.b32 	%r495, %r494, %r493, %p72;
	add.s32 	%r496, %r494, %r489;
	setp.eq.s32 	%p73, %r122, 8;
	selp.b32 	%r497, %r496, %r495, %p73;
	ld.shared.v4.u32 	{%r498, %r499, %r500, %r501}, [_ZZN3cub18CUB_300001_SM_10006detail4scan16DeviceScanKernelINS2_10policy_hubIiiimN4cuda3std3__44plusIvEEE10Policy1000EN6thrust24THRUST_300001_SM_1000_NS10device_ptrIiEENSD_6detail15normal_iteratorISF_EENS0_13ScanTileStateIiLb1EEES9_NS1_10InputValueIiPiEEmiLb0EiEEvT0_T1_T2_iT3_T4_T5_E12temp_storage+48];
	add.s32 	%r502, %r496, %r498;
	setp.eq.s32 	%p74, %r122, 9;
	selp.b32 	%r503, %r502, %r497, %p74;
	add.s32 	%r504, %r502, %r499;
	setp.eq.s32 	%p75, %r122, 10;
	selp.b32 	%r505, %r504, %r503, %p75;
	add.s32 	%r506, %r504, %r500;
	setp.eq.s32 	%p76, %r122, 11;
	selp.b32 	%r507, %r506, %r505, %p76;
	add.s32 	%r508, %r506, %r501;
	setp.eq.s32 	%p77, %r122, 12;
	selp.b32 	%r509, %r508, %r507, %p77;
	setp.lt.u32 	%p78, %r76, 32;
	selp.b32 	%r510, 0, %r509, %p78;
	setp.eq.s32 	%p79, %r227, 0;
	sub.s32 	%r511, %r450, %r430;
	selp.b32 	%r512, 0, %r511, %p79;
	add.s32 	%r513, %r512, %r959;
	add.s32 	%r1002, %r513, %r510;
	bra.uni 	$L__BB15_91;
$L__BB15_72:
	add.s32 	%r261, %r126, %r125;
	add.s32 	%r262, %r127, %r261;
	add.s32 	%r263, %r128, %r262;
	add.s32 	%r264, %r129, %r263;
	add.s32 	%r265, %r130, %r264;
	add.s32 	%r266, %r131, %r265;
	add.s32 	%r267, %r132, %r266;
	add.s32 	%r268, %r133, %r267;
	add.s32 	%r269, %r134, %r268;
	add.s32 	%r270, %r135, %r269;
	add.s32 	%r271, %r136, %r270;
	add.s32 	%r272, %r137, %r271;
	add.s32 	%r273, %r138, %r272;
	add.s32 	%r274, %r139, %r273;
	add.s32 	%r275, %r140, %r274;
	add.s32 	%r276, %r141, %r275;
	add.s32 	%r277, %r142, %r276;
	add.s32 	%r235, %r143, %r277;
	mov.b32 	%r233, 1;
	mov.b32 	%r258, 0;
	mov.b32 	%r260, -1;
	// begin inline asm
	{  .reg .s32 r0;  .reg .pred p;  shfl.sync.up.b32 r0|p, %r235, %r233, %r258, %r260;  @p add.s32 r0, r0, %r235;  mov.s32 %r231, r0;}
	// end inline asm
	mov.b32 	%r239, 2;
	// begin inline asm
	{  .reg .s32 r0;  .reg .pred p;  shfl.sync.up.b32 r0|p, %r231, %r239, %r258, %r260;  @p add.s32 r0, r0, %r231;  mov.s32 %r237, r0;}
	// end inline asm
	mov.b32 	%r245, 4;
	// begin inline asm
	{  .reg .s32 r0;  .reg .pred p;  shfl.sync.up.b32 r0|p, %r237, %r245, %r258, %r260;  @p add.s32 r0, r0, %r237;  mov.s32 %r243, r0;}
	// end inline asm
	mov.b32 	%r251, 8;
	// begin inline asm
	{  .reg .s32 r0;  .reg .pred p;  shfl.sync.up.b32 r0|p, %r243, %r251, %r258, %r260;  @p add.s32 r0, r0, %r243;  mov.s32 %r249, r0;}
	// end inline asm
	mov.b32 	%r257, 16;
	// begin inline asm
	{  .reg .s32 r0;  .reg .pred p;  shfl.sync.up.b32 r0|p, %r249, %r257, %r258, %r260;  @p add.s32 r0, r0, %r249;  mov.s32 %r255, r0;}
	// end inline asm
	setp.ne.s32 	%p24, %r227, 31;
	@%p24 bra 	$L__BB15_74;
	shl.b32 	%r278, %r122, 2;
	mov.u32 	%r279, _ZZN3cub18CUB_300001_SM_10006detail4scan16DeviceScanKernelINS2_10policy_hubIiiimN4cuda3std3__44plusIvEEE10Policy1000EN6thrust24THRUST_300001_SM_1000_NS10device_ptrIiEENSD_6detail15normal_iteratorISF_EENS0_13ScanTileStateIiLb1EEES9_NS1_10InputValueIiPiEEmiLb0EiEEvT0_T1_T2_iT3_T4_T5_E12temp_storage;
	add.s32 	%r280, %r279, %r278;
	st.shared.u32 	[%r280+16], %r255;
$L__BB15_74:
	sub.s32 	%r281, %r255, %r235;
	bar.sync 	0;
	ld.shared.v4.u32 	{%r282, %r283, %r284, %r285}, [_ZZN3cub18CUB_300001_SM_10006detail4scan16DeviceScanKernelINS2_10policy_hubIiiimN4cuda3std3__44plusIvEEE10Policy1000EN6thrust24THRUST_300001_SM_1000_NS10device_ptrIiEENSD_6detail15normal_iteratorISF_EENS0_13ScanTileStateIiLb1EEES9_NS1_10InputValueIiPiEEmiLb0EiEEvT0_T1_T2_iT3_T4_T5_E12temp_storage+16];
	add.s32 	%r286, %r283, %r282;
	setp.eq.s32 	%p25, %r122, 2;
	selp.b32 	%r287, %r286, %r282, %p25;
	add.s32 	%r288, %r286, %r284;
	setp.eq.s32 	%p26, %r122, 3;
	selp.b32 	%r289, %r288, %r287, %p26;
	add.s32 	%r290, %r288, %r285;
	setp.eq.s32 	%p27, %r122, 4;
	selp.b32 	%r291, %r290, %r289, %p27;
	ld.shared.v4.u32 	{%r292, %r293, %r294, %r295}, [_ZZN3cub18CUB_300001_SM_10006detail4scan16DeviceScanKernelINS2_10policy_hubIiiimN4cuda3std3__44plusIvEEE10Policy1000EN6thrust24THRUST_300001_SM_1000_NS10device_ptrIiEENSD_6detail15normal_iteratorISF_EENS0_13ScanTileStateIiLb1EEES9_NS1_10InputValueIiPiEEmiLb0EiEEvT0_T1_T2_iT3_T4_T5_E12temp_storage+32];
	add.s32 	%r296, %r290, %r292;
	setp.eq.s32 	%p28, %r122, 5;
	selp.b32 	%r297, %r296, %r291, %p28;
	add.s32 	%r298, %r296, %r293;
	setp.eq.s32 	%p29, %r122, 6;
	selp.b32 	%r299, %r298, %r297, %p29;
	add.s32 	%r300, %r298, %r294;
	setp.eq.s32 	%p30, %r122, 7;
	selp.b32 	%r301, %r300, %r299, %p30;
	add.s32 	%r302, %r300, %r295;
	setp.eq.s32 	%p31, %r122, 8;
	selp.b32 	%r303, %r302, %r301, %p31;
	ld.shared.v4.u32 	{%r304, %r305, %r306, %r307}, [_ZZN3cub18CUB_300001_SM_10006detail4scan16DeviceScanKernelINS2_10policy_hubIiiimN4cuda3std3__44plusIvEEE10Policy1000EN6thrust24THRUST_300001_SM_1000_NS10device_ptrIiEENSD_6detail15normal_iteratorISF_EENS0_13ScanTileStateIiLb1EEES9_NS1_10InputValueIiPiEEmiLb0EiEEvT0_T1_T2_iT3_T4_T5_E12temp_storage+48];
	add.s32 	%r308, %r302, %r304;
	setp.eq.s32 	%p32, %r122, 9;
	selp.b32 	%r309, %r308, %r303, %p32;
	add.s32 	%r310, %r308, %r305;
	setp.eq.s32 	%p33, %r122, 10;
	selp.b32 	%r311, %r310, %r309, %p33;
	add.s32 	%r312, %r310, %r306;
	setp.eq.s32 	%p34, %r122, 11;
	selp.b32 	%r313, %r312, %r311, %p34;
	add.s32 	%r314, %r312, %r307;
	setp.eq.s32 	%p35, %r122, 12;
	selp.b32 	%r315, %r314, %r313, %p35;
	ld.shared.u32 	%r316, [_ZZN3cub18CUB_300001_SM_10006detail4scan16DeviceScanKernelINS2_10policy_hubIiiimN4cuda3std3__44plusIvEEE10Policy1000EN6thrust24THRUST_300001_SM_1000_NS10device_ptrIiEENSD_6detail15normal_iteratorISF_EENS0_13ScanTileStateIiLb1EEES9_NS1_10InputValueIiPiEEmiLb0EiEEvT0_T1_T2_iT3_T4_T5_E12temp_storage+64];
	add.s32 	%r149, %r314, %r316;
	setp.gt.u32 	%p36, %r76, 31;
	setp.lt.u32 	%p37, %r76, 32;
	setp.eq.s32 	%p38, %r227, 0;
	selp.b32 	%r317, 0, %r281, %p38;
	add.s32 	%r1001, %r315, %r317;
	selp.b32 	%r151, %r281, %r1001, %p37;
	@%p36 bra 	$L__BB15_90;
	setp.ne.s32 	%p39, %r76, 0;
	mul.wide.s32 	%rd24, %r4, 8;
	add.s64 	%rd13, %rd18, %rd24;
	@%p39 bra 	$L__BB15_77;
	st.shared.u32 	[_ZZN3cub18CUB_300001_SM_10006detail4scan16DeviceScanKernelINS2_10policy_hubIiiimN4cuda3std3__44plusIvEEE10Policy1000EN6thrust24THRUST_300001_SM_1000_NS10device_ptrIiEENSD_6detail15normal_iteratorISF_EENS0_13ScanTileStateIiLb1EEES9_NS1_10InputValueIiPiEEmiLb0EiEEvT0_T1_T2_iT3_T4_T5_E12temp_storage+12], %r149;
	add.s64 	%rd25, %rd13, 256;
	mov.b32 	%r318, 100;
	// begin inline asm
	st.relaxed.gpu.v2.u32 [%rd25], {%r318, %r149};
	// end inline asm
$L__BB15_77:
	not.b32 	%r324, %r76;
	add.s32 	%r997, %r4, %r324;
	mov.b32 	%r320, 550;
	// begin inline asm
	nanosleep.u32 %r320;
	// end inline asm
	mul.wide.s32 	%rd27, %r997, 8;
	add.s64 	%rd28, %rd18, %rd27;
	add.s64 	%rd26, %rd28, 256;
	// begin inline asm
	ld.relaxed.gpu.v2.u32 {%r998, %r992}, [%rd26];
	// end inline asm
	mov.b32 	%r993, 478;
$L__BB15_78:
	setp.eq.s32 	%p40, %r998, 99;
	mov.b32 	%r325, -1;
	vote.sync.any.pred 	%p41, %p40, %r325;
	not.pred 	%p42, %p41;
	@%p42 bra 	$L__BB15_80;
	// begin inline asm
	nanosleep.u32 %r993;
	// end inline asm
	shr.u32 	%r993, %r993, 1;
	// begin inline asm
	ld.relaxed.gpu.v2.u32 {%r998, %r992}, [%rd26];
	// end inline asm
	bra.uni 	$L__BB15_78;
$L__BB15_80:
	setp.eq.s32 	%p43, %r998, 101;
	mov.b32 	%r352, -1;
	vote.sync.ballot.b32 	%r354, %p43, %r352;
	// begin inline asm
	mov.u32 %r327, %lanemask_ge;
	// end inline asm
	and.b32  	%r355, %r354, %r327;
	or.b32  	%r356, %r355, -2147483648;
	add.s32 	%r357, %r356, -1;
	not.b32 	%r358, %r356;
	and.b32  	%r359, %r358, %r357;
	popc.b32 	%r331, %r359;
	mov.b32 	%r330, 1;
	// begin inline asm
	shfl.sync.down.b32 %r328, %r992, %r330, %r331, %r352;
	// end inline asm
	setp.lt.s32 	%p45, %r227, %r331;
	selp.b32 	%r360, %r328, 0, %p45;
	add.s32 	%r334, %r360, %r992;
	mov.b32 	%r335, 2;
	// begin inline asm
	shfl.sync.down.b32 %r333, %r334, %r335, %r331, %r352;
	// end inline asm
	add.s32 	%r361, %r227, 2;
	setp.gt.s32 	%p46, %r361, %r331;
	selp.b32 	%r362, 0, %r333, %p46;
	add.s32 	%r339, %r334, %r362;
	mov.b32 	%r340, 4;
	// begin inline asm
	shfl.sync.down.b32 %r338, %r339, %r340, %r331, %r352;
	// end inline asm
	add.s32 	%r363, %r227, 4;
	setp.gt.s32 	%p47, %r363, %r331;
	selp.b32 	%r364, 0, %r338, %p47;
	add.s32 	%r344, %r339, %r364;
	mov.b32 	%r345, 8;
	// begin inline asm
	shfl.sync.down.b32 %r343, %r344, %r345, %r331, %r352;
	// end inline asm
	add.s32 	%r365, %r227, 8;
	setp.gt.s32 	%p48, %r365, %r331;
	selp.b32 	%r366, 0, %r343, %p48;
	add.s32 	%r349, %r344, %r366;
	mov.b32 	%r350, 16;
	// begin inline asm
	shfl.sync.down.b32 %r348, %r349, %r350, %r331, %r352;
	// end inline asm
	add.s32 	%r367, %r227, 16;
	setp.gt.s32 	%p49, %r367, %r331;
	selp.b32 	%r368, 0, %r348, %p49;
	add.s32 	%r994, %r349, %r368;
	add.s64 	%rd14, %rd18, 256;
	mov.b32 	%r995, 478;
$L__BB15_81:
	setp.ne.s32 	%p50, %r998, 101;
	mov.b32 	%r369, -1;
	vote.sync.all.pred 	%p51, %p50, %r369;
	not.pred 	%p52, %p51;
	@%p52 bra 	$L__BB15_86;
	shr.u32 	%r995, %r995, 1;
	mul.wide.s32 	%rd31, %r997, 8;
	add.s64 	%rd32, %rd14, %rd31;
	add.s64 	%rd30, %rd32, -256;
	// begin inline asm
	ld.relaxed.gpu.v2.u32 {%r998, %r999}, [%rd30];
	// end inline asm
	mov.u32 	%r1000, %r995;
$L__BB15_83:
	setp.eq.s32 	%p56, %r998, 99;
	mov.b32 	%r377, -1;
	vote.sync.any.pred 	%p57, %p56, %r377;
	not.pred 	%p58, %p57;
	@%p58 bra 	$L__BB15_85;
	// begin inline asm
	nanosleep.u32 %r1000;
	// end inline asm
	shr.u32 	%r1000, %r1000, 1;
	// begin inline asm
	ld.relaxed.gpu.v2.u32 {%r998, %r999}, [%rd30];
	// end inline asm
	bra.uni 	$L__BB15_83;
$L__BB15_85:
	setp.eq.s32 	%p59, %r998, 101;
	mov.b32 	%r403, -1;
	vote.sync.ballot.b32 	%r404, %p59, %r403;
	and.b32  	%r405, %r404, %r327;
	or.b32  	%r406, %r405, -2147483648;
	add.s32 	%r407, %r406, -1;
	not.b32 	%r408, %r406;
	and.b32  	%r409, %r408, %r407;
	popc.b32 	%r382, %r409;
	mov.b32 	%r381, 1;
	// begin inline asm
	shfl.sync.down.b32 %r379, %r999, %r381, %r382, %r403;
	// end inline asm
	setp.lt.s32 	%p61, %r227, %r382;
	selp.b32 	%r410, %r379, 0, %p61;
	add.s32 	%r385, %r410, %r999;
	mov.b32 	%r386, 2;
	// begin inline asm
	shfl.sync.down.b32 %r384, %r385, %r386, %r382, %r403;
	// end inline asm
	add.s32 	%r411, %r227, 2;
	setp.gt.s32 	%p62, %r411, %r382;
	selp.b32 	%r412, 0, %r384, %p62;
	add.s32 	%r390, %r385, %r412;
	mov.b32 	%r391, 4;
	// begin inline asm
	shfl.sync.down.b32 %r389, %r390, %r391, %r382, %r403;
	// end inline asm
	add.s32 	%r413, %r227, 4;
	setp.gt.s32 	%p63, %r413, %r382;
	selp.b32 	%r414, 0, %r389, %p63;
	add.s32 	%r395, %r390, %r414;
	mov.b32 	%r396, 8;
	// begin inline asm
	shfl.sync.down.b32 %r394, %r395, %r396, %r382, %r403;
	// end inline asm
	add.s32 	%r415, %r227, 8;
	setp.gt.s32 	%p64, %r415, %r382;
	selp.b32 	%r416, 0, %r394, %p64;
	add.s32 	%r400, %r395, %r416;
	mov.b32 	%r401, 16;
	// begin inline asm
	shfl.sync.down.b32 %r399, %r400, %r401, %r382, %r403;
	// end inline asm
	add.s32 	%r417, %r227, 16;
	setp.gt.s32 	%p65, %r417, %r382;
	selp.b32 	%r418, 0, %r399, %p65;
	add.s32 	%r419, %r418, %r994;
	add.s32 	%r994, %r419, %r400;
	add.s32 	%r997, %r997, -32;
	bra.uni 	$L__BB15_81;
$L__BB15_86:
	@%p39 bra 	$L__BB15_88;
	add.s32 	%r372, %r994, %r149;
	add.s64 	%rd29, %rd13, 256;
	mov.b32 	%r371, 101;
	// begin inline asm
	st.relaxed.gpu.v2.u32 [%rd29], {%r371, %r372};
	// end inline asm
	st.shared.u32 	[_ZZN3cub18CUB_300001_SM_10006detail4scan16DeviceScanKernelINS2_10policy_hubIiiimN4cuda3std3__44plusIvEEE10Policy1000EN6thrust24THRUST_300001_SM_1000_NS10device_ptrIiEENSD_6detail15normal_iteratorISF_EENS0_13ScanTileStateIiLb1EEES9_NS1_10InputValueIiPiEEmiLb0EiEEvT0_T1_T2_iT3_T4_T5_E12temp_storage+4], %r994;
	st.shared.u32 	[_ZZN3cub18CUB_300001_SM_10006detail4scan16DeviceScanKernelINS2_10policy_hubIiiimN4cuda3std3__44plusIvEEE10Policy1000EN6thrust24THRUST_300001_SM_1000_NS10device_ptrIiEENSD_6detail15normal_iteratorISF_EENS0_13ScanTileStateIiLb1EEES9_NS1_10InputValueIiPiEEmiLb0EiEEvT0_T1_T2_iT3_T4_T5_E12temp_storage+8], %r372;
$L__BB15_88:
	setp.ne.s32 	%p54, %r227, 0;
	mov.u32 	%r1001, %r151;
	@%p54 bra 	$L__BB15_90;
	st.shared.u32 	[_ZZN3cub18CUB_300001_SM_10006detail4scan16DeviceScanKernelINS2_10policy_hubIiiimN4cuda3std3__44plusIvEEE10Policy1000EN6thrust24THRUST_300001_SM_1000_NS10device_ptrIiEENSD_6detail15normal_iteratorISF_EENS0_13ScanTileStateIiLb1EEES9_NS1_10InputValueIiPiEEmiLb0EiEEvT0_T1_T2_iT3_T4_T5_E12temp_storage+84], %r994;
	mov.u32 	%r1001, %r994;
$L__BB15_90:
	bar.sync 	0;
	setp.eq.s32 	%p55, %r76, 0;
	ld.shared.u32 	%r373, [_ZZN3cub18CUB_300001_SM_10006detail4scan16DeviceScanKernelINS2_10policy_hubIiiimN4cuda3std3__44plusIvEEE10Policy1000EN6thrust24THRUST_300001_SM_1000_NS10device_ptrIiEENSD_6detail15normal_iteratorISF_EENS0_13ScanTileStateIiLb1EEES9_NS1_10InputValueIiPiEEmiLb0EiEEvT0_T1_T2_iT3_T4_T5_E12temp_storage+84];
	selp.b32 	%r374, 0, %r373, %p55;
	add.s32 	%r1002, %r374, %r1001;
$L__BB15_91:
	add.s32 	%r514, %r1002, %r125;
	add.s32 	%r515, %r126, %r514;
	add.s32 	%r516, %r127, %r515;
	add.s32 	%r517, %r128, %r516;
	add.s32 	%r518, %r129, %r517;
	add.s32 	%r519, %r130, %r518;
	add.s32 	%r520, %r131, %r519;
	add.s32 	%r521, %r132, %r520;
	add.s32 	%r522, %r133, %r521;
	add.s32 	%r523, %r134, %r522;
	add.s32 	%r524, %r135, %r523;
	add.s32 	%r525, %r136, %r524;
	add.s32 	%r526, %r137, %r525;
	add.s32 	%r527, %r138, %r526;
	add.s32 	%r528, %r139, %r527;
	add.s32 	%r529, %r140, %r528;
	add.s32 	%r530, %r141, %r529;
	add.s32 	%r531, %r142, %r530;
	bar.sync 	0;
	st.shared.u32 	[%r124], %r1002;
	st.shared.u32 	[%r124+4], %r514;
	st.shared.u32 	[%r124+8], %r515;
	st.shared.u32 	[%r124+12], %r516;
	st.shared.u32 	[%r124+16], %r517;
	st.shared.u32 	[%r124+20], %r518;
	st.shared.u32 	[%r124+24], %r519;
	st.shared.u32 	[%r124+28], %r520;
	st.shared.u32 	[%r124+32], %r521;
	st.shared.u32 	[%r124+36], %r522;
	st.shared.u32 	[%r124+40], %r523;
	st.shared.u32 	[%r124+44], %r524;
	st.shared.u32 	[%r124+48], %r525;
	st.shared.u32 	[%r124+52], %r526;
	st.shared.u32 	[%r124+56], %r527;
	st.shared.u32 	[%r124+60], %r528;
	st.shared.u32 	[%r124+64], %r529;
	st.shared.u32 	[%r124+68], %r530;
	st.shared.u32 	[%r124+72], %r531;
	bar.warp.sync 	-1;
	ld.shared.u32 	%r185, [%r123];
	ld.shared.u32 	%r186, [%r123+128];
	ld.shared.u32 	%r187, [%r123+256];
	ld.shared.u32 	%r188, [%r123+384];
	ld.shared.u32 	%r189, [%r123+512];
	ld.shared.u32 	%r190, [%r123+640];
	ld.shared.u32 	%r191, [%r123+768];
	ld.shared.u32 	%r192, [%r123+896];
	ld.shared.u32 	%r193, [%r123+1024];
	ld.shared.u32 	%r194, [%r123+1152];
	ld.shared.u32 	%r195, [%r123+1280];
	ld.shared.u32 	%r196, [%r123+1408];
	ld.shared.u32 	%r197, [%r123+1536];
	ld.shared.u32 	%r198, [%r123+1664];
	ld.shared.u32 	%r199, [%r123+1792];
	ld.shared.u32 	%r200, [%r123+1920];
	ld.shared.u32 	%r201, [%r123+2048];
	ld.shared.u32 	%r202, [%r123+2176];
	ld.shared.u32 	%r203, [%r123+2304];
	setp.ne.s32 	%p80, %r76, 0;
	@%p80 bra 	$L__BB15_93;
	st.volatile.shared.u32 	[_ZZN3cub18CUB_300001_SM_10006detail4scan16DeviceScanKernelINS2_10policy_hubIiiimN4cuda3std3__44plusIvEEE10Policy1000EN6thrust24THRUST_300001_SM_1000_NS10device_ptrIiEENSD_6detail15normal_iteratorISF_EENS0_13ScanTileStateIiLb1EEES9_NS1_10InputValueIiPiEEmiLb0EiEEvT0_T1_T2_iT3_T4_T5_E12temp_storage+31616], %r75;
$L__BB15_93:
	bar.sync 	0;
	ld.volatile.shared.u32 	%r204, [_ZZN3cub18CUB_300001_SM_10006detail4scan16DeviceScanKernelINS2_10policy_hubIiiimN4cuda3std3__44plusIvEEE10Policy1000EN6thrust24THRUST_300001_SM_1000_NS10device_ptrIiEENSD_6detail15normal_iteratorISF_EENS0_13ScanTileStateIiLb1EEES9_NS1_10InputValueIiPiEEmiLb0EiEEvT0_T1_T2_iT3_T4_T5_E12temp_storage+31616];
	cvt.u64.u32 	%rd39, %r78;
	add.s64 	%rd40, %rd5, %rd39;
	setp.ge.s32 	%p81, %r78, %r204;
	shl.b64 	%rd41, %rd40, 2;
	add.s64 	%rd15, %rd4, %rd41;
	@%p81 bra 	$L__BB15_95;
	st.global.u32 	[%rd15], %r185;
$L__BB15_95:
	mov.u32 	%r532, %tid.x;
	and.b32  	%r533, %r532, 992;
	mul.lo.s32 	%r534, %r533, 19;
	and.b32  	%r535, %r532, 31;
	or.b32  	%r536, %r534, %r535;
	add.s32 	%r537, %r536, 32;
	setp.ge.s32 	%p82, %r537, %r204;
	@%p82 bra 	$L__BB15_97;
	st.global.u32 	[%rd15+128], %r186;
$L__BB15_97:
	add.s32 	%r543, %r536, 64;
	setp.ge.s32 	%p83, %r543, %r204;
	@%p83 bra 	$L__BB15_99;
	st.global.u32 	[%rd15+256], %r187;
$L__BB15_99:
	add.s32 	%r549, %r536, 96;
	setp.ge.s32 	%p84, %r549, %r204;
	@%p84 bra 	$L__BB15_101;
	st.global.u32 	[%rd15+384], %r188;
$L__BB15_101:
	add.s32 	%r555, %r536, 128;
	setp.ge.s32 	%p85, %r555, %r204;
	@%p85 bra 	$L__BB15_103;
	st.global.u32 	[%rd15+512], %r189;
$L__BB15_103:
	add.s32 	%r561, %r536, 160;
	setp.ge.s32 	%p86, %r561, %r204;
	@%p86 bra 	$L__BB15_105;
	st.global.u32 	[%rd15+640], %r190;
$L__BB15_105:
	add.s32 	%r567, %r536, 192;
	setp.ge.s32 	%p87, %r567, %r204;
	@%p87 bra 	$L__BB15_107;
	st.global.u32 	[%rd15+768], %r191;
$L__BB15_107:
	add.s32 	%r573, %r536, 224;
	setp.ge.s32 	%p88, %r573, %r204;
	@%p88 bra 	$L__BB15_109;
	st.global.u32 	[%rd15+896], %r192;
$L__BB15_109:
	setp.ge.s32 	%p89, %r95, %r204;
	@%p89 bra 	$L__BB15_111;
	st.global.u32 	[%rd15+1024], %r193;
$L__BB15_111:
	setp.ge.s32 	%p90, %r98, %r204;
	@%p90 bra 	$L__BB15_113;
	st.global.u32 	[%rd15+1152], %r194;
$L__BB15_113:
	add.s32 	%r579, %r536, 320;
	setp.ge.s32 	%p91, %r579, %r204;
	@%p91 bra 	$L__BB15_115;
	st.global.u32 	[%rd15+1280], %r195;
$L__BB15_115:
	add.s32 	%r585, %r536, 352;
	setp.ge.s32 	%p92, %r585, %r204;
	@%p92 bra 	$L__BB15_117;
	st.global.u32 	[%rd15+1408], %r196;
$L__BB15_117:
	add.s32 	%r591, %r536, 384;
	setp.ge.s32 	%p93, %r591, %r204;
	@%p93 bra 	$L__BB15_119;
	st.global.u32 	[%rd15+1536], %r197;
$L__BB15_119:
	add.s32 	%r597, %r536, 416;
	setp.ge.s32 	%p94, %r597, %r204;
	@%p94 bra 	$L__BB15_121;
	st.global.u32 	[%rd15+1664], %r198;
$L__BB15_121:
	add.s32 	%r603, %r536, 448;
	setp.ge.s32 	%p95, %r603, %r204;
	@%p95 bra 	$L__BB15_123;
	st.global.u32 	[%rd15+1792], %r199;
$L__BB15_123:
	add.s32 	%r609, %r536, 480;
	setp.ge.s32 	%p96, %r609, %r204;
	@%p96 bra 	$L__BB15_125;
	st.global.u32 	[%rd15+1920], %r200;
$L__BB15_125:
	add.s32 	%r615, %r536, 512;
	setp.ge.s32 	%p97, %r615, %r204;
	@%p97 bra 	$L__BB15_127;
	st.global.u32 	[%rd15+2048], %r201;
$L__BB15_127:
	setp.ge.s32 	%p98, %r115, %r204;
	@%p98 bra 	$L__BB15_129;
	st.global.u32 	[%rd15+2176], %r202;
$L__BB15_129:
	setp.ge.s32 	%p99, %r118, %r204;
	@%p99 bra 	$L__BB15_131;
	st.global.u32 	[%rd15+2304], %r203;
$L__BB15_131:
	ret;

}


// ===== COMPILED SASS (sm_100) =====

	.target	sm_100

	.elftype	@"ET_EXEC"


//--------------------- .note.nv.tkinfo           --------------------------
	.section	.note.nv.tkinfo,"",@"SHT_NOTE"
	.sectionflags	@"SHF_NOTE_NV_TKINFO"
	.tkinfo
        /*0018*/ 	.word	0x00000002
        /*0030*/ 	.string	""
        /*0030*/ 	.string	"ptxas"
        /*0030*/ 	.string	"Cuda compilation tools, release 13.0, V13.0.88"
        /*0030*/ 	.string	"Build cuda_13.0.r13.0/compiler.36424714_0"
        /*0030*/ 	.string	"-arch sm_100 -m 64 "



//--------------------- .note.nv.cuinfo           --------------------------
	.section	.note.nv.cuinfo,"",@"SHT_NOTE"
	.sectionflags	@"SHF_NOTE_NV_CUINFO"
        /*0018*/ 	.short	0x0002
        /*001a*/ 	.short	0x0064
        /*001c*/ 	.short	0x0082
	.zero		2


//--------------------- .nv.info                  --------------------------
	.section	.nv.info,"",@"SHT_CUDA_INFO"
	.align	4


	//----- nvinfo : EIATTR_REGCOUNT
	.align		4
        /*0000*/ 	.byte	0x04, 0x2f
        /*0002*/ 	.short	(.L_46 - .L_45)
	.align		4
.L_45:
        /*0004*/ 	.word	index@(_Z20kernel_normalizeTextPKcPci)
        /*0008*/ 	.word	0x0000000b


	//----- nvinfo : EIATTR_FRAME_SIZE
	.align		4
.L_46:
        /*000c*/ 	.byte	0x04, 0x11
        /*000e*/ 	.short	(.L_48 - .L_47)
	.align		4
.L_47:
        /*0010*/ 	.word	index@(_Z20kernel_normalizeTextPKcPci)
        /*0014*/ 	.word	0x00000000


	//----- nvinfo : EIATTR_REGCOUNT
	.align		4
.L_48:
        /*0018*/ 	.byte	0x04, 0x2f
        /*001a*/ 	.short	(.L_50 - .L_49)
	.align		4
.L_49:
        /*001c*/ 	.word	index@(_Z16kernel_flagCharsPKcPii)
        /*0020*/ 	.word	0x0000000a


	//----- nvinfo : EIATTR_FRAME_SIZE
	.align		4
.L_50:
        /*0024*/ 	.byte	0x04, 0x11
        /*0026*/ 	.short	(.L_52 - .L_51)
	.align		4
.L_51:
        /*0028*/ 	.word	index@(_Z16kernel_flagCharsPKcPii)
        /*002c*/ 	.word	0x00000000


	//----- nvinfo : EIATTR_REGCOUNT
	.align		4
.L_52:
        /*0030*/ 	.byte	0x04, 0x2f
        /*0032*/ 	.short	(.L_54 - .L_53)
	.align		4
.L_53:
        /*0034*/ 	.word	index@(_Z17kernel_markStartsPKiPii)
        /*0038*/ 	.word	0x0000000c


	//----- nvinfo : EIATTR_FRAME_SIZE
	.align		4
.L_54:
        /*003c*/ 	.byte	0x04, 0x11
        /*003e*/ 	.short	(.L_56 - .L_55)
	.align		4
.L_55:
        /*0040*/ 	.word	index@(_Z17kernel_markStartsPKiPii)
        /*0044*/ 	.word	0x00000000


	//----- nvinfo : EIATTR_REGCOUNT
	.align		4
.L_56:
        /*0048*/ 	.byte	0x04, 0x2f
        /*004a*/ 	.short	(.L_58 - .L_57)
	.align		4
.L_57:
        /*004c*/ 	.word	index@(_Z17kernel_scatterPosPKiS0_Piii)
        /*0050*/ 	.word	0x0000000a


	//----- nvinfo : EIATTR_FRAME_SIZE
	.align		4
.L_58:
        /*0054*/ 	.byte	0x04, 0x11
        /*0056*/ 	.short	(.L_60 - .L_59)
	.align		4
.L_59:
        /*0058*/ 	.word	index@(_Z17kernel_scatterPosPKiS0_Piii)
        /*005c*/ 	.word	0x00000000


	//----- nvinfo : EIATTR_REGCOUNT
	.align		4
.L_60:
        /*0060*/ 	.byte	0x04, 0x2f
        /*0062*/ 	.short	(.L_62 - .L_61)
	.align		4
.L_61:
        /*0064*/ 	.word	index@(_Z23kernel_binarySearchDictPKcPKiiS0_S2_iPi)
        /*0068*/ 	.word	0x00000012


	//----- nvinfo : EIATTR_FRAME_SIZE
	.align		4
.L_62:
        /*006c*/ 	.byte	0x04, 0x11
        /*006e*/ 	.short	(.L_64 - .L_63)
	.align		4
.L_63:
        /*0070*/ 	.word	index@(_Z23kernel_binarySearchDictPKcPKiiS0_S2_iPi)
        /*0074*/ 	.word	0x00000000


	//----- nvinfo : EIATTR_REGCOUNT
	.align		4
.L_64:
        /*0078*/ 	.byte	0x04, 0x2f
        /*007a*/ 	.short	(.L_66 - .L_65)
	.align		4
.L_65:
        /*007c*/ 	.word	index@(_ZN3cub18CUB_300001_SM_10006detail11EmptyKernelIvEEvv)
        /*0080*/ 	.word	0x00000004


	//----- nvinfo : EIATTR_FRAME_SIZE
	.align		4
.L_66:
        /*0084*/ 	.byte	0x04, 0x11
        /*0086*/ 	.short	(.L_68 - .L_67)
	.align		4
.L_67:
        /*0088*/ 	.word	index@(_ZN3cub18CUB_300001_SM_10006detail11EmptyKernelIvEEvv)
        /*008c*/ 	.word	0x00000000


	//----- nvinfo : EIATTR_REGCOUNT
	.align		4
.L_68:
        /*0090*/ 	.byte	0x04, 0x2f
        /*0092*/ 	.short	(.L_70 - .L_69)
	.align		4
.L_69:
        /*0094*/ 	.word	index@(_ZN3cub18CUB_300001_SM_10006detail8for_each13static_kernelINS2_12policy_hub_t12policy_500_tEmN6thrust24THRUST_300001_SM_1000_NS8cuda_cub20__uninitialized_fill7functorINS7_10device_ptrIiEEiEEEEvT0_T1_)
        /*0098*/ 	.word	0x00000008


	//----- nvinfo : EIATTR_FRAME_SIZE
	.align		4
.L_70:
        /*009c*/ 	.byte	0x04, 0x11
        /*009e*/ 	.short	(.L_72 - .L_71)
	.align		4
.L_71:
        /*00a0*/ 	.word	index@(_ZN3cub18CUB_300001_SM_10006detail8for_each13static_kernelINS2_12policy_hub_t12policy_500_tEmN6thrust24THRUST_300001_SM_1000_NS8cuda_cub20__uninitialized_fill7functorINS7_10device_ptrIiEEiEEEEvT0_T1_)
        /*00a4*/ 	.word	0x00000000


	//----- nvinfo : EIATTR_REGCOUNT
	.align		4
.L_72:
        /*00a8*/ 	.byte	0x04, 0x2f
        /*00aa*/ 	.short	(.L_74 - .L_73)
	.align		4
.L_73:
        /*00ac*/ 	.word	index@(_ZN3cub18CUB_300001_SM_10006detail6reduce28DeviceReduceSingleTileKernelINS2_10policy_hubIijN4cuda3std3__44plusIiEEE10Policy1000EN6thrust24THRUST_300001_SM_1000_NS10device_ptrIiEEPijS9_iiNS7_10__identityEEEvT0_T1_T2_T3_T4_T6_)
        /*00b0*/ 	.word	0x00000020


	//----- nvinfo : EIATTR_FRAME_SIZE
	.align		4
.L_74:
        /*00b4*/ 	.byte	0x04, 0x11
        /*00b6*/ 	.short	(.L_76 - .L_75)
	.align		4
.L_75:
        /*00b8*/ 	.word	index@(_ZN3cub18CUB_300001_SM_10006detail6reduce28DeviceReduceSingleTileKernelINS2_10policy_hubIijN4cuda3std3__44plusIiEEE10Policy1000EN6thrust24THRUST_300001_SM_1000_NS10device_ptrIiEEPijS9_iiNS7_10__identityEEEvT0_T1_T2_T3_T4_T6_)
        /*00bc*/ 	.word	0x00000000


	//----- nvinfo : EIATTR_REGCOUNT
	.align		4
.L_76:
        /*00c0*/ 	.byte	0x04, 0x2f
        /*00c2*/ 	.short	(.L_78 - .L_77)
	.align		4
.L_77:
        /*00c4*/ 	.word	index@(_ZN3cub18CUB_300001_SM_10006detail6reduce18DeviceReduceKernelINS2_10policy_hubIijN4cuda3std3__44plusIiEEE10Policy1000EN6thrust24THRUST_300001_SM_1000_NS10device_ptrIiEEjS9_iNS7_10__identityEEEvT0_PT3_T1_NS0_13GridEvenShareISK_EET2_T4_)
        /*00c8*/ 	.word	0x00000020


	//----- nvinfo : EIATTR_FRAME_SIZE
	.align		4
.L_78:
        /*00cc*/ 	.byte	0x04, 0x11
        /*00ce*/ 	.short	(.L_80 - .L_79)
	.align		4
.L_79:
        /*00d0*/ 	.word	index@(_ZN3cub18CUB_300001_SM_10006detail6reduce18DeviceReduceKernelINS2_10policy_hubIijN4cuda3std3__44plusIiEEE10Policy1000EN6thrust24THRUST_300001_SM_1000_NS10device_ptrIiEEjS9_iNS7_10__identityEEEvT0_PT3_T1_NS0_13GridEvenShareISK_EET2_T4_)
        /*00d4*/ 	.word	0x00000000


	//----- nvinfo : EIATTR_REGCOUNT
	.align		4
.L_80:
        /*00d8*/ 	.byte	0x04, 0x2f
        /*00da*/ 	.short	(.L_82 - .L_81)
	.align		4
.L_81:
        /*00dc*/ 	.word	index@(_ZN3cub18CUB_300001_SM_10006detail6reduce28DeviceReduceSingleTileKernelINS2_10policy_hubIijN4cuda3std3__44plusIiEEE10Policy1000EPiSC_iS9_iiNS7_10__identityEEEvT0_T1_T2_T3_T4_T6_)
        /*00e0*/ 	.word	0x00000020


	//----- nvinfo : EIATTR_FRAME_SIZE
	.align		4
.L_82:
        /*00e4*/ 	.byte	0x04, 0x11
        /*00e6*/ 	.short	(.L_84 - .L_83)
	.align		4
.L_83:
        /*00e8*/ 	.word	index@(_ZN3cub18CUB_300001_SM_10006detail6reduce28DeviceReduceSingleTileKernelINS2_10policy_hubIijN4cuda3std3__44plusIiEEE10Policy1000EPiSC_iS9_iiNS7_10__identityEEEvT0_T1_T2_T3_T4_T6_)
        /*00ec*/ 	.word	0x00000000


	//----- nvinfo : EIATTR_REGCOUNT
	.align		4
.L_84:
        /*00f0*/ 	.byte	0x04, 0x2f
        /*00f2*/ 	.short	(.L_86 - .L_85)
	.align		4
.L_85:
        /*00f4*/ 	.word	index@(_ZN3cub18CUB_300001_SM_10006detail6reduce28DeviceReduceSingleTileKernelINS2_10policy_hubIiyN4cuda3std3__44plusIiEEE10Policy1000EN6thrust24THRUST_300001_SM_1000_NS10device_ptrIiEEPiyS9_iiNS7_10__identityEEEvT0_T1_T2_T3_T4_T6_)
        /*00f8*/ 	.word	0x0000001f


	//----- nvinfo : EIATTR_FRAME_SIZE
	.align		4
.L_86:
        /*00fc*/ 	.byte	0x04, 0x11
        /*00fe*/ 	.short	(.L_88 - .L_87)
	.align		4
.L_87:
        /*0100*/ 	.word	index@(_ZN3cub18CUB_300001_SM_10006detail6reduce28DeviceReduceSingleTileKernelINS2_10policy_hubIiyN4cuda3std3__44plusIiEEE10Policy1000EN6thrust24THRUST_300001_SM_1000_NS10device_ptrIiEEPiyS9_iiNS7_10__identityEEEvT0_T1_T2_T3_T4_T6_)
        /*0104*/ 	.word	0x00000000


	//----- nvinfo : EIATTR_REGCOUNT
	.align		4
.L_88:
        /*0108*/ 	.byte	0x04, 0x2f
        /*010a*/ 	.short	(.L_90 - .L_89)
	.align		4
.L_89:
        /*010c*/ 	.word	index@(_ZN3cub18CUB_300001_SM_10006detail6reduce18DeviceReduceKernelINS2_10policy_hubIiyN4cuda3std3__44plusIiEEE10Policy1000EN6thrust24THRUST_300001_SM_1000_NS10device_ptrIiEEyS9_iNS7_10__identityEEEvT0_PT3_T1_NS0_13GridEvenShareISK_EET2_T4_)
        /*0110*/ 	.word	0x0000001e


	//----- nvinfo : EIATTR_FRAME_SIZE
	.align		4
.L_90:
        /*0114*/ 	.byte	0x04, 0x11
        /*0116*/ 	.short	(.L_92 - .L_91)
	.align		4
.L_91:
        /*0118*/ 	.word	index@(_ZN3cub18CUB_300001_SM_10006detail6reduce18DeviceReduceKernelINS2_10policy_hubIiyN4cuda3std3__44plusIiEEE10Policy1000EN6thrust24THRUST_300001_SM_1000_NS10device_ptrIiEEyS9_iNS7_10__identityEEEvT0_PT3_T1_NS0_13GridEvenShareISK_EET2_T4_)
        /*011c*/ 	.word	0x00000000


	//----- nvinfo : EIATTR_REGCOUNT
	.align		4
.L_92:
        /*0120*/ 	.byte	0x04, 0x2f
        /*0122*/ 	.short	(.L_94 - .L_93)
	.align		4
.L_93:
        /*0124*/ 	.word	index@(_ZN3cub18CUB_300001_SM_10006detail6reduce28DeviceReduceSingleTileKernelINS2_10policy_hubIiyN4cuda3std3__44plusIiEEE10Policy1000EPiSC_iS9_iiNS7_10__identityEEEvT0_T1_T2_T3_T4_T6_)
        /*0128*/ 	.word	0x00000020


	//----- nvinfo : EIATTR_FRAME_SIZE
	.align		4
.L_94:
        /*012c*/ 	.byte	0x04, 0x11
        /*012e*/ 	.short	(.L_96 - .L_95)
	.align		4
.L_95:
        /*0130*/ 	.word	index@(_ZN3cub18CUB_300001_SM_10006detail6reduce28DeviceReduceSingleTileKernelINS2_10policy_hubIiyN4cuda3std3__44plusIiEEE10Policy1000EPiSC_iS9_iiNS7_10__identityEEEvT0_T1_T2_T3_T4_T6_)
        /*0134*/ 	.word	0x00000000


	//----- nvinfo : EIATTR_REGCOUNT
	.align		4
.L_96:
        /*0138*/ 	.byte	0x04, 0x2f
        /*013a*/ 	.short	(.L_98 - .L_97)
	.align		4
.L_97:
        /*013c*/ 	.word	index@(_ZN3cub18CUB_300001_SM_10006detail4scan20DeviceScanInitKernelINS0_13ScanTileStateIiLb1EEEEEvT_i)
        /*0140*/ 	.word	0x00000008


	//----- nvinfo : EIATTR_FRAME_SIZE
	.align		4
.L_98:
        /*0144*/ 	.byte	0x04, 0x11
        /*0146*/ 	.short	(.L_100 - .L_99)
	.align		4
.L_99:
        /*0148*/ 	.word	index@(_ZN3cub18CUB_300001_SM_10006detail4scan20DeviceScanInitKernelINS0_13ScanTileStateIiLb1EEEEEvT_i)
        /*014c*/ 	.word	0x00000000


	//----- nvinfo : EIATTR_REGCOUNT
	.align		4
.L_100:
        /*0150*/ 	.byte	0x04, 0x2f
        /*0152*/ 	.short	(.L_102 - .L_101)
	.align		4
.L_101:
        /*0154*/ 	.word	index@(_ZN3cub18CUB_300001_SM_10006detail4scan16DeviceScanKernelINS2_10policy_hubIiiijN4cuda3std3__44plusIvEEE10Policy1000EN6thrust24THRUST_300001_SM_1000_NS10device_ptrIiEENSD_6detail15normal_iteratorISF_EENS0_13ScanTileStateIiLb1EEES9_NS1_10InputValueIiPiEEjiLb0EiEEvT0_T1_T2_iT3_T4_T5_)
        /*0158*/ 	.word	0x00000038


	//----- nvinfo : EIATTR_FRAME_SIZE
	.align		4
.L_102:
        /*015c*/ 	.byte	0x04, 0x11
        /*015e*/ 	.short	(.L_104 - .L_103)
	.align		4
.L_103:
        /*0160*/ 	.word	index@(_ZN3cub18CUB_300001_SM_10006detail4scan16DeviceScanKernelINS2_10policy_hubIiiijN4cuda3std3__44plusIvEEE10Policy1000EN6thrust24THRUST_300001_SM_1000_NS10device_ptrIiEENSD_6detail15normal_iteratorISF_EENS0_13ScanTileStateIiLb1EEES9_NS1_10InputValueIiPiEEjiLb0EiEEvT0_T1_T2_iT3_T4_T5_)
        /*0164*/ 	.word	0x00000000


	//----- nvinfo : EIATTR_REGCOUNT
	.align		4
.L_104:
        /*0168*/ 	.byte	0x04, 0x2f
        /*016a*/ 	.short	(.L_106 - .L_105)
	.align		4
.L_105:
        /*016c*/ 	.word	index@(_ZN3cub18CUB_300001_SM_10006detail4scan16DeviceScanKernelINS2_10policy_hubIiiimN4cuda3std3__44plusIvEEE10Policy1000EN6thrust24THRUST_300001_SM_1000_NS10device_ptrIiEENSD_6detail15normal_iteratorISF_EENS0_13ScanTileStateIiLb1EEES9_NS1_10InputValueIiPiEEmiLb0EiEEvT0_T1_T2_iT3_T4_T5_)
        /*0170*/ 	.word	0x00000030


	//----- nvinfo : EIATTR_FRAME_SIZE
	.align		4
.L_106:
        /*0174*/ 	.byte	0x04, 0x11
        /*0176*/ 	.short	(.L_108 - .L_107)
	.align		4
.L_107:
        /*0178*/ 	.word	index@(_ZN3cub18CUB_300001_SM_10006detail4scan16DeviceScanKernelINS2_10policy_hubIiiimN4cuda3std3__44plusIvEEE10Policy1000EN6thrust24THRUST_300001_SM_1000_NS10device_ptrIiEENSD_6detail15normal_iteratorISF_EENS0_13ScanTileStateIiLb1EEES9_NS1_10InputValueIiPiEEmiLb0EiEEvT0_T1_T2_iT3_T4_T5_)
        /*017c*/ 	.word	0x00000000


	//----- nvinfo : EIATTR_MIN_STACK_SIZE
	.align		4
.L_108:
        /*0180*/ 	.byte	0x04, 0x12
        /*0182*/ 	.short	(.L_110 - .L_109)
	.align		4
.L_109:
        /*0184*/ 	.word	index@(_ZN3cub18CUB_300001_SM_10006detail4scan16DeviceScanKernelINS2_10policy_hubIiiimN4cuda3std3__44plusIvEEE10Policy1000EN6thrust24THRUST_300001_SM_1000_NS10device_ptrIiEENSD_6detail15normal_iteratorISF_EENS0_13ScanTileStateIiLb1EEES9_NS1_10InputValueIiPiEEmiLb0EiEEvT0_T1_T2_iT3_T4_T5_)
        /*0188*/ 	.word	0x00000000


	//----- nvinfo : EIATTR_MIN_STACK_SIZE
	.align		4
.L_110:
        /*018c*/ 	.byte	0x04, 0x12
        /*018e*/ 	.short	(.L_112 - .L_111)
	.align		4
.L_111:
        /*0190*/ 	.word	index@(_ZN3cub18CUB_300001_SM_10006detail4scan16DeviceScanKernelINS2_10policy_hubIiiijN4cuda3std3__44plusIvEEE10Policy1000EN6thrust24THRUST_300001_SM_1000_NS10device_ptrIiEENSD_6detail15normal_iteratorISF_EENS0_13ScanTileStateIiLb1EEES9_NS1_10InputValueIiPiEEjiLb0EiEEvT0_T1_T2_iT3_T4_T5_)
        /*0194*/ 	.word	0x00000000


	//----- nvinfo : EIATTR_MIN_STACK_SIZE
	.align		4
.L_112:
        /*0198*/ 	.byte	0x04, 0x12
        /*019a*/ 	.short	(.L_114 - .L_113)
	.align		4
.L_113:
        /*019c*/ 	.word	index@(_ZN3cub18CUB_300001_SM_10006detail4scan20DeviceScanInitKernelINS0_13ScanTileStateIiLb1EEEEEvT_i)
        /*01a0*/ 	.word	0x00000000


	//----- nvinfo : EIATTR_MIN_STACK_SIZE
	.align		4
.L_114:
        /*01a4*/ 	.byte	0x04, 0x12
        /*01a6*/ 	.short	(.L_116 - .L_115)
	.align		4
.L_115:
        /*01a8*/ 	.word	index@(_ZN3cub18CUB_300001_SM_10006detail6reduce28DeviceReduceSingleTileKernelINS2_10policy_hubIiyN4cuda3std3__44plusIiEEE10Policy1000EPiSC_iS9_iiNS7_10__identityEEEvT0_T1_T2_T3_T4_T6_)
        /*01ac*/ 	.word	0x00000000


	//----- nvinfo : EIATTR_MIN_STACK_SIZE
	.align		4
.L_116:
        /*01b0*/ 	.byte	0x04, 0x12
        /*01b2*/ 	.short	(.L_118 - .L_117)
	.align		4
.L_117:
        /*01b4*/ 	.word	index@(_ZN3cub18CUB_300001_SM_10006detail6reduce18DeviceReduceKernelINS2_10policy_hubIiyN4cuda3std3__44plusIiEEE10Policy1000EN6thrust24THRUST_300001_SM_1000_NS10device_ptrIiEEyS9_iNS7_10__identityEEEvT0_PT3_T1_NS0_13GridEvenShareISK_EET2_T4_)
        /*01b8*/ 	.word	0x00000000


	//----- nvinfo : EIATTR_MIN_STACK_SIZE
	.align		4
.L_118:
        /*01bc*/ 	.byte	0x04, 0x12
        /*01be*/ 	.short	(.L_120 - .L_119)
	.align		4
.L_119:
        /*01c0*/ 	.word	index@(_ZN3cub18CUB_300001_SM_10006detail6reduce28DeviceReduceSingleTileKernelINS2_10policy_hubIiyN4cuda3std3__44plusIiEEE10Policy1000EN6thrust24THRUST_300001_SM_1000_NS10device_ptrIiEEPiyS9_iiNS7_10__identityEEEvT0_T1_T2_T3_T4_T6_)
        /*01c4*/ 	.word	0x00000000


	//----- nvinfo : EIATTR_MIN_STACK_SIZE
	.align		4
.L_120:
        /*01c8*/ 	.byte	0x04, 0x12
        /*01ca*/ 	.short	(.L_122 - .L_121)
	.align		4
.L_121:
        /*01cc*/ 	.word	index@(_ZN3cub18CUB_300001_SM_10006detail6reduce28DeviceReduceSingleTileKernelINS2_10policy_hubIijN4cuda3std3__44plusIiEEE10Policy1000EPiSC_iS9_iiNS7_10__identityEEEvT0_T1_T2_T3_T4_T6_)
        /*01d0*/ 	.word	0x00000000


	//----- nvinfo : EIATTR_MIN_STACK_SIZE
	.align		4
.L_122:
        /*01d4*/ 	.byte	0x04, 0x12
        /*01d6*/ 	.short	(.L_124 - .L_123)
	.align		4
.L_123:
        /*01d8*/ 	.word	index@(_ZN3cub18CUB_300001_SM_10006detail6reduce18DeviceReduceKernelINS2_10policy_hubIijN4cuda3std3__44plusIiEEE10Policy1000EN6thrust24THRUST_300001_SM_1000_NS10device_ptrIiEEjS9_iNS7_10__identityEEEvT0_PT3_T1_NS0_13GridEvenShareISK_EET2_T4_)
        /*01dc*/ 	.word	0x00000000


	//----- nvinfo : EIATTR_MIN_STACK_SIZE
	.align		4
.L_124:
        /*01e0*/ 	.byte	0x04, 0x12
        /*01e2*/ 	.short	(.L_126 - .L_125)
	.align		4
.L_125:
        /*01e4*/ 	.word	index@(_ZN3cub18CUB_300001_SM_10006detail6reduce28DeviceReduceSingleTileKernelINS2_10policy_hubIijN4cuda3std3__44plusIiEEE10Policy1000EN6thrust24THRUST_300001_SM_1000_NS10device_ptrIiEEPijS9_iiNS7_10__identityEEEvT0_T1_T2_T3_T4_T6_)
        /*01e8*/ 	.word	0x00000000


	//----- nvinfo : EIATTR_MIN_STACK_SIZE
	.align		4
.L_126:
        /*01ec*/ 	.byte	0x04, 0x12
        /*01ee*/ 	.short	(.L_128 - .L_127)
	.align		4
.L_127:
        /*01f0*/ 	.word	index@(_ZN3cub18CUB_300001_SM_10006detail8for_each13static_kernelINS2_12policy_hub_t12policy_500_tEmN6thrust24THRUST_300001_SM_1000_NS8cuda_cub20__uninitialized_fill7functorINS7_10device_ptrIiEEiEEEEvT0_T1_)
        /*01f4*/ 	.word	0x00000000


	//----- nvinfo : EIATTR_MIN_STACK_SIZE
	.align		4
.L_128:
        /*01f8*/ 	.byte	0x04, 0x12
        /*01fa*/ 	.short	(.L_130 - .L_129)
	.align		4
.L_129:
        /*01fc*/ 	.word	index@(_ZN3cub18CUB_300001_SM_10006detail11EmptyKernelIvEEvv)
        /*0200*/ 	.word	0x00000000


	//----- nvinfo : EIATTR_MIN_STACK_SIZE
	.align		4
.L_130:
        /*0204*/ 	.byte	0x04, 0x12
        /*0206*/ 	.short	(.L_132 - .L_131)
	.align		4
.L_131:
        /*0208*/ 	.word	index@(_Z23kernel_binarySearchDictPKcPKiiS0_S2_iPi)
        /*020c*/ 	.word	0x00000000


	//----- nvinfo : EIATTR_MIN_STACK_SIZE
	.align		4
.L_132:
        /*0210*/ 	.byte	0x04, 0x12
        /*0212*/ 	.short	(.L_134 - .L_133)
	.align		4
.L_133:
        /*0214*/ 	.word	index@(_Z17kernel_scatterPosPKiS0_Piii)
        /*0218*/ 	.word	0x00000000


	//----- nvinfo : EIATTR_MIN_STACK_SIZE
	.align		4
.L_134:
        /*021c*/ 	.byte	0x04, 0x12
        /*021e*/ 	.short	(.L_136 - .L_135)
	.align		4
.L_135:
        /*0220*/ 	.word	index@(_Z17kernel_markStartsPKiPii)
        /*0224*/ 	.word	0x00000000


	//----- nvinfo : EIATTR_MIN_STACK_SIZE
	.align		4
.L_136:
        /*0228*/ 	.byte	0x04, 0x12
        /*022a*/ 	.short	(.L_138 - .L_137)
	.align		4
.L_137:
        /*022c*/ 	.word	index@(_Z16kernel_flagCharsPKcPii)
        /*0230*/ 	.word	0x00000000


	//----- nvinfo : EIATTR_MIN_STACK_SIZE
	.align		4
.L_138:
        /*0234*/ 	.byte	0x04, 0x12
        /*0236*/ 	.short	(.L_140 - .L_139)
	.align		4
.L_139:
        /*0238*/ 	.word	index@(_Z20kernel_normalizeTextPKcPci)
        /*023c*/ 	.word	0x00000000
.L_140:


//--------------------- .nv.compat                --------------------------
	.section	.nv.compat,"",@"SHT_CUDA_COMPAT_INFO"
	.align	4
        /*0000*/ 	.byte	0x02, 0x09, 0x00, 0x00, 0x02, 0x02, 0x01, 0x00, 0x02, 0x05, 0x05, 0x00, 0x03, 0x07, 0x01, 0x01
        /*0010*/ 	.byte	0x02, 0x03, 0x00, 0x00, 0x02, 0x06, 0x01, 0x00, 0x04, 0x0b, 0x08, 0x00, 0x09, 0x00, 0x00, 0x00
        /*0020*/ 	.byte	0x00, 0x00, 0x00, 0x00


//--------------------- .nv.info._ZN3cub18CUB_300001_SM_10006detail4scan16DeviceScanKernelINS2_10policy_hubIiiimN4cuda3std3__44plusIvEEE10Policy1000EN6thrust24THRUST_300001_SM_1000_NS10device_ptrIiEENSD_6detail15normal_iteratorISF_EENS0_13ScanTileStateIiLb1EEES9_NS1_10InputValueIiPiEEmiLb0EiEEvT0_T1_T2_iT3_T4_T5_ --------------------------
	.section	.nv.info._ZN3cub18CUB_300001_SM_10006detail4scan16DeviceScanKernelINS2_10policy_hubIiiimN4cuda3std3__44plusIvEEE10Policy1000EN6thrust24THRUST_300001_SM_1000_NS10device_ptrIiEENSD_6detail15normal_iteratorISF_EENS0_13ScanTileStateIiLb1EEES9_NS1_10InputValueIiPiEEmiLb0EiEEvT0_T1_T2_iT3_T4_T5_,"",@"SHT_CUDA_INFO"
	.sectionflags	@""
	.align	4


	//----- nvinfo : EIATTR_CUDA_API_VERSION
	.align		4
        /*0000*/ 	.byte	0x04, 0x37
        /*0002*/ 	.short	(.L_142 - .L_141)
.L_141:
        /*0004*/ 	.word	0x00000082


	//----- nvinfo : EIATTR_KPARAM_INFO
	.align		4
.L_142:
        /*0008*/ 	.byte	0x04, 0x17
        /*000a*/ 	.short	(.L_144 - .L_143)
.L_143:
        /*000c*/ 	.word	0x00000000
        /*0010*/ 	.short	0x0006
        /*0012*/ 	.short	0x0030
        /*0014*/ 	.byte	0x00, 0xf0, 0x21, 0x00


	//----- nvinfo : EIATTR_KPARAM_INFO
	.align		4
.L_144:
        /*0018*/ 	.byte	0x04, 0x17
        /*001a*/ 	.short	(.L_146 - .L_145)
.L_145:
        /*001c*/ 	.word	0x00000000
        /*0020*/ 	.short	0x0005
        /*0022*/ 	.short	0x0020
        /*0024*/ 	.byte	0x00, 0xf0, 0x41, 0x00


	//----- nvinfo : EIATTR_KPARAM_INFO
	.align		4
.L_146:
        /*0028*/ 	.byte	0x04, 0x17
        /*002a*/ 	.short	(.L_148 - .L_147)
.L_147:
        /*002c*/ 	.word	0x00000000
        /*0030*/ 	.short	0x0004
        /*0032*/ 	.short	0x001c
        /*0034*/ 	.byte	0x00, 0xf0, 0x05, 0x00


	//----- nvinfo : EIATTR_KPARAM_INFO
	.align		4
.L_148:
        /*0038*/ 	.byte	0x04, 0x17
        /*003a*/ 	.short	(.L_150 - .L_149)
.L_149:
        /*003c*/ 	.word	0x00000000
        /*0040*/ 	.short	0x0003
        /*0042*/ 	.short	0x0018
        /*0044*/ 	.byte	0x00, 0xf0, 0x11, 0x00


	//----- nvinfo : EIATTR_KPARAM_INFO
	.align		4
.L_150:
        /*0048*/ 	.byte	0x04, 0x17
        /*004a*/ 	.short	(.L_152 - .L_151)
.L_151:
        /*004c*/ 	.word	0x00000000
        /*0050*/ 	.short	0x0002
        /*0052*/ 	.short	0x0010
        /*0054*/ 	.byte	0x00, 0xf0, 0x21, 0x00


	//----- nvinfo : EIATTR_KPARAM_INFO
	.align		4
.L_152:
        /*0058*/ 	.byte	0x04, 0x17
        /*005a*/ 	.short	(.L_154 - .L_153)
.L_153:
        /*005c*/ 	.word	0x00000000
        /*0060*/ 	.short	0x0001
        /*0062*/ 	.short	0x0008
        /*0064*/ 	.byte	0x00, 0xf0, 0x21, 0x00


	//----- nvinfo : EIATTR_KPARAM_INFO
	.align		4
.L_154:
        /*0068*/ 	.byte	0x04, 0x17
        /*006a*/ 	.short	(.L_156 - .L_155)
.L_155:
        /*006c*/ 	.word	0x00000000
        /*0070*/ 	.short	0x0000
        /*0072*/ 	.short	0x0000
        /*0074*/ 	.byte	0x00, 0xf0, 0x21, 0x00


	//----- nvinfo : EIATTR_SPARSE_MMA_MASK
	.align		4
.L_156:
        /*0078*/ 	.byte	0x03, 0x50
        /*007a*/ 	.short	0x0000


	//----- nvinfo : EIATTR_MAXREG_COUNT
	.align		4
        /*007c*/ 	.byte	0x03, 0x1b
        /*007e*/ 	.short	0x0080


	//----- nvinfo : EIATTR_NUM_BARRIERS
	.align		4
        /*0080*/ 	.byte	0x02, 0x4c
        /*0082*/ 	.byte	0x01
	.zero		1


	//----- nvinfo : EIATTR_MERCURY_ISA_VERSION
	.align		4
        /*0084*/ 	.byte	0x03, 0x5f
        /*0086*/ 	.short	0x0101


	//----- nvinfo : EIATTR_COOP_GROUP_MASK_REGIDS
	.align		4
        /*0088*/ 	.byte	0x04, 0x29
        /*008a*/ 	.short	(.L_158 - .L_157)


	//   ....[0]....
.L_157:
        /*008c*/ 	.word	0xffffffff


	//   ....[1]....
        /*0090*/ 	.word	0xffffffff


	//   ....[2]....
        /*0094*/ 	.word	0xffffffff


	//   ....[3]....
        /*0098*/ 	.word	0xffffffff


	//   ....[4]....
        /*009c*/ 	.word	0xffffffff


	//   ....[5]....
        /*00a0*/ 	.word	0xffffffff


	//   ....[6]....
        /*00a4*/ 	.word	0xffffffff


	//   ....[7]....
        /*00a8*/ 	.word	0xffffffff


	//   ....[8]....
        /*00ac*/ 	.word	0xffffffff


	//   ....[9]....
        /*00b0*/ 	.word	0xffffffff


	//   ....[10]....
        /*00b4*/ 	.word	0xffffffff


	//   ....[11]....
        /*00b8*/ 	.word	0xffffffff


	//   ....[12]....
        /*00bc*/ 	.word	0xffffffff


	//   ....[13]....
        /*00c0*/ 	.word	0xffffffff


	//   ....[14]....
        /*00c4*/ 	.word	0xffffffff


	//   ....[15]....
        /*00c8*/ 	.word	0xffffffff


	//   ....[16]....
        /*00cc*/ 	.word	0xffffffff


	//   ....[17]....
        /*00d0*/ 	.word	0xffffffff


	//   ....[18]....
        /*00d4*/ 	.word	0xffffffff


	//   ....[19]....
        /*00d8*/ 	.word	0xffffffff


	//   ....[20]....
        /*00dc*/ 	.word	0xffffffff


	//   ....[21]....
        /*00e0*/ 	.word	0xffffffff


	//   ....[22]....
        /*00e4*/ 	.word	0xffffffff


	//   ....[23]....
        /*00e8*/ 	.word	0xffffffff


	//   ....[24]....
        /*00ec*/ 	.word	0xffffffff


	//   ....[25]....
        /*00f0*/ 	.word	0xffffffff


	//   ....[26]....
        /*00f4*/ 	.word	0xffffffff


	//   ....[27]....
        /*00f8*/ 	.word	0xffffffff


	//   ....[28]....
        /*00fc*/ 	.word	0xffffffff


	//   ....[29]....
        /*0100*/ 	.word	0xffffffff


	//   ....[30]....
        /*0104*/ 	.word	0xffffffff


	//   ....[31]....
        /*0108*/ 	.word	0xffffffff


	//   ....[32]....
        /*010c*/ 	.word	0xffffffff


	//   ....[33]....
        /*0110*/ 	.word	0xffffffff


	//   ....[34]....
        /*0114*/ 	.word	0xffffffff


	//   ....[35]....
        /*0118*/ 	.word	0xffffffff


	//   ....[36]....
        /*011c*/ 	.word	0xffffffff


	//   ....[37]....
        /*0120*/ 	.word	0xffffffff


	//   ....[38]....
        /*0124*/ 	.word	0xffffffff


	//   ....[39]....
        /*0128*/ 	.word	0xffffffff


	//   ....[40]....
        /*012c*/ 	.word	0xffffffff


	//   ....[41]....
        /*0130*/ 	.word	0xffffffff


	//   ....[42]....
        /*0134*/ 	.word	0xffffffff


	//   ....[43]....
        /*0138*/ 	.word	0xffffffff


	//   ....[44]....
        /*013c*/ 	.word	0xffffffff


	//   ....[45]....
        /*0140*/ 	.word	0xffffffff


	//   ....[46]....
        /*0144*/ 	.word	0xffffffff


	//   ....[47]....
        /*0148*/ 	.word	0xffffffff


	//   ....[48]....
        /*014c*/ 	.word	0xffffffff


	//   ....[49]....
        /*0150*/ 	.word	0xffffffff


	//   ....[50]....
        /*0154*/ 	.word	0xffffffff


	//   ....[51]....
        /*0158*/ 	.word	0xffffffff


	//   ....[52]....
        /*015c*/ 	.word	0xffffffff


	//   ....[53]....
        /*0160*/ 	.word	0xffffffff


	//   ....[54]....
        /*0164*/ 	.word	0xffffffff


	//   ....[55]....
        /*0168*/ 	.word	0xffffffff


	//   ....[56]....
        /*016c*/ 	.word	0xffffffff


	//   ....[57]....
        /*0170*/ 	.word	0xffffffff


	//   ....[58]....
        /*0174*/ 	.word	0xffffffff


	//   ....[59]....
        /*0178*/ 	.word	0xffffffff


	//   ....[60]....
        /*017c*/ 	.word	0x0500000a


	//   ....[61]....
        /*0180*/ 	.word	0x0500000a


	//   ....[62]....
        /*0184*/ 	.word	0x0500000a


	//   ....[63]....
        /*0188*/ 	.word	0x0500000a


	//   ....[64]....
        /*018c*/ 	.word	0x0500000a


	//   ....[65]....
        /*0190*/ 	.word	0x0500000a


	//   ....[66]....
        /*0194*/ 	.word	0x0500000a


	//   ....[67]....
        /*0198*/ 	.word	0x0500000a


	//   ....[68]....
        /*019c*/ 	.word	0x0500000a


	//   ....[69]....
        /*01a0*/ 	.word	0x0500000a


	//   ....[70]....
        /*01a4*/ 	.word	0x0500000a


	//   ....[71]....
        /*01a8*/ 	.word	0x0500000a


	//   ....[72]....
        /*01ac*/ 	.word	0x0500000a


	//   ....[73]....
        /*01b0*/ 	.word	0x0500000a


	//   ....[74]....
        /*01b4*/ 	.word	0x0500000a


	//   ....[75]....
        /*01b8*/ 	.word	0x0500000a


	//   ....[76]....
        /*01bc*/ 	.word	0x0500000a


	//   ....[77]....
        /*01c0*/ 	.word	0x0500000a


	//   ....[78]....
        /*01c4*/ 	.word	0x0500000a


	//   ....[79]....
        /*01c8*/ 	.word	0x0500000a


	//   ....[80]....
        /*01cc*/ 	.word	0x0500000a


	//   ....[81]....
        /*01d0*/ 	.word	0x0500000a


	//   ....[82]....
        /*01d4*/ 	.word	0x0500000a


	//   ....[83]....
        /*01d8*/ 	.word	0x0500000a


	//   ....[84]....
        /*01dc*/ 	.word	0x0500000a


	//   ....[85]....
        /*01e0*/ 	.word	0x0500000a


	//   ....[86]....
        /*01e4*/ 	.word	0x0500000a


	//   ....[87]....
        /*01e8*/ 	.word	0x0500000a


	//   ....[88]....
        /*01ec*/ 	.word	0x0500000a


	//   ....[89]....
        /*01f0*/ 	.word	0x0500000a


	//   ....[90]....
        /*01f4*/ 	.word	0x0500000a


	//   ....[91]....
        /*01f8*/ 	.word	0x0500000a


	//   ....[92]....
        /*01fc*/ 	.word	0x0500000a


	//   ....[93]....
        /*0200*/ 	.word	0x0500000a


	//   ....[94]....
        /*0204*/ 	.word	0x0500000a


	//   ....[95]....
        /*0208*/ 	.word	0x0500000a


	//----- nvinfo : EIATTR_COOP_GROUP_INSTR_OFFSETS
	.align		4
.L_158:
        /*020c*/ 	.byte	0x04, 0x28
        /*020e*/ 	.short	(.L_160 - .L_159)


	//   ....[0]....
.L_159:
        /*0210*/ 	.word	0x000004d0


	//   ....[1]....
        /*0214*/ 	.word	0x000006f0


	//   ....[2]....
        /*0218*/ 	.word	0x00000710


	//   ....[3]....
        /*021c*/ 	.word	0x00000730


	//   ....[4]....
        /*0220*/ 	.word	0x00000750


	//   ....[5]....
        /*0224*/ 	.word	0x00000770


	//   ....[6]....
        /*0228*/ 	.word	0x00000b80


	//   ....[7]....
        /*022c*/ 	.word	0x00000ba0


	//   ....[8]....
        /*0230*/ 	.word	0x00000bc0


	//   ....[9]....
        /*0234*/ 	.word	0x00000be0


	//   ....[10]....
        /*0238*/ 	.word	0x00000c00


	//   ....[11]....
        /*023c*/ 	.word	0x00001000


	//   ....[12]....
        /*0240*/ 	.word	0x00001090


	//   ....[13]....
        /*0244*/ 	.word	0x000010f0


	//   ....[14]....
        /*0248*/ 	.word	0x00001160


	//   ....[15]....
        /*024c*/ 	.word	0x000011c0


	//   ....[16]....
        /*0250*/ 	.word	0x00001210


	//   ....[17]....
        /*0254*/ 	.word	0x00001270


	//   ....[18]....
        /*0258*/ 	.word	0x000012c0


	//   ....[19]....
        /*025c*/ 	.word	0x000012e0


	//   ....[20]....
        /*0260*/ 	.word	0x000013a0


	//   ....[21]....
        /*0264*/ 	.word	0x00001430


	//   ....[22]....
        /*0268*/ 	.word	0x00001480


	//   ....[23]....
        /*026c*/ 	.word	0x000014e0


	//   ....[24]....
        /*0270*/ 	.word	0x00001540


	//   ....[25]....
        /*0274*/ 	.word	0x00001580


	//   ....[26]....
        /*0278*/ 	.word	0x000015c0


	//   ....[27]....
        /*027c*/ 	.word	0x00001600


	//   ....[28]....
        /*0280*/ 	.word	0x00001610


	//   ....[29]....
        /*0284*/ 	.word	0x00001a50


	//   ....[30]....
        /*0288*/ 	.word	0x00002430


	//   ....[31]....
        /*028c*/ 	.word	0x00002650


	//   ....[32]....
        /*0290*/ 	.word	0x00002670


	//   ....[33]....
        /*0294*/ 	.word	0x00002690


	//   ....[34]....
        /*0298*/ 	.word	0x000026b0


	//   ....[35]....
        /*029c*/ 	.word	0x000026d0


	//   ....[36]....
        /*02a0*/ 	.word	0x00002a60


	//   ....[37]....
        /*02a4*/ 	.word	0x00002a80


	//   ....[38]....
        /*02a8*/ 	.word	0x00002aa0


	//   ....[39]....
        /*02ac*/ 	.word	0x00002ac0


	//   ....[40]....
        /*02b0*/ 	.word	0x00002ae0


	//   ....[41]....
        /*02b4*/ 	.word	0x00002ee0


	//   ....[42]....
        /*02b8*/ 	.word	0x00002f70


	//   ....[43]....
        /*02bc*/ 	.word	0x00002fd0


	//   ....[44]....
        /*02c0*/ 	.word	0x00003030


	//   ....[45]....
        /*02c4*/ 	.word	0x00003090


	//   ....[46]....
        /*02c8*/ 	.word	0x000030f0


	//   ....[47]....
        /*02cc*/ 	.word	0x00003140


	//   ....[48]....
        /*02d0*/ 	.word	0x000031b0


	//   ....[49]....
        /*02d4*/ 	.word	0x000031c0


	//   ....[50]....
        /*02d8*/ 	.word	0x00003280


	//   ....[51]....
        /*02dc*/ 	.word	0x00003310


	//   ....[52]....
        /*02e0*/ 	.word	0x00003360


	//   ....[53]....
        /*02e4*/ 	.word	0x000033d0


	//   ....[54]....
        /*02e8*/ 	.word	0x00003430


	//   ....[55]....
        /*02ec*/ 	.word	0x00003480


	//   ....[56]....
        /*02f0*/ 	.word	0x000034c0


	//   ....[57]....
        /*02f4*/ 	.word	0x00003520


	//   ....[58]....
        /*02f8*/ 	.word	0x00003530


	//   ....[59]....
        /*02fc*/ 	.word	0x000039a0


	//   ....[60]....
        /*0300*/ 	.word	0x00003f30


	//   ....[61]....
        /*0304*/ 	.word	0x00003fb0


	//   ....[62]....
        /*0308*/ 	.word	0x00004040


	//   ....[63]....
        /*030c*/ 	.word	0x00004120


	//   ....[64]....
        /*0310*/ 	.word	0x000041a0


	//   ....[65]....
        /*0314*/ 	.word	0x00004230


	//   ....[66]....
        /*0318*/ 	.word	0x000042b0


	//   ....[67]....
        /*031c*/ 	.word	0x00004330


	//   ....[68]....
        /*0320*/ 	.word	0x00004360


	//   ....[69]....
        /*0324*/ 	.word	0x00004430


	//   ....[70]....
        /*0328*/ 	.word	0x000044b0


	//   ....[71]....
        /*032c*/ 	.word	0x00004530


	//   ....[72]....
        /*0330*/ 	.word	0x000045e0


	//   ....[73]....
        /*0334*/ 	.word	0x00004670


	//   ....[74]....
        /*0338*/ 	.word	0x000046f0


	//   ....[75]....
        /*033c*/ 	.word	0x00004760


	//   ....[76]....
        /*0340*/ 	.word	0x000047e0


	//   ....[77]....
        /*0344*/ 	.word	0x00004840


	//   ....[78]....
        /*0348*/ 	.word	0x000048b0


	//   ....[79]....
        /*034c*/ 	.word	0x00004930


	//   ....[80]....
        /*0350*/ 	.word	0x000049d0


	//   ....[81]....
        /*0354*/ 	.word	0x00004a90


	//   ....[82]....
        /*0358*/ 	.word	0x00004b30


	//   ....[83]....
        /*035c*/ 	.word	0x00004bc0


	//   ....[84]....
        /*0360*/ 	.word	0x00004c50


	//   ....[85]....
        /*0364*/ 	.word	0x00004cc0


	//   ....[86]....
        /*0368*/ 	.word	0x00004cf0


	//   ....[87]....
        /*036c*/ 	.word	0x00004dc0


	//   ....[88]....
        /*0370*/ 	.word	0x00004e40


	//   ....[89]....
        /*0374*/ 	.word	0x00004ec0


	//   ....[90]....
        /*0378*/ 	.word	0x00004f80


	//   ....[91]....
        /*037c*/ 	.word	0x00005020


	//   ....[92]....
        /*0380*/ 	.word	0x000050b0


	//   ....[93]....
        /*0384*/ 	.word	0x00005140


	//   ....[94]....
        /*0388*/ 	.word	0x000051d0


	//   ....[95]....
        /*038c*/ 	.word	0x00005230


	//----- nvinfo : EIATTR_VRC_CTA_INIT_COUNT
	.align		4
.L_160:
        /*0390*/ 	.byte	0x02, 0x4a
	.zero		1
	.zero		1


	//----- nvinfo : EIATTR_EXIT_INSTR_OFFSETS
	.align		4
        /*0394*/ 	.byte	0x04, 0x1c
        /*0396*/ 	.short	(.L_162 - .L_161)


	//   ....[0]....
.L_161:
        /*0398*/ 	.word	0x00001ce0


	//   ....[1]....
        /*039c*/ 	.word	0x00001d10


	//   ....[2]....
        /*03a0*/ 	.word	0x00003ec0


	//   ....[3]....
        /*03a4*/ 	.word	0x00003ee0


	//----- nvinfo : EIATTR_MAX_THREADS
	.align		4
.L_162:
        /*03a8*/ 	.byte	0x04, 0x05
        /*03aa*/ 	.short	(.L_164 - .L_163)
.L_163:
        /*03ac*/ 	.word	0x000001a0
        /*03b0*/ 	.word	0x00000001
        /*03b4*/ 	.word	0x00000001


	//----- nvinfo : EIATTR_CRS_STACK_SIZE
	.align		4
.L_164:
        /*03b8*/ 	.byte	0x04, 0x1e
        /*03ba*/ 	.short	(.L_166 - .L_165)
.L_165:
        /*03bc*/ 	.word	0x00000000


	//----- nvinfo : EIATTR_CBANK_PARAM_SIZE
	.align		4
.L_166:
        /*03c0*/ 	.byte	0x03, 0x19
        /*03c2*/ 	.short	0x0038


	//----- nvinfo : EIATTR_PARAM_CBANK
	.align		4
        /*03c4*/ 	.byte	0x04, 0x0a
        /*03c6*/ 	.short	(.L_168 - .L_167)
	.align		4
.L_167:
        /*03c8*/ 	.word	index@(.nv.constant0._ZN3cub18CUB_300001_SM_10006detail4scan16DeviceScanKernelINS2_10policy_hubIiiimN4cuda3std3__44plusIvEEE10Policy1000EN6thrust24THRUST_300001_SM_1000_NS10device_ptrIiEENSD_6detail15normal_iteratorISF_EENS0_13ScanTileStateIiLb1EEES9_NS1_10InputValueIiPiEEmiLb0EiEEvT0_T1_T2_iT3_T4_T5_)
        /*03cc*/ 	.short	0x0380
        /*03ce*/ 	.short	0x0038


	//----- nvinfo : EIATTR_SW_WAR
	.align		4
.L_168:
        /*03d0*/ 	.byte	0x04, 0x36
        /*03d2*/ 	.short	(.L_170 - .L_169)
.L_169:
        /*03d4*/ 	.word	0x00000008
.L_170:


//--------------------- .nv.info._ZN3cub18CUB_300001_SM_10006detail4scan16DeviceScanKernelINS2_10policy_hubIiiijN4cuda3std3__44plusIvEEE10Policy1000EN6thrust24THRUST_300001_SM_1000_NS10device_ptrIiEENSD_6detail15normal_iteratorISF_EENS0_13ScanTileStateIiLb1EEES9_NS1_10InputValueIiPiEEjiLb0EiEEvT0_T1_T2_iT3_T4_T5_ --------------------------
	.section	.nv.info._ZN3cub18CUB_300001_SM_10006detail4scan16DeviceScanKernelINS2_10policy_hubIiiijN4cuda3std3__44plusIvEEE10Policy1000EN6thrust24THRUST_300001_SM_1000_NS10device_ptrIiEENSD_6detail15normal_iteratorISF_EENS0_13ScanTileStateIiLb1EEES9_NS1_10InputValueIiPiEEjiLb0EiEEvT0_T1_T2_iT3_T4_T5_,"",@"SHT_CUDA_INFO"
	.sectionflags	@""
	.align	4


	//----- nvinfo : EIATTR_CUDA_API_VERSION
	.align		4
        /*0000*/ 	.byte	0x04, 0x37
        /*0002*/ 	.short	(.L_172 - .L_171)
.L_171:
        /*0004*/ 	.word	0x00000082


	//----- nvinfo : EIATTR_KPARAM_INFO
	.align		4
.L_172:
        /*0008*/ 	.byte	0x04, 0x17
        /*000a*/ 	.short	(.L_174 - .L_173)
.L_173:
        /*000c*/ 	.word	0x00000000
        /*0010*/ 	.short	0x0006
        /*0012*/ 	.short	0x0030
        /*0014*/ 	.byte	0x00, 0xf0, 0x11, 0x00


	//----- nvinfo : EIATTR_KPARAM_INFO
	.align		4
.L_174:
        /*0018*/ 	.byte	0x04, 0x17
        /*001a*/ 	.short	(.L_176 - .L_175)
.L_175:
        /*001c*/ 	.word	0x00000000
        /*0020*/ 	.short	0x0005
        /*0022*/ 	.short	0x0020
        /*0024*/ 	.byte	0x00, 0xf0, 0x41, 0x00


	//----- nvinfo : EIATTR_KPARAM_INFO
	.align		4
.L_176:
        /*0028*/ 	.byte	0x04, 0x17
        /*002a*/ 	.short	(.L_178 - .L_177)
.L_177:
        /*002c*/ 	.word	0x00000000
        /*0030*/ 	.short	0x0004
        /*0032*/ 	.short	0x001c
        /*0034*/ 	.byte	0x00, 0xf0, 0x05, 0x00


	//----- nvinfo : EIATTR_KPARAM_INFO
	.align		4
.L_178:
        /*0038*/ 	.byte	0x04, 0x17
        /*003a*/ 	.short	(.L_180 - .L_179)
.L_179:
        /*003c*/ 	.word	0x00000000
        /*0040*/ 	.short	0x0003
        /*0042*/ 	.short	0x0018
        /*0044*/ 	.byte	0x00, 0xf0, 0x11, 0x00


	//----- nvinfo : EIATTR_KPARAM_INFO
	.align		4
.L_180:
        /*0048*/ 	.byte	0x04, 0x17
        /*004a*/ 	.short	(.L_182 - .L_181)
.L_181:
        /*004c*/ 	.word	0x00000000
        /*0050*/ 	.short	0x0002
        /*0052*/ 	.short	0x0010
        /*0054*/ 	.byte	0x00, 0xf0, 0x21, 0x00


	//----- nvinfo : EIATTR_KPARAM_INFO
	.align		4
.L_182:
        /*0058*/ 	.byte	0x04, 0x17
        /*005a*/ 	.short	(.L_184 - .L_183)
.L_183:
        /*005c*/ 	.word	0x00000000
        /*0060*/ 	.short	0x0001
        /*0062*/ 	.short	0x0008
        /*0064*/ 	.byte	0x00, 0xf0, 0x21, 0x00


	//----- nvinfo : EIATTR_KPARAM_INFO
	.align		4
.L_184:
        /*0068*/ 	.byte	0x04, 0x17
        /*006a*/ 	.short	(.L_186 - .L_185)
.L_185:
        /*006c*/ 	.word	0x00000000
        /*0070*/ 	.short	0x0000
        /*0072*/ 	.short	0x0000
        /*0074*/ 	.byte	0x00, 0xf0, 0x21, 0x00


	//----- nvinfo : EIATTR_SPARSE_MMA_MASK
	.align		4
.L_186:
        /*0078*/ 	.byte	0x03, 0x50
        /*007a*/ 	.short	0x0000


	//----- nvinfo : EIATTR_MAXREG_COUNT
	.align		4
        /*007c*/ 	.byte	0x03, 0x1b
        /*007e*/ 	.short	0x00a8


	//----- nvinfo : EIATTR_NUM_BARRIERS
	.align		4
        /*0080*/ 	.byte	0x02, 0x4c
        /*0082*/ 	.byte	0x01
	.zero		1


	//----- nvinfo : EIATTR_MERCURY_ISA_VERSION
	.align		4
        /*0084*/ 	.byte	0x03, 0x5f
        /*0086*/ 	.short	0x0101


	//----- nvinfo : EIATTR_UNUSED_LOAD_BYTE_OFFSET
	.align		4
        /*0088*/ 	.byte	0x04, 0x44
        /*008a*/ 	.short	(.L_188 - .L_187)


	//   ....[0]....
.L_187:
        /*008c*/ 	.word	0x00002a80
        /*0090*/ 	.word	0x00000fff


	//----- nvinfo : EIATTR_COOP_GROUP_MASK_REGIDS
	.align		4
.L_188:
        /*0094*/ 	.byte	0x04, 0x29
        /*0096*/ 	.short	(.L_190 - .L_189)


	//   ....[0]....
.L_189:
        /*0098*/ 	.word	0xffffffff


	//   ....[1]....
        /*009c*/ 	.word	0xffffffff


	//   ....[2]....
        /*00a0*/ 	.word	0xffffffff


	//   ....[3]....
        /*00a4*/ 	.word	0xffffffff


	//   ....[4]....
        /*00a8*/ 	.word	0xffffffff


	//   ....[5]....
        /*00ac*/ 	.word	0xffffffff


	//   ....[6]....
        /*00b0*/ 	.word	0xffffffff


	//   ....[7]....
        /*00b4*/ 	.word	0xffffffff


	//   ....[8]....
        /*00b8*/ 	.word	0xffffffff


	//   ....[9]....
        /*00bc*/ 	.word	0xffffffff


	//   ....[10]....
        /*00c0*/ 	.word	0xffffffff


	//   ....[11]....
        /*00c4*/ 	.word	0xffffffff


	//   ....[12]....
        /*00c8*/ 	.word	0xffffffff


	//   ....[13]....
        /*00cc*/ 	.word	0xffffffff


	//   ....[14]....
        /*00d0*/ 	.word	0xffffffff


	//   ....[15]....
        /*00d4*/ 	.word	0xffffffff


	//   ....[16]....
        /*00d8*/ 	.word	0xffffffff


	//   ....[17]....
        /*00dc*/ 	.word	0xffffffff


	//   ....[18]....
        /*00e0*/ 	.word	0xffffffff


	//   ....[19]....
        /*00e4*/ 	.word	0xffffffff


	//   ....[20]....
        /*00e8*/ 	.word	0xffffffff


	//   ....[21]....
        /*00ec*/ 	.word	0xffffffff


	//   ....[22]....
        /*00f0*/ 	.word	0xffffffff


	//   ....[23]....
        /*00f4*/ 	.word	0xffffffff


	//   ....[24]....
        /*00f8*/ 	.word	0xffffffff


	//   ....[25]....
        /*00fc*/ 	.word	0xffffffff


	//   ....[26]....
        /*0100*/ 	.word	0xffffffff


	//   ....[27]....
        /*0104*/ 	.word	0xffffffff


	//   ....[28]....
        /*0108*/ 	.word	0xffffffff


	//   ....[29]....
        /*010c*/ 	.word	0xffffffff


	//   ....[30]....
        /*0110*/ 	.word	0xffffffff


	//   ....[31]....
        /*0114*/ 	.word	0xffffffff


	//   ....[32]....
        /*0118*/ 	.word	0xffffffff


	//   ....[33]....
        /*011c*/ 	.word	0xffffffff


	//   ....[34]....
        /*0120*/ 	.word	0xffffffff


	//   ....[35]....
        /*0124*/ 	.word	0xffffffff


	//   ....[36]....
        /*0128*/ 	.word	0xffffffff


	//   ....[37]....
        /*012c*/ 	.word	0xffffffff


	//   ....[38]....
        /*0130*/ 	.word	0xffffffff


	//   ....[39]....
        /*0134*/ 	.word	0xffffffff


	//   ....[40]....
        /*0138*/ 	.word	0xffffffff


	//   ....[41]....
        /*013c*/ 	.word	0xffffffff


	//   ....[42]....
        /*0140*/ 	.word	0xffffffff


	//   ....[43]....
        /*0144*/ 	.word	0xffffffff


	//   ....[44]....
        /*0148*/ 	.word	0xffffffff


	//   ....[45]....
        /*014c*/ 	.word	0xffffffff


	//   ....[46]....
        /*0150*/ 	.word	0xffffffff


	//   ....[47]....
        /*0154*/ 	.word	0xffffffff


	//   ....[48]....
        /*0158*/ 	.word	0xffffffff


	//   ....[49]....
        /*015c*/ 	.word	0xffffffff


	//   ....[50]....
        /*0160*/ 	.word	0xffffffff


	//   ....[51]....
        /*0164*/ 	.word	0xffffffff


	//   ....[52]....
        /*0168*/ 	.word	0xffffffff


	//   ....[53]....
        /*016c*/ 	.word	0xffffffff


	//   ....[54]....
        /*0170*/ 	.word	0xffffffff


	//   ....[55]....
        /*0174*/ 	.word	0xffffffff


	//   ....[56]....
        /*0178*/ 	.word	0xffffffff


	//   ....[57]....
        /*017c*/ 	.word	0xffffffff


	//   ....[58]....
        /*0180*/ 	.word	0xffffffff


	//   ....[59]....
        /*0184*/ 	.word	0xffffffff


	//   ....[60]....
        /*0188*/ 	.word	0x05000015


	//   ....[61]....
        /*018c*/ 	.word	0x05000015


	//   ....[62]....
        /*0190*/ 	.word	0x05000015


	//   ....[63]....
        /*0194*/ 	.word	0x05000015


	//   ....[64]....
        /*0198*/ 	.word	0x05000015


	//   ....[65]....
        /*019c*/ 	.word	0x05000015


	//   ....[66]....
        /*01a0*/ 	.word	0x05000015


	//   ....[67]....
        /*01a4*/ 	.word	0x05000015


	//   ....[68]....
        /*01a8*/ 	.word	0x05000015


	//   ....[69]....
        /*01ac*/ 	.word	0x05000015


	//   ....[70]....
        /*01b0*/ 	.word	0x05000015


	//   ....[71]....
        /*01b4*/ 	.word	0x05000015


	//   ....[72]....
        /*01b8*/ 	.word	0x05000015


	//   ....[73]....
        /*01bc*/ 	.word	0x05000015


	//   ....[74]....
        /*01c0*/ 	.word	0x05000015


	//   ....[75]....
        /*01c4*/ 	.word	0x05000015


	//   ....[76]....
        /*01c8*/ 	.word	0x05000015


	//   ....[77]....
        /*01cc*/ 	.word	0x05000015


	//   ....[78]....
        /*01d0*/ 	.word	0x05000015


	//   ....[79]....
        /*01d4*/ 	.word	0x05000015


	//   ....[80]....
        /*01d8*/ 	.word	0x05000015


	//   ....[81]....
        /*01dc*/ 	.word	0x05000015


	//   ....[82]....
        /*01e0*/ 	.word	0x05000015


	//   ....[83]....
        /*01e4*/ 	.word	0x05000015


	//   ....[84]....
        /*01e8*/ 	.word	0x05000015


	//   ....[85]....
        /*01ec*/ 	.word	0x05000015


	//   ....[86]....
        /*01f0*/ 	.word	0x05000015


	//   ....[87]....
        /*01f4*/ 	.word	0x05000015


	//   ....[88]....
        /*01f8*/ 	.word	0x05000015


	//   ....[89]....
        /*01fc*/ 	.word	0x05000015


	//   ....[90]....
        /*0200*/ 	.word	0x05000015


	//   ....[91]....
        /*0204*/ 	.word	0x05000015


	//   ....[92]....
        /*0208*/ 	.word	0x05000015


	//   ....[93]....
        /*020c*/ 	.word	0x05000015


	//   ....[94]....
        /*0210*/ 	.word	0x05000015


	//   ....[95]....
        /*0214*/ 	.word	0x05000015


	//----- nvinfo : EIATTR_COOP_GROUP_INSTR_OFFSETS
	.align		4
.L_190:
        /*0218*/ 	.byte	0x04, 0x28
        /*021a*/ 	.short	(.L_192 - .L_191)


	//   ....[0]....
.L_191:
        /*021c*/ 	.word	0x00000510


	//   ....[1]....
        /*0220*/ 	.word	0x000006d0


	//   ....[2]....
        /*0224*/ 	.word	0x000006f0


	//   ....[3]....
        /*0228*/ 	.word	0x00000710


	//   ....[4]....
        /*022c*/ 	.word	0x00000730


	//   ....[5]....
        /*0230*/ 	.word	0x00000750


	//   ....[6]....
        /*0234*/ 	.word	0x00000b40


	//   ....[7]....
        /*0238*/ 	.word	0x00000b60


	//   ....[8]....
        /*023c*/ 	.word	0x00000b80


	//   ....[9]....
        /*0240*/ 	.word	0x00000ba0


	//   ....[10]....
        /*0244*/ 	.word	0x00000bc0


	//   ....[11]....
        /*0248*/ 	.word	0x00000f70


	//   ....[12]....
        /*024c*/ 	.word	0x00001140


	//   ....[13]....
        /*0250*/ 	.word	0x000011a0


	//   ....[14]....
        /*0254*/ 	.word	0x00001240


	//   ....[15]....
        /*0258*/ 	.word	0x000012b0


	//   ....[16]....
        /*025c*/ 	.word	0x00001300


	//   ....[17]....
        /*0260*/ 	.word	0x00001340


	//   ....[18]....
        /*0264*/ 	.word	0x00001380


	//   ....[19]....
        /*0268*/ 	.word	0x00001390


	//   ....[20]....
        /*026c*/ 	.word	0x00001470


	//   ....[21]....
        /*0270*/ 	.word	0x00001640


	//   ....[22]....
        /*0274*/ 	.word	0x00001690


	//   ....[23]....
        /*0278*/ 	.word	0x000016f0


	//   ....[24]....
        /*027c*/ 	.word	0x00001750


	//   ....[25]....
        /*0280*/ 	.word	0x00001790


	//   ....[26]....
        /*0284*/ 	.word	0x000017d0


	//   ....[27]....
        /*0288*/ 	.word	0x00001810


	//   ....[28]....
        /*028c*/ 	.word	0x00001820


	//   ....[29]....
        /*0290*/ 	.word	0x00001cd0


	//   ....[30]....
        /*0294*/ 	.word	0x000027b0


	//   ....[31]....
        /*0298*/ 	.word	0x00002970


	//   ....[32]....
        /*029c*/ 	.word	0x00002990


	//   ....[33]....
        /*02a0*/ 	.word	0x000029b0


	//   ....[34]....
        /*02a4*/ 	.word	0x000029d0


	//   ....[35]....
        /*02a8*/ 	.word	0x000029f0


	//   ....[36]....
        /*02ac*/ 	.word	0x00002d70


	//   ....[37]....
        /*02b0*/ 	.word	0x00002d90


	//   ....[38]....
        /*02b4*/ 	.word	0x00002db0


	//   ....[39]....
        /*02b8*/ 	.word	0x00002dd0


	//   ....[40]....
        /*02bc*/ 	.word	0x00002df0


	//   ....[41]....
        /*02c0*/ 	.word	0x000031a0


	//   ....[42]....
        /*02c4*/ 	.word	0x00003370


	//   ....[43]....
        /*02c8*/ 	.word	0x000033d0


	//   ....[44]....
        /*02cc*/ 	.word	0x00003440


	//   ....[45]....
        /*02d0*/ 	.word	0x000034b0


	//   ....[46]....
        /*02d4*/ 	.word	0x00003500


	//   ....[47]....
        /*02d8*/ 	.word	0x00003550


	//   ....[48]....
        /*02dc*/ 	.word	0x000035b0


	//   ....[49]....
        /*02e0*/ 	.word	0x000035c0


	//   ....[50]....
        /*02e4*/ 	.word	0x00003680


	//   ....[51]....
        /*02e8*/ 	.word	0x00003850


	//   ....[52]....
        /*02ec*/ 	.word	0x000038a0


	//   ....[53]....
        /*02f0*/ 	.word	0x00003910


	//   ....[54]....
        /*02f4*/ 	.word	0x00003970


	//   ....[55]....
        /*02f8*/ 	.word	0x000039c0


	//   ....[56]....
        /*02fc*/ 	.word	0x00003a20


	//   ....[57]....
        /*0300*/ 	.word	0x00003a60


	//   ....[58]....
        /*0304*/ 	.word	0x00003a70


	//   ....[59]....
        /*0308*/ 	.word	0x00003ee0


	//   ....[60]....
        /*030c*/ 	.word	0x00004560


	//   ....[61]....
        /*0310*/ 	.word	0x000045e0


	//   ....[62]....
        /*0314*/ 	.word	0x00004670


	//   ....[63]....
        /*0318*/ 	.word	0x00004760


	//   ....[64]....
        /*031c*/ 	.word	0x00004800


	//   ....[65]....
        /*0320*/ 	.word	0x00004880


	//   ....[66]....
        /*0324*/ 	.word	0x00004910


	//   ....[67]....
        /*0328*/ 	.word	0x00004990


	//   ....[68]....
        /*032c*/ 	.word	0x000049c0


	//   ....[69]....
        /*0330*/ 	.word	0x00004a70


	//   ....[70]....
        /*0334*/ 	.word	0x00004af0


	//   ....[71]....
        /*0338*/ 	.word	0x00004b70


	//   ....[72]....
        /*033c*/ 	.word	0x00004c30


	//   ....[73]....
        /*0340*/ 	.word	0x00004cc0


	//   ....[74]....
        /*0344*/ 	.word	0x00004d40


	//   ....[75]....
        /*0348*/ 	.word	0x00004dc0


	//   ....[76]....
        /*034c*/ 	.word	0x00004e40


	//   ....[77]....
        /*0350*/ 	.word	0x00004ea0


	//   ....[78]....
        /*0354*/ 	.word	0x00004f10


	//   ....[79]....
        /*0358*/ 	.word	0x00004f90


	//   ....[80]....
        /*035c*/ 	.word	0x00005020


	//   ....[81]....
        /*0360*/ 	.word	0x000050d0


	//   ....[82]....
        /*0364*/ 	.word	0x00005180


	//   ....[83]....
        /*0368*/ 	.word	0x00005210


	//   ....[84]....
        /*036c*/ 	.word	0x000052a0


	//   ....[85]....
        /*0370*/ 	.word	0x00005340


	//   ....[86]....
        /*0374*/ 	.word	0x00005370


	//   ....[87]....
        /*0378*/ 	.word	0x00005420


	//   ....[88]....
        /*037c*/ 	.word	0x000054a0


	//   ....[89]....
        /*0380*/ 	.word	0x00005520


	//   ....[90]....
        /*0384*/ 	.word	0x000055e0


	//   ....[91]....
        /*0388*/ 	.word	0x00005690


	//   ....[92]....
        /*038c*/ 	.word	0x00005720


	//   ....[93]....
        /*0390*/ 	.word	0x000057a0


	//   ....[94]....
        /*0394*/ 	.word	0x00005830


	//   ....[95]....
        /*0398*/ 	.word	0x00005890


	//----- nvinfo : EIATTR_VRC_CTA_INIT_COUNT
	.align		4
.L_192:
        /*039c*/ 	.byte	0x02, 0x4a
	.zero		1
	.zero		1


	//----- nvinfo : EIATTR_EXIT_INSTR_OFFSETS
	.align		4
        /*03a0*/ 	.byte	0x04, 0x1c
        /*03a2*/ 	.short	(.L_194 - .L_193)


	//   ....[0]....
.L_193:
        /*03a4*/ 	.word	0x00001fa0


	//   ....[1]....
        /*03a8*/ 	.word	0x00001fc0


	//   ....[2]....
        /*03ac*/ 	.word	0x000044f0


	//   ....[3]....
        /*03b0*/ 	.word	0x00004510


	//----- nvinfo : EIATTR_MAX_THREADS
	.align		4
.L_194:
        /*03b4*/ 	.byte	0x04, 0x05
        /*03b6*/ 	.short	(.L_196 - .L_195)
.L_195:
        /*03b8*/ 	.word	0x00000180
        /*03bc*/ 	.word	0x00000001
        /*03c0*/ 	.word	0x00000001


	//----- nvinfo : EIATTR_CRS_STACK_SIZE
	.align		4
.L_196:
        /*03c4*/ 	.byte	0x04, 0x1e
        /*03c6*/ 	.short	(.L_198 - .L_197)
.L_197:
        /*03c8*/ 	.word	0x00000000


	//----- nvinfo : EIATTR_CBANK_PARAM_SIZE
	.align		4
.L_198:
        /*03cc*/ 	.byte	0x03, 0x19
        /*03ce*/ 	.short	0x0034


	//----- nvinfo : EIATTR_PARAM_CBANK
	.align		4
        /*03d0*/ 	.byte	0x04, 0x0a
        /*03d2*/ 	.short	(.L_200 - .L_199)
	.align		4
.L_199:
        /*03d4*/ 	.word	index@(.nv.constant0._ZN3cub18CUB_300001_SM_10006detail4scan16DeviceScanKernelINS2_10policy_hubIiiijN4cuda3std3__44plusIvEEE10Policy1000EN6thrust24THRUST_300001_SM_1000_NS10device_ptrIiEENSD_6detail15normal_iteratorISF_EENS0_13ScanTileStateIiLb1EEES9_NS1_10InputValueIiPiEEjiLb0EiEEvT0_T1_T2_iT3_T4_T5_)
        /*03d8*/ 	.short	0x0380
        /*03da*/ 	.short	0x0034


	//----- nvinfo : EIATTR_SW_WAR
	.align		4
.L_200:
        /*03dc*/ 	.byte	0x04, 0x36
        /*03de*/ 	.short	(.L_202 - .L_201)
.L_201:
        /*03e0*/ 	.word	0x00000008
.L_202:


//--------------------- .nv.info._ZN3cub18CUB_300001_SM_10006detail4scan20DeviceScanInitKernelINS0_13ScanTileStateIiLb1EEEEEvT_i --------------------------
	.section	.nv.info._ZN3cub18CUB_300001_SM_10006detail4scan20DeviceScanInitKernelINS0_13ScanTileStateIiLb1EEEEEvT_i,"",@"SHT_CUDA_INFO"
	.sectionflags	@""
	.align	4


	//----- nvinfo : EIATTR_CUDA_API_VERSION
	.align		4
        /*0000*/ 	.byte	0x04, 0x37
        /*0002*/ 	.short	(.L_204 - .L_203)
.L_203:
        /*0004*/ 	.word	0x00000082


	//----- nvinfo : EIATTR_KPARAM_INFO
	.align		4
.L_204:
        /*0008*/ 	.byte	0x04, 0x17
        /*000a*/ 	.short	(.L_206 - .L_205)
.L_205:
        /*000c*/ 	.word	0x00000000
        /*0010*/ 	.short	0x0001
        /*0012*/ 	.short	0x0008
        /*0014*/ 	.byte	0x00, 0xf0, 0x11, 0x00


	//----- nvinfo : EIATTR_KPARAM_INFO
	.align		4
.L_206:
        /*0018*/ 	.byte	0x04, 0x17
        /*001a*/ 	.short	(.L_208 - .L_207)
.L_207:
        /*001c*/ 	.word	0x00000000
        /*0020*/ 	.short	0x0000
        /*0022*/ 	.short	0x0000
        /*0024*/ 	.byte	0x00, 0xf0, 0x21, 0x00


	//----- nvinfo : EIATTR_SPARSE_MMA_MASK
	.align		4
.L_208:
        /*0028*/ 	.byte	0x03, 0x50
        /*002a*/ 	.short	0x0000


	//----- nvinfo : EIATTR_MAXREG_COUNT
	.align		4
        /*002c*/ 	.byte	0x03, 0x1b
        /*002e*/ 	.short	0x00ff


	//----- nvinfo : EIATTR_MERCURY_ISA_VERSION
	.align		4
        /*0030*/ 	.byte	0x03, 0x5f
        /*0032*/ 	.short	0x0101


	//----- nvinfo : EIATTR_VRC_CTA_INIT_COUNT
	.align		4
        /*0034*/ 	.byte	0x02, 0x4a
	.zero		1
	.zero		1


	//----- nvinfo : EIATTR_EXIT_INSTR_OFFSETS
	.align		4
        /*0038*/ 	.byte	0x04, 0x1c
        /*003a*/ 	.short	(.L_210 - .L_209)


	//   ....[0]....
.L_209:
        /*003c*/ 	.word	0x000000f0


	//   ....[1]....
        /*0040*/ 	.word	0x00000130


	//----- nvinfo : EIATTR_CBANK_PARAM_SIZE
	.align		4
.L_210:
        /*0044*/ 	.byte	0x03, 0x19
        /*0046*/ 	.short	0x000c


	//----- nvinfo : EIATTR_PARAM_CBANK
	.align		4
        /*0048*/ 	.byte	0x04, 0x0a
        /*004a*/ 	.short	(.L_212 - .L_211)
	.align		4
.L_211:
        /*004c*/ 	.word	index@(.nv.constant0._ZN3cub18CUB_300001_SM_10006detail4scan20DeviceScanInitKernelINS0_13ScanTileStateIiLb1EEEEEvT_i)
        /*0050*/ 	.short	0x0380
        /*0052*/ 	.short	0x000c


	//----- nvinfo : EIATTR_SW_WAR
	.align		4
.L_212:
        /*0054*/ 	.byte	0x04, 0x36
        /*0056*/ 	.short	(.L_214 - .L_213)
.L_213:
        /*0058*/ 	.word	0x00000008
.L_214:


//--------------------- .nv.info._ZN3cub18CUB_300001_SM_10006detail6reduce28DeviceReduceSingleTileKernelINS2_10policy_hubIiyN4cuda3std3__44plusIiEEE10Policy1000EPiSC_iS9_iiNS7_10__identityEEEvT0_T1_T2_T3_T4_T6_ --------------------------
	.section	.nv.info._ZN3cub18CUB_300001_SM_10006detail6reduce28DeviceReduceSingleTileKernelINS2_10policy_hubIiyN4cuda3std3__44plusIiEEE10Policy1000EPiSC_iS9_iiNS7_10__identityEEEvT0_T1_T2_T3_T4_T6_,"",@"SHT_CUDA_INFO"
	.sectionflags	@""
	.align	4


	//----- nvinfo : EIATTR_CUDA_API_VERSION
	.align		4
        /*0000*/ 	.byte	0x04, 0x37
        /*0002*/ 	.short	(.L_216 - .L_215)
.L_215:
        /*0004*/ 	.word	0x00000082


	//----- nvinfo : EIATTR_KPARAM_INFO
	.align		4
.L_216:
        /*0008*/ 	.byte	0x04, 0x17
        /*000a*/ 	.short	(.L_218 - .L_217)
.L_217:
        /*000c*/ 	.word	0x00000000
        /*0010*/ 	.short	0x0005
        /*0012*/ 	.short	0x001c
        /*0014*/ 	.byte	0x00, 0xf0, 0x05, 0x00


	//----- nvinfo : EIATTR_KPARAM_INFO
	.align		4
.L_218:
        /*0018*/ 	.byte	0x04, 0x17
        /*001a*/ 	.short	(.L_220 - .L_219)
.L_219:
        /*001c*/ 	.word	0x00000000
        /*0020*/ 	.short	0x0004
        /*0022*/ 	.short	0x0018
        /*0024*/ 	.byte	0x00, 0xf0, 0x11, 0x00


	//----- nvinfo : EIATTR_KPARAM_INFO
	.align		4
.L_220:
        /*0028*/ 	.byte	0x04, 0x17
        /*002a*/ 	.short	(.L_222 - .L_221)
.L_221:
        /*002c*/ 	.word	0x00000000
        /*0030*/ 	.short	0x0003
        /*0032*/ 	.short	0x0014
        /*0034*/ 	.byte	0x00, 0xf0, 0x05, 0x00


	//----- nvinfo : EIATTR_KPARAM_INFO
	.align		4
.L_222:
        /*0038*/ 	.byte	0x04, 0x17
        /*003a*/ 	.short	(.L_224 - .L_223)
.L_223:
        /*003c*/ 	.word	0x00000000
        /*0040*/ 	.short	0x0002
        /*0042*/ 	.short	0x0010
        /*0044*/ 	.byte	0x00, 0xf0, 0x11, 0x00


	//----- nvinfo : EIATTR_KPARAM_INFO
	.align		4
.L_224:
        /*0048*/ 	.byte	0x04, 0x17
        /*004a*/ 	.short	(.L_226 - .L_225)
.L_225:
        /*004c*/ 	.word	0x00000000
        /*0050*/ 	.short	0x0001
        /*0052*/ 	.short	0x0008
        /*0054*/ 	.byte	0x00, 0xf5, 0x21, 0x00


	//----- nvinfo : EIATTR_KPARAM_INFO
	.align		4
.L_226:
        /*0058*/ 	.byte	0x04, 0x17
        /*005a*/ 	.short	(.L_228 - .L_227)
.L_227:
        /*005c*/ 	.word	0x00000000
        /*0060*/ 	.short	0x0000
        /*0062*/ 	.short	0x0000
        /*0064*/ 	.byte	0x00, 0xf5, 0x21, 0x00


	//----- nvinfo : EIATTR_SPARSE_MMA_MASK
	.align		4
.L_228:
        /*0068*/ 	.byte	0x03, 0x50
        /*006a*/ 	.short	0x0000


	//----- nvinfo : EIATTR_MAXREG_COUNT
	.align		4
        /*006c*/ 	.byte	0x03, 0x1b
        /*006e*/ 	.short	0x00ff


	//----- nvinfo : EIATTR_NUM_BARRIERS
	.align		4
        /*0070*/ 	.byte	0x02, 0x4c
        /*0072*/ 	.byte	0x01
	.zero		1


	//----- nvinfo : EIATTR_MERCURY_ISA_VERSION
	.align		4
        /*0074*/ 	.byte	0x03, 0x5f
        /*0076*/ 	.short	0x0101


	//----- nvinfo : EIATTR_COOP_GROUP_MASK_REGIDS
	.align		4
        /*0078*/ 	.byte	0x04, 0x29
        /*007a*/ 	.short	(.L_230 - .L_229)


	//   ....[0]....
.L_229:
        /*007c*/ 	.word	0xffffffff


	//   ....[1]....
        /*0080*/ 	.word	0xffffffff


	//   ....[2]....
        /*0084*/ 	.word	0xffffffff


	//   ....[3]....
        /*0088*/ 	.word	0xffffffff


	//   ....[4]....
        /*008c*/ 	.word	0xffffffff


	//   ....[5]....
        /*0090*/ 	.word	0xffffffff


	//   ....[6]....
        /*0094*/ 	.word	0xffffffff


	//   ....[7]....
        /*0098*/ 	.word	0xffffffff


	//   ....[8]....
        /*009c*/ 	.word	0xffffffff


	//   ....[9]....
        /*00a0*/ 	.word	0xffffffff


	//   ....[10]....
        /*00a4*/ 	.word	0xffffffff


	//   ....[11]....
        /*00a8*/ 	.word	0xffffffff


	//   ....[12]....
        /*00ac*/ 	.word	0xffffffff


	//   ....[13]....
        /*00b0*/ 	.word	0xffffffff


	//   ....[14]....
        /*00b4*/ 	.word	0xffffffff


	//   ....[15]....
        /*00b8*/ 	.word	0xffffffff


	//   ....[16]....
        /*00bc*/ 	.word	0xffffffff


	//   ....[17]....
        /*00c0*/ 	.word	0xffffffff


	//   ....[18]....
        /*00c4*/ 	.word	0xffffffff


	//   ....[19]....
        /*00c8*/ 	.word	0xffffffff


	//   ....[20]....
        /*00cc*/ 	.word	0xffffffff


	//   ....[21]....
        /*00d0*/ 	.word	0xffffffff


	//   ....[22]....
        /*00d4*/ 	.word	0xffffffff


	//   ....[23]....
        /*00d8*/ 	.word	0xffffffff


	//   ....[24]....
        /*00dc*/ 	.word	0xffffffff


	//   ....[25]....
        /*00e0*/ 	.word	0xffffffff


	//   ....[26]....
        /*00e4*/ 	.word	0xffffffff


	//   ....[27]....
        /*00e8*/ 	.word	0xffffffff


	//   ....[28]....
        /*00ec*/ 	.word	0xffffffff


	//   ....[29]....
        /*00f0*/ 	.word	0xffffffff


	//----- nvinfo : EIATTR_COOP_GROUP_INSTR_OFFSETS
	.align		4
.L_230:
        /*00f4*/ 	.byte	0x04, 0x28
        /*00f6*/ 	.short	(.L_232 - .L_231)


	//   ....[0]....
.L_231:
        /*00f8*/ 	.word	0x00000890


	//   ....[1]....
        /*00fc*/ 	.word	0x000008f0


	//   ....[2]....
        /*0100*/ 	.word	0x00000940


	//   ....[3]....
        /*0104*/ 	.word	0x000009b0


	//   ....[4]....
        /*0108*/ 	.word	0x00000a10


	//   ....[5]....
        /*010c*/ 	.word	0x00000ba0


	//   ....[6]....
        /*0110*/ 	.word	0x00000c40


	//   ....[7]....
        /*0114*/ 	.word	0x00000cc0


	//   ....[8]....
        /*0118*/ 	.word	0x00000d20


	//   ....[9]....
        /*011c*/ 	.word	0x00000d60


	//   ....[10]....
        /*0120*/ 	.word	0x000019d0


	//   ....[11]....
        /*0124*/ 	.word	0x00001a30


	//   ....[12]....
        /*0128*/ 	.word	0x00001a90


	//   ....[13]....
        /*012c*/ 	.word	0x00001af0


	//   ....[14]....
        /*0130*/ 	.word	0x00001b50


	//   ....[15]....
        /*0134*/ 	.word	0x000023f0


	//   ....[16]....
        /*0138*/ 	.word	0x00002450


	//   ....[17]....
        /*013c*/ 	.word	0x000024a0


	//   ....[18]....
        /*0140*/ 	.word	0x00002510


	//   ....[19]....
        /*0144*/ 	.word	0x00002570


	//   ....[20]....
        /*0148*/ 	.word	0x00002700


	//   ....[21]....
        /*014c*/ 	.word	0x00002790


	//   ....[22]....
        /*0150*/ 	.word	0x000027e0


	//   ....[23]....
        /*0154*/ 	.word	0x00002850


	//   ....[24]....
        /*0158*/ 	.word	0x000028c0


	//   ....[25]....
        /*015c*/ 	.word	0x000036a0


	//   ....[26]....
        /*0160*/ 	.word	0x00003700


	//   ....[27]....
        /*0164*/ 	.word	0x00003760


	//   ....[28]....
        /*0168*/ 	.word	0x000037c0


	//   ....[29]....
        /*016c*/ 	.word	0x00003820


	//----- nvinfo : EIATTR_VRC_CTA_INIT_COUNT
	.align		4
.L_232:
        /*0170*/ 	.byte	0x02, 0x4a
	.zero		1
	.zero		1


	//----- nvinfo : EIATTR_EXIT_INSTR_OFFSETS
	.align		4
        /*0174*/ 	.byte	0x04, 0x1c
        /*0176*/ 	.short	(.L_234 - .L_233)


	//   ....[0]....
.L_233:
        /*0178*/ 	.word	0x00000080


	//   ....[1]....
        /*017c*/ 	.word	0x000000c0


	//   ....[2]....
        /*0180*/ 	.word	0x00003940


	//   ....[3]....
        /*0184*/ 	.word	0x00003990


	//----- nvinfo : EIATTR_MAX_THREADS
	.align		4
.L_234:
        /*0188*/ 	.byte	0x04, 0x05
        /*018a*/ 	.short	(.L_236 - .L_235)
.L_235:
        /*018c*/ 	.word	0x00000100
        /*0190*/ 	.word	0x00000001
        /*0194*/ 	.word	0x00000001


	//----- nvinfo : EIATTR_CRS_STACK_SIZE
	.align		4
.L_236:
        /*0198*/ 	.byte	0x04, 0x1e
        /*019a*/ 	.short	(.L_238 - .L_237)
.L_237:
        /*019c*/ 	.word	0x00000000


	//----- nvinfo : EIATTR_CBANK_PARAM_SIZE
	.align		4
.L_238:
        /*01a0*/ 	.byte	0x03, 0x19
        /*01a2*/ 	.short	0x001d


	//----- nvinfo : EIATTR_PARAM_CBANK
	.align		4
        /*01a4*/ 	.byte	0x04, 0x0a
        /*01a6*/ 	.short	(.L_240 - .L_239)
	.align		4
.L_239:
        /*01a8*/ 	.word	index@(.nv.constant0._ZN3cub18CUB_300001_SM_10006detail6reduce28DeviceReduceSingleTileKernelINS2_10policy_hubIiyN4cuda3std3__44plusIiEEE10Policy1000EPiSC_iS9_iiNS7_10__identityEEEvT0_T1_T2_T3_T4_T6_)
        /*01ac*/ 	.short	0x0380
        /*01ae*/ 	.short	0x001d


	//----- nvinfo : EIATTR_SW_WAR
	.align		4
.L_240:
        /*01b0*/ 	.byte	0x04, 0x36
        /*01b2*/ 	.short	(.L_242 - .L_241)
.L_241:
        /*01b4*/ 	.word	0x00000008
.L_242:


//--------------------- .nv.info._ZN3cub18CUB_300001_SM_10006detail6reduce18DeviceReduceKernelINS2_10policy_hubIiyN4cuda3std3__44plusIiEEE10Policy1000EN6thrust24THRUST_300001_SM_1000_NS10device_ptrIiEEyS9_iNS7_10__identityEEEvT0_PT3_T1_NS0_13GridEvenShareISK_EET2_T4_ --------------------------
	.section	.nv.info._ZN3cub18CUB_300001_SM_10006detail6reduce18DeviceReduceKernelINS2_10policy_hubIiyN4cuda3std3__44plusIiEEE10Policy1000EN6thrust24THRUST_300001_SM_1000_NS10device_ptrIiEEyS9_iNS7_10__identityEEEvT0_PT3_T1_NS0_13GridEvenShareISK_EET2_T4_,"",@"SHT_CUDA_INFO"
	.sectionflags	@""
	.align	4


	//----- nvinfo : EIATTR_CUDA_API_VERSION
	.align		4
        /*0000*/ 	.byte	0x04, 0x37
        /*0002*/ 	.short	(.L_244 - .L_243)
.L_243:
        /*0004*/ 	.word	0x00000082


	//----- nvinfo : EIATTR_KPARAM_INFO
	.align		4
.L_244:
        /*0008*/ 	.byte	0x04, 0x17
        /*000a*/ 	.short	(.L_246 - .L_245)
.L_245:
        /*000c*/ 	.word	0x00000000
        /*0010*/ 	.short	0x0005
        /*0012*/ 	.short	0x0061
        /*0014*/ 	.byte	0x00, 0xf0, 0x05, 0x00


	//----- nvinfo : EIATTR_KPARAM_INFO
	.align		4
.L_246:
        /*0018*/ 	.byte	0x04, 0x17
        /*001a*/ 	.short	(.L_248 - .L_247)
.L_247:
        /*001c*/ 	.word	0x00000000
        /*0020*/ 	.short	0x0004
        /*0022*/ 	.short	0x0060
        /*0024*/ 	.byte	0x00, 0xf0, 0x05, 0x00


	//----- nvinfo : EIATTR_KPARAM_INFO
	.align		4
.L_248:
        /*0028*/ 	.byte	0x04, 0x17
        /*002a*/ 	.short	(.L_250 - .L_249)
.L_249:
        /*002c*/ 	.word	0x00000000
        /*0030*/ 	.short	0x0003
        /*0032*/ 	.short	0x0018
        /*0034*/ 	.byte	0x00, 0xf0, 0x21, 0x01


	//----- nvinfo : EIATTR_KPARAM_INFO
	.align		4
.L_250:
        /*0038*/ 	.byte	0x04, 0x17
        /*003a*/ 	.short	(.L_252 - .L_251)
.L_251:
        /*003c*/ 	.word	0x00000000
        /*0040*/ 	.short	0x0002
        /*0042*/ 	.short	0x0010
        /*0044*/ 	.byte	0x00, 0xf0, 0x21, 0x00


	//----- nvinfo : EIATTR_KPARAM_INFO
	.align		4
.L_252:
        /*0048*/ 	.byte	0x04, 0x17
        /*004a*/ 	.short	(.L_254 - .L_253)
.L_253:
        /*004c*/ 	.word	0x00000000
        /*0050*/ 	.short	0x0001
        /*0052*/ 	.short	0x0008
        /*0054*/ 	.byte	0x00, 0xf5, 0x21, 0x00


	//----- nvinfo : EIATTR_KPARAM_INFO
	.align		4
.L_254:
        /*0058*/ 	.byte	0x04, 0x17
        /*005a*/ 	.short	(.L_256 - .L_255)
.L_255:
        /*005c*/ 	.word	0x00000000
        /*0060*/ 	.short	0x0000
        /*0062*/ 	.short	0x0000
        /*0064*/ 	.byte	0x00, 0xf0, 0x21, 0x00


	//----- nvinfo : EIATTR_SPARSE_MMA_MASK
	.align		4
.L_256:
        /*0068*/ 	.byte	0x03, 0x50
        /*006a*/ 	.short	0x0000


	//----- nvinfo : EIATTR_MAXREG_COUNT
	.align		4
        /*006c*/ 	.byte	0x03, 0x1b
        /*006e*/ 	.short	0x00ff


	//----- nvinfo : EIATTR_NUM_BARRIERS
	.align		4
        /*0070*/ 	.byte	0x02, 0x4c
        /*0072*/ 	.byte	0x01
	.zero		1


	//----- nvinfo : EIATTR_MERCURY_ISA_VERSION
	.align		4
        /*0074*/ 	.byte	0x03, 0x5f
        /*0076*/ 	.short	0x0101


	//----- nvinfo : EIATTR_COOP_GROUP_MASK_REGIDS
	.align		4
        /*0078*/ 	.byte	0x04, 0x29
        /*007a*/ 	.short	(.L_258 - .L_257)


	//   ....[0]....
.L_257:
        /*007c*/ 	.word	0xffffffff


	//   ....[1]....
        /*0080*/ 	.word	0xffffffff


	//   ....[2]....
        /*0084*/ 	.word	0xffffffff


	//   ....[3]....
        /*0088*/ 	.word	0xffffffff


	//   ....[4]....
        /*008c*/ 	.word	0xffffffff


	//   ....[5]....
        /*0090*/ 	.word	0xffffffff


	//   ....[6]....
        /*0094*/ 	.word	0xffffffff


	//   ....[7]....
        /*0098*/ 	.word	0xffffffff


	//   ....[8]....
        /*009c*/ 	.word	0xffffffff


	//   ....[9]....
        /*00a0*/ 	.word	0xffffffff


	//   ....[10]....
        /*00a4*/ 	.word	0xffffffff


	//   ....[11]....
        /*00a8*/ 	.word	0xffffffff


	//   ....[12]....
        /*00ac*/ 	.word	0xffffffff


	//   ....[13]....
        /*00b0*/ 	.word	0xffffffff


	//   ....[14]....
        /*00b4*/ 	.word	0xffffffff


	//----- nvinfo : EIATTR_COOP_GROUP_INSTR_OFFSETS
	.align		4
.L_258:
        /*00b8*/ 	.byte	0x04, 0x28
        /*00ba*/ 	.short	(.L_260 - .L_259)


	//   ....[0]....
.L_259:
        /*00bc*/ 	.word	0x000008e0


	//   ....[1]....
        /*00c0*/ 	.word	0x00000940


	//   ....[2]....
        /*00c4*/ 	.word	0x000009a0


	//   ....[3]....
        /*00c8*/ 	.word	0x00000a00


	//   ....[4]....
        /*00cc*/ 	.word	0x00000a60


	//   ....[5]....
        /*00d0*/ 	.word	0x00000bf0


	//   ....[6]....
        /*00d4*/ 	.word	0x00000c90


	//   ....[7]....
        /*00d8*/ 	.word	0x00000d10


	//   ....[8]....
        /*00dc*/ 	.word	0x00000d70


	//   ....[9]....
        /*00e0*/ 	.word	0x00000db0


	//   ....[10]....
        /*00e4*/ 	.word	0x00001db0


	//   ....[11]....
        /*00e8*/ 	.word	0x00001e10


	//   ....[12]....
        /*00ec*/ 	.word	0x00001e70


	//   ....[13]....
        /*00f0*/ 	.word	0x00001ed0


	//   ....[14]....
        /*00f4*/ 	.word	0x00001f30


	//----- nvinfo : EIATTR_VRC_CTA_INIT_COUNT
	.align		4
.L_260:
        /*00f8*/ 	.byte	0x02, 0x4a
	.zero		1
	.zero		1


	//----- nvinfo : EIATTR_EXIT_INSTR_OFFSETS
	.align		4
        /*00fc*/ 	.byte	0x04, 0x1c
        /*00fe*/ 	.short	(.L_262 - .L_261)


	//   ....[0]....
.L_261:
        /*0100*/ 	.word	0x00002050


	//   ....[1]....
        /*0104*/ 	.word	0x000020b0


	//----- nvinfo : EIATTR_MAX_THREADS
	.align		4
.L_262:
        /*0108*/ 	.byte	0x04, 0x05
        /*010a*/ 	.short	(.L_264 - .L_263)
.L_263:
        /*010c*/ 	.word	0x00000100
        /*0110*/ 	.word	0x00000001
        /*0114*/ 	.word	0x00000001


	//----- nvinfo : EIATTR_CRS_STACK_SIZE
	.align		4
.L_264:
        /*0118*/ 	.byte	0x04, 0x1e
        /*011a*/ 	.short	(.L_266 - .L_265)
.L_265:
        /*011c*/ 	.word	0x00000000


	//----- nvinfo : EIATTR_CBANK_PARAM_SIZE
	.align		4
.L_266:
        /*0120*/ 	.byte	0x03, 0x19
        /*0122*/ 	.short	0x0062


	//----- nvinfo : EIATTR_PARAM_CBANK
	.align		4
        /*0124*/ 	.byte	0x04, 0x0a
        /*0126*/ 	.short	(.L_268 - .L_267)
	.align		4
.L_267:
        /*0128*/ 	.word	index@(.nv.constant0._ZN3cub18CUB_300001_SM_10006detail6reduce18DeviceReduceKernelINS2_10policy_hubIiyN4cuda3std3__44plusIiEEE10Policy1000EN6thrust24THRUST_300001_SM_1000_NS10device_ptrIiEEyS9_iNS7_10__identityEEEvT0_PT3_T1_NS0_13GridEvenShareISK_EET2_T4_)
        /*012c*/ 	.short	0x0380
        /*012e*/ 	.short	0x0062


	//----- nvinfo : EIATTR_SW_WAR
	.align		4
.L_268:
        /*0130*/ 	.byte	0x04, 0x36
        /*0132*/ 	.short	(.L_270 - .L_269)
.L_269:
        /*0134*/ 	.word	0x00000008
.L_270:


//--------------------- .nv.info._ZN3cub18CUB_300001_SM_10006detail6reduce28DeviceReduceSingleTileKernelINS2_10policy_hubIiyN4cuda3std3__44plusIiEEE10Policy1000EN6thrust24THRUST_300001_SM_1000_NS10device_ptrIiEEPiyS9_iiNS7_10__identityEEEvT0_T1_T2_T3_T4_T6_ --------------------------
	.section	.nv.info._ZN3cub18CUB_300001_SM_10006detail6reduce28DeviceReduceSingleTileKernelINS2_10policy_hubIiyN4cuda3std3__44plusIiEEE10Policy1000EN6thrust24THRUST_300001_SM_1000_NS10device_ptrIiEEPiyS9_iiNS7_10__identityEEEvT0_T1_T2_T3_T4_T6_,"",@"SHT_CUDA_INFO"
	.sectionflags	@""
	.align	4


	//----- nvinfo : EIATTR_CUDA_API_VERSION
	.align		4
        /*0000*/ 	.byte	0x04, 0x37
        /*0002*/ 	.short	(.L_272 - .L_271)
.L_271:
        /*0004*/ 	.word	0x00000082


	//----- nvinfo : EIATTR_KPARAM_INFO
	.align		4
.L_272:
        /*0008*/ 	.byte	0x04, 0x17
        /*000a*/ 	.short	(.L_274 - .L_273)
.L_273:
        /*000c*/ 	.word	0x00000000
        /*0010*/ 	.short	0x0005
        /*0012*/ 	.short	0x0020
        /*0014*/ 	.byte	0x00, 0xf0, 0x05, 0x00


	//----- nvinfo : EIATTR_KPARAM_INFO
	.align		4
.L_274:
        /*0018*/ 	.byte	0x04, 0x17
        /*001a*/ 	.short	(.L_276 - .L_275)
.L_275:
        /*001c*/ 	.word	0x00000000
        /*0020*/ 	.short	0x0004
        /*0022*/ 	.short	0x001c
        /*0024*/ 	.byte	0x00, 0xf0, 0x11, 0x00


	//----- nvinfo : EIATTR_KPARAM_INFO
	.align		4
.L_276:
        /*0028*/ 	.byte	0x04, 0x17
        /*002a*/ 	.short	(.L_278 - .L_277)
.L_277:
        /*002c*/ 	.word	0x00000000
        /*0030*/ 	.short	0x0003
        /*0032*/ 	.short	0x0018
        /*0034*/ 	.byte	0x00, 0xf0, 0x05, 0x00


	//----- nvinfo : EIATTR_KPARAM_INFO
	.align		4
.L_278:
        /*0038*/ 	.byte	0x04, 0x17
        /*003a*/ 	.short	(.L_280 - .L_279)
.L_279:
        /*003c*/ 	.word	0x00000000
        /*0040*/ 	.short	0x0002
        /*0042*/ 	.short	0x0010
        /*0044*/ 	.byte	0x00, 0xf0, 0x21, 0x00


	//----- nvinfo : EIATTR_KPARAM_INFO
	.align		4
.L_280:
        /*0048*/ 	.byte	0x04, 0x17
        /*004a*/ 	.short	(.L_282 - .L_281)
.L_281:
        /*004c*/ 	.word	0x00000000
        /*0050*/ 	.short	0x0001
        /*0052*/ 	.short	0x0008
        /*0054*/ 	.byte	0x00, 0xf5, 0x21, 0x00


	//----- nvinfo : EIATTR_KPARAM_INFO
	.align		4
.L_282:
        /*0058*/ 	.byte	0x04, 0x17
        /*005a*/ 	.short	(.L_284 - .L_283)
.L_283:
        /*005c*/ 	.word	0x00000000
        /*0060*/ 	.short	0x0000
        /*0062*/ 	.short	0x0000
        /*0064*/ 	.byte	0x00, 0xf0, 0x21, 0x00


	//----- nvinfo : EIATTR_SPARSE_MMA_MASK
	.align		4
.L_284:
        /*0068*/ 	.byte	0x03, 0x50
        /*006a*/ 	.short	0x0000


	//----- nvinfo : EIATTR_MAXREG_COUNT
	.align		4
        /*006c*/ 	.byte	0x03, 0x1b
        /*006e*/ 	.short	0x00ff


	//----- nvinfo : EIATTR_NUM_BARRIERS
	.align		4
        /*0070*/ 	.byte	0x02, 0x4c
        /*0072*/ 	.byte	0x01
	.zero		1


	//----- nvinfo : EIATTR_MERCURY_ISA_VERSION
	.align		4
        /*0074*/ 	.byte	0x03, 0x5f
        /*0076*/ 	.short	0x0101


	//----- nvinfo : EIATTR_COOP_GROUP_MASK_REGIDS
	.align		4
        /*0078*/ 	.byte	0x04, 0x29
        /*007a*/ 	.short	(.L_286 - .L_285)


	//   ....[0]....
.L_285:
        /*007c*/ 	.word	0xffffffff


	//   ....[1]....
        /*0080*/ 	.word	0xffffffff


	//   ....[2]....
        /*0084*/ 	.word	0xffffffff


	//   ....[3]....
        /*0088*/ 	.word	0xffffffff


	//   ....[4]....
        /*008c*/ 	.word	0xffffffff


	//   ....[5]....
        /*0090*/ 	.word	0xffffffff


	//   ....[6]....
        /*0094*/ 	.word	0xffffffff


	//   ....[7]....
        /*0098*/ 	.word	0xffffffff


	//   ....[8]....
        /*009c*/ 	.word	0xffffffff


	//   ....[9]....
        /*00a0*/ 	.word	0xffffffff


	//   ....[10]....
        /*00a4*/ 	.word	0xffffffff


	//   ....[11]....
        /*00a8*/ 	.word	0xffffffff


	//   ....[12]....
        /*00ac*/ 	.word	0xffffffff


	//   ....[13]....
        /*00b0*/ 	.word	0xffffffff


	//   ....[14]....
        /*00b4*/ 	.word	0xffffffff


	//----- nvinfo : EIATTR_COOP_GROUP_INSTR_OFFSETS
	.align		4
.L_286:
        /*00b8*/ 	.byte	0x04, 0x28
        /*00ba*/ 	.short	(.L_288 - .L_287)


	//   ....[0]....
.L_287:
        /*00bc*/ 	.word	0x00000850


	//   ....[1]....
        /*00c0*/ 	.word	0x000008b0


	//   ....[2]....
        /*00c4*/ 	.word	0x00000910


	//   ....[3]....
        /*00c8*/ 	.word	0x00000970


	//   ....[4]....
        /*00cc*/ 	.word	0x000009d0


	//   ....[5]....
        /*00d0*/ 	.word	0x00000b60


	//   ....[6]....
        /*00d4*/ 	.word	0x00000c00


	//   ....[7]....
        /*00d8*/ 	.word	0x00000c80


	//   ....[8]....
        /*00dc*/ 	.word	0x00000ce0


	//   ....[9]....
        /*00e0*/ 	.word	0x00000d20


	//   ....[10]....
        /*00e4*/ 	.word	0x00001b90


	//   ....[11]....
        /*00e8*/ 	.word	0x00001bf0


	//   ....[12]....
        /*00ec*/ 	.word	0x00001c50


	//   ....[13]....
        /*00f0*/ 	.word	0x00001cb0


	//   ....[14]....
        /*00f4*/ 	.word	0x00001d10


	//----- nvinfo : EIATTR_VRC_CTA_INIT_COUNT
	.align		4
.L_288:
        /*00f8*/ 	.byte	0x02, 0x4a
	.zero		1
	.zero		1


	//----- nvinfo : EIATTR_EXIT_INSTR_OFFSETS
	.align		4
        /*00fc*/ 	.byte	0x04, 0x1c
        /*00fe*/ 	.short	(.L_290 - .L_289)


	//   ....[0]....
.L_289:
        /*0100*/ 	.word	0x000000a0


	//   ....[1]....
        /*0104*/ 	.word	0x000000e0


	//   ....[2]....
        /*0108*/ 	.word	0x00001e20


	//   ....[3]....
        /*010c*/ 	.word	0x00001e70


	//----- nvinfo : EIATTR_MAX_THREADS
	.align		4
.L_290:
        /*0110*/ 	.byte	0x04, 0x05
        /*0112*/ 	.short	(.L_292 - .L_291)
.L_291:
        /*0114*/ 	.word	0x00000100
        /*0118*/ 	.word	0x00000001
        /*011c*/ 	.word	0x00000001


	//----- nvinfo : EIATTR_CRS_STACK_SIZE
	.align		4
.L_292:
        /*0120*/ 	.byte	0x04, 0x1e
        /*0122*/ 	.short	(.L_294 - .L_293)
.L_293:
        /*0124*/ 	.word	0x00000000


	//----- nvinfo : EIATTR_CBANK_PARAM_SIZE
	.align		4
.L_294:
        /*0128*/ 	.byte	0x03, 0x19
        /*012a*/ 	.short	0x0021


	//----- nvinfo : EIATTR_PARAM_CBANK
	.align		4
        /*012c*/ 	.byte	0x04, 0x0a
        /*012e*/ 	.short	(.L_296 - .L_295)
	.align		4
.L_295:
        /*0130*/ 	.word	index@(.nv.constant0._ZN3cub18CUB_300001_SM_10006detail6reduce28DeviceReduceSingleTileKernelINS2_10policy_hubIiyN4cuda3std3__44plusIiEEE10Policy1000EN6thrust24THRUST_300001_SM_1000_NS10device_ptrIiEEPiyS9_iiNS7_10__identityEEEvT0_T1_T2_T3_T4_T6_)
        /*0134*/ 	.short	0x0380
        /*0136*/ 	.short	0x0021


	//----- nvinfo : EIATTR_SW_WAR
	.align		4
.L_296:
        /*0138*/ 	.byte	0x04, 0x36
        /*013a*/ 	.short	(.L_298 - .L_297)
.L_297:
        /*013c*/ 	.word	0x00000008
.L_298:


//--------------------- .nv.info._ZN3cub18CUB_300001_SM_10006detail6reduce28DeviceReduceSingleTileKernelINS2_10policy_hubIijN4cuda3std3__44plusIiEEE10Policy1000EPiSC_iS9_iiNS7_10__identityEEEvT0_T1_T2_T3_T4_T6_ --------------------------
	.section	.nv.info._ZN3cub18CUB_300001_SM_10006detail6reduce28DeviceReduceSingleTileKernelINS2_10policy_hubIijN4cuda3std3__44plusIiEEE10Policy1000EPiSC_iS9_iiNS7_10__identityEEEvT0_T1_T2_T3_T4_T6_,"",@"SHT_CUDA_INFO"
	.sectionflags	@""
	.align	4


	//----- nvinfo : EIATTR_CUDA_API_VERSION
	.align		4
        /*0000*/ 	.byte	0x04, 0x37
        /*0002*/ 	.short	(.L_300 - .L_299)
.L_299:
        /*0004*/ 	.word	0x00000082


	//----- nvinfo : EIATTR_KPARAM_INFO
	.align		4
.L_300:
        /*0008*/ 	.byte	0x04, 0x17
        /*000a*/ 	.short	(.L_302 - .L_301)
.L_301:
        /*000c*/ 	.word	0x00000000
        /*0010*/ 	.short	0x0005
        /*0012*/ 	.short	0x001c
        /*0014*/ 	.byte	0x00, 0xf0, 0x05, 0x00


	//----- nvinfo : EIATTR_KPARAM_INFO
	.align		4
.L_302:
        /*0018*/ 	.byte	0x04, 0x17
        /*001a*/ 	.short	(.L_304 - .L_303)
.L_303:
        /*001c*/ 	.word	0x00000000
        /*0020*/ 	.short	0x0004
        /*0022*/ 	.short	0x0018
        /*0024*/ 	.byte	0x00, 0xf0, 0x11, 0x00


	//----- nvinfo : EIATTR_KPARAM_INFO
	.align		4
.L_304:
        /*0028*/ 	.byte	0x04, 0x17
        /*002a*/ 	.short	(.L_306 - .L_305)
.L_305:
        /*002c*/ 	.word	0x00000000
        /*0030*/ 	.short	0x0003
        /*0032*/ 	.short	0x0014
        /*0034*/ 	.byte	0x00, 0xf0, 0x05, 0x00


	//----- nvinfo : EIATTR_KPARAM_INFO
	.align		4
.L_306:
        /*0038*/ 	.byte	0x04, 0x17
        /*003a*/ 	.short	(.L_308 - .L_307)
.L_307:
        /*003c*/ 	.word	0x00000000
        /*0040*/ 	.short	0x0002
        /*0042*/ 	.short	0x0010
        /*0044*/ 	.byte	0x00, 0xf0, 0x11, 0x00


	//----- nvinfo : EIATTR_KPARAM_INFO
	.align		4
.L_308:
        /*0048*/ 	.byte	0x04, 0x17
        /*004a*/ 	.short	(.L_310 - .L_309)
.L_309:
        /*004c*/ 	.word	0x00000000
        /*0050*/ 	.short	0x0001
        /*0052*/ 	.short	0x0008
        /*0054*/ 	.byte	0x00, 0xf5, 0x21, 0x00


	//----- nvinfo : EIATTR_KPARAM_INFO
	.align		4
.L_310:
        /*0058*/ 	.byte	0x04, 0x17
        /*005a*/ 	.short	(.L_312 - .L_311)
.L_311:
        /*005c*/ 	.word	0x00000000
        /*0060*/ 	.short	0x0000
        /*0062*/ 	.short	0x0000
        /*0064*/ 	.byte	0x00, 0xf5, 0x21, 0x00


	//----- nvinfo : EIATTR_SPARSE_MMA_MASK
	.align		4
.L_312:
        /*0068*/ 	.byte	0x03, 0x50
        /*006a*/ 	.short	0x0000


	//----- nvinfo : EIATTR_MAXREG_COUNT
	.align		4
        /*006c*/ 	.byte	0x03, 0x1b
        /*006e*/ 	.short	0x00ff


	//----- nvinfo : EIATTR_NUM_BARRIERS
	.align		4
        /*0070*/ 	.byte	0x02, 0x4c
        /*0072*/ 	.byte	0x01
	.zero		1


	//----- nvinfo : EIATTR_MERCURY_ISA_VERSION
	.align		4
        /*0074*/ 	.byte	0x03, 0x5f
        /*0076*/ 	.short	0x0101


	//----- nvinfo : EIATTR_COOP_GROUP_MASK_REGIDS
	.align		4
        /*0078*/ 	.byte	0x04, 0x29
        /*007a*/ 	.short	(.L_314 - .L_313)


	//   ....[0]....
.L_313:
        /*007c*/ 	.word	0xffffffff


	//   ....[1]....
        /*0080*/ 	.word	0xffffffff


	//   ....[2]....
        /*0084*/ 	.word	0xffffffff


	//   ....[3]....
        /*0088*/ 	.word	0xffffffff


	//   ....[4]....
        /*008c*/ 	.word	0xffffffff


	//   ....[5]....
        /*0090*/ 	.word	0xffffffff


	//   ....[6]....
        /*0094*/ 	.word	0xffffffff


	//   ....[7]....
        /*0098*/ 	.word	0xffffffff


	//   ....[8]....
        /*009c*/ 	.word	0xffffffff


	//   ....[9]....
        /*00a0*/ 	.word	0xffffffff


	//   ....[10]....
        /*00a4*/ 	.word	0xffffffff


	//   ....[11]....
        /*00a8*/ 	.word	0xffffffff


	//   ....[12]....
        /*00ac*/ 	.word	0xffffffff


	//   ....[13]....
        /*00b0*/ 	.word	0xffffffff


	//   ....[14]....
        /*00b4*/ 	.word	0xffffffff


	//   ....[15]....
        /*00b8*/ 	.word	0xffffffff


	//   ....[16]....
        /*00bc*/ 	.word	0xffffffff


	//   ....[17]....
        /*00c0*/ 	.word	0xffffffff


	//   ....[18]....
        /*00c4*/ 	.word	0xffffffff


	//   ....[19]....
        /*00c8*/ 	.word	0xffffffff


	//   ....[20]....
        /*00cc*/ 	.word	0xffffffff


	//   ....[21]....
        /*00d0*/ 	.word	0xffffffff


	//   ....[22]....
        /*00d4*/ 	.word	0xffffffff


	//   ....[23]....
        /*00d8*/ 	.word	0xffffffff


	//   ....[24]....
        /*00dc*/ 	.word	0xffffffff


	//   ....[25]....
        /*00e0*/ 	.word	0xffffffff


	//   ....[26]....
        /*00e4*/ 	.word	0xffffffff


	//   ....[27]....
        /*00e8*/ 	.word	0xffffffff


	//   ....[28]....
        /*00ec*/ 	.word	0xffffffff


	//   ....[29]....
        /*00f0*/ 	.word	0xffffffff


	//----- nvinfo : EIATTR_COOP_GROUP_INSTR_OFFSETS
	.align		4
.L_314:
        /*00f4*/ 	.byte	0x04, 0x28
        /*00f6*/ 	.short	(.L_316 - .L_315)


	//   ....[0]....
.L_315:
        /*00f8*/ 	.word	0x00000890


	//   ....[1]....
        /*00fc*/ 	.word	0x000008f0


	//   ....[2]....
        /*0100*/ 	.word	0x00000940


	//   ....[3]....
        /*0104*/ 	.word	0x000009b0


	//   ....[4]....
        /*0108*/ 	.word	0x00000a10


	//   ....[5]....
        /*010c*/ 	.word	0x00000ba0


	//   ....[6]....
        /*0110*/ 	.word	0x00000c40


	//   ....[7]....
        /*0114*/ 	.word	0x00000cc0


	//   ....[8]....
        /*0118*/ 	.word	0x00000d20


	//   ....[9]....
        /*011c*/ 	.word	0x00000d60


	//   ....[10]....
        /*0120*/ 	.word	0x000019d0


	//   ....[11]....
        /*0124*/ 	.word	0x00001a30


	//   ....[12]....
        /*0128*/ 	.word	0x00001a90


	//   ....[13]....
        /*012c*/ 	.word	0x00001af0


	//   ....[14]....
        /*0130*/ 	.word	0x00001b50


	//   ....[15]....
        /*0134*/ 	.word	0x000023f0


	//   ....[16]....
        /*0138*/ 	.word	0x00002450


	//   ....[17]....
        /*013c*/ 	.word	0x000024a0


	//   ....[18]....
        /*0140*/ 	.word	0x00002510


	//   ....[19]....
        /*0144*/ 	.word	0x00002570


	//   ....[20]....
        /*0148*/ 	.word	0x00002700


	//   ....[21]....
        /*014c*/ 	.word	0x00002790


	//   ....[22]....
        /*0150*/ 	.word	0x000027e0


	//   ....[23]....
        /*0154*/ 	.word	0x00002850


	//   ....[24]....
        /*0158*/ 	.word	0x000028c0


	//   ....[25]....
        /*015c*/ 	.word	0x000036a0


	//   ....[26]....
        /*0160*/ 	.word	0x00003700


	//   ....[27]....
        /*0164*/ 	.word	0x00003760


	//   ....[28]....
        /*0168*/ 	.word	0x000037c0


	//   ....[29]....
        /*016c*/ 	.word	0x00003820


	//----- nvinfo : EIATTR_VRC_CTA_INIT_COUNT
	.align		4
.L_316:
        /*0170*/ 	.byte	0x02, 0x4a
	.zero		1
	.zero		1


	//----- nvinfo : EIATTR_EXIT_INSTR_OFFSETS
	.align		4
        /*0174*/ 	.byte	0x04, 0x1c
        /*0176*/ 	.short	(.L_318 - .L_317)


	//   ....[0]....
.L_317:
        /*0178*/ 	.word	0x00000080


	//   ....[1]....
        /*017c*/ 	.word	0x000000c0


	//   ....[2]....
        /*0180*/ 	.word	0x00003940


	//   ....[3]....
        /*0184*/ 	.word	0x00003990


	//----- nvinfo : EIATTR_MAX_THREADS
	.align		4
.L_318:
        /*0188*/ 	.byte	0x04, 0x05
        /*018a*/ 	.short	(.L_320 - .L_319)
.L_319:
        /*018c*/ 	.word	0x00000100
        /*0190*/ 	.word	0x00000001
        /*0194*/ 	.word	0x00000001


	//----- nvinfo : EIATTR_CRS_STACK_SIZE
	.align		4
.L_320:
        /*0198*/ 	.byte	0x04, 0x1e
        /*019a*/ 	.short	(.L_322 - .L_321)
.L_321:
        /*019c*/ 	.word	0x00000000


	//----- nvinfo : EIATTR_CBANK_PARAM_SIZE
	.align		4
.L_322:
        /*01a0*/ 	.byte	0x03, 0x19
        /*01a2*/ 	.short	0x001d


	//----- nvinfo : EIATTR_PARAM_CBANK
	.align		4
        /*01a4*/ 	.byte	0x04, 0x0a
        /*01a6*/ 	.short	(.L_324 - .L_323)
	.align		4
.L_323:
        /*01a8*/ 	.word	index@(.nv.constant0._ZN3cub18CUB_300001_SM_10006detail6reduce28DeviceReduceSingleTileKernelINS2_10policy_hubIijN4cuda3std3__44plusIiEEE10Policy1000EPiSC_iS9_iiNS7_10__identityEEEvT0_T1_T2_T3_T4_T6_)
        /*01ac*/ 	.short	0x0380
        /*01ae*/ 	.short	0x001d


	//----- nvinfo : EIATTR_SW_WAR
	.align		4
.L_324:
        /*01b0*/ 	.byte	0x04, 0x36
        /*01b2*/ 	.short	(.L_326 - .L_325)
.L_325:
        /*01b4*/ 	.word	0x00000008
.L_326:


//--------------------- .nv.info._ZN3cub18CUB_300001_SM_10006detail6reduce18DeviceReduceKernelINS2_10policy_hubIijN4cuda3std3__44plusIiEEE10Policy1000EN6thrust24THRUST_300001_SM_1000_NS10device_ptrIiEEjS9_iNS7_10__identityEEEvT0_PT3_T1_NS0_13GridEvenShareISK_EET2_T4_ --------------------------
	.section	.nv.info._ZN3cub18CUB_300001_SM_10006detail6reduce18DeviceReduceKernelINS2_10policy_hubIijN4cuda3std3__44plusIiEEE10Policy1000EN6thrust24THRUST_300001_SM_1000_NS10device_ptrIiEEjS9_iNS7_10__identityEEEvT0_PT3_T1_NS0_13GridEvenShareISK_EET2_T4_,"",@"SHT_CUDA_INFO"
	.sectionflags	@""
	.align	4


	//----- nvinfo : EIATTR_CUDA_API_VERSION
	.align		4
        /*0000*/ 	.byte	0x04, 0x37
        /*0002*/ 	.short	(.L_328 - .L_327)
.L_327:
        /*0004*/ 	.word	0x00000082


	//----- nvinfo : EIATTR_KPARAM_INFO
	.align		4
.L_328:
        /*0008*/ 	.byte	0x04, 0x17
        /*000a*/ 	.short	(.L_330 - .L_329)
.L_329:
        /*000c*/ 	.word	0x00000000
        /*0010*/ 	.short	0x0005
        /*0012*/ 	.short	0x003d
        /*0014*/ 	.byte	0x00, 0xf0, 0x05, 0x00


	//----- nvinfo : EIATTR_KPARAM_INFO
	.align		4
.L_330:
        /*0018*/ 	.byte	0x04, 0x17
        /*001a*/ 	.short	(.L_332 - .L_331)
.L_331:
        /*001c*/ 	.word	0x00000000
        /*0020*/ 	.short	0x0004
        /*0022*/ 	.short	0x003c
        /*0024*/ 	.byte	0x00, 0xf0, 0x05, 0x00


	//----- nvinfo : EIATTR_KPARAM_INFO
	.align		4
.L_332:
        /*0028*/ 	.byte	0x04, 0x17
        /*002a*/ 	.short	(.L_334 - .L_333)
.L_333:
        /*002c*/ 	.word	0x00000000
        /*0030*/ 	.short	0x0003
        /*0032*/ 	.short	0x0014
        /*0034*/ 	.byte	0x00, 0xf0, 0xa1, 0x00


	//----- nvinfo : EIATTR_KPARAM_INFO
	.align		4
.L_334:
        /*0038*/ 	.byte	0x04, 0x17
        /*003a*/ 	.short	(.L_336 - .L_335)
.L_335:
        /*003c*/ 	.word	0x00000000
        /*0040*/ 	.short	0x0002
        /*0042*/ 	.short	0x0010
        /*0044*/ 	.byte	0x00, 0xf0, 0x11, 0x00


	//----- nvinfo : EIATTR_KPARAM_INFO
	.align		4
.L_336:
        /*0048*/ 	.byte	0x04, 0x17
        /*004a*/ 	.short	(.L_338 - .L_337)
.L_337:
        /*004c*/ 	.word	0x00000000
        /*0050*/ 	.short	0x0001
        /*0052*/ 	.short	0x0008
        /*0054*/ 	.byte	0x00, 0xf5, 0x21, 0x00


	//----- nvinfo : EIATTR_KPARAM_INFO
	.align		4
.L_338:
        /*0058*/ 	.byte	0x04, 0x17
        /*005a*/ 	.short	(.L_340 - .L_339)
.L_339:
        /*005c*/ 	.word	0x00000000
        /*0060*/ 	.short	0x0000
        /*0062*/ 	.short	0x0000
        /*0064*/ 	.byte	0x00, 0xf0, 0x21, 0x00


	//----- nvinfo : EIATTR_SPARSE_MMA_MASK
	.align		4
.L_340:
        /*0068*/ 	.byte	0x03, 0x50
        /*006a*/ 	.short	0x0000


	//----- nvinfo : EIATTR_MAXREG_COUNT
	.align		4
        /*006c*/ 	.byte	0x03, 0x1b
        /*006e*/ 	.short	0x00ff


	//----- nvinfo : EIATTR_NUM_BARRIERS
	.align		4
        /*0070*/ 	.byte	0x02, 0x4c
        /*0072*/ 	.byte	0x01
	.zero		1


	//----- nvinfo : EIATTR_MERCURY_ISA_VERSION
	.align		4
        /*0074*/ 	.byte	0x03, 0x5f
        /*0076*/ 	.short	0x0101


	//----- nvinfo : EIATTR_COOP_GROUP_MASK_REGIDS
	.align		4
        /*0078*/ 	.byte	0x04, 0x29
        /*007a*/ 	.short	(.L_342 - .L_341)


	//   ....[0]....
.L_341:
        /*007c*/ 	.word	0xffffffff


	//   ....[1]....
        /*0080*/ 	.word	0xffffffff


	//   ....[2]....
        /*0084*/ 	.word	0xffffffff


	//   ....[3]....
        /*0088*/ 	.word	0xffffffff


	//   ....[4]....
        /*008c*/ 	.word	0xffffffff


	//   ....[5]....
        /*0090*/ 	.word	0xffffffff


	//   ....[6]....
        /*0094*/ 	.word	0xffffffff


	//   ....[7]....
        /*0098*/ 	.word	0xffffffff


	//   ....[8]....
        /*009c*/ 	.word	0xffffffff


	//   ....[9]....
        /*00a0*/ 	.word	0xffffffff


	//   ....[10]....
        /*00a4*/ 	.word	0xffffffff


	//   ....[11]....
        /*00a8*/ 	.word	0xffffffff


	//   ....[12]....
        /*00ac*/ 	.word	0xffffffff


	//   ....[13]....
        /*00b0*/ 	.word	0xffffffff


	//   ....[14]....
        /*00b4*/ 	.word	0xffffffff


	//----- nvinfo : EIATTR_COOP_GROUP_INSTR_OFFSETS
	.align		4
.L_342:
        /*00b8*/ 	.byte	0x04, 0x28
        /*00ba*/ 	.short	(.L_344 - .L_343)


	//   ....[0]....
.L_343:
        /*00bc*/ 	.word	0x00000b10


	//   ....[1]....
        /*00c0*/ 	.word	0x00000b70


	//   ....[2]....
        /*00c4*/ 	.word	0x00000bd0


	//   ....[3]....
        /*00c8*/ 	.word	0x00000c30


	//   ....[4]....
        /*00cc*/ 	.word	0x00000c90


	//   ....[5]....
        /*00d0*/ 	.word	0x00000e20


	//   ....[6]....
        /*00d4*/ 	.word	0x00000ec0


	//   ....[7]....
        /*00d8*/ 	.word	0x00000f20


	//   ....[8]....
        /*00dc*/ 	.word	0x00000f80


	//   ....[9]....
        /*00e0*/ 	.word	0x00000fe0


	//   ....[10]....
        /*00e4*/ 	.word	0x00002100


	//   ....[11]....
        /*00e8*/ 	.word	0x00002170


	//   ....[12]....
        /*00ec*/ 	.word	0x000021c0


	//   ....[13]....
        /*00f0*/ 	.word	0x00002210


	//   ....[14]....
        /*00f4*/ 	.word	0x00002280


	//----- nvinfo : EIATTR_VRC_CTA_INIT_COUNT
	.align		4
.L_344:
        /*00f8*/ 	.byte	0x02, 0x4a
	.zero		1
	.zero		1


	//----- nvinfo : EIATTR_EXIT_INSTR_OFFSETS
	.align		4
        /*00fc*/ 	.byte	0x04, 0x1c
        /*00fe*/ 	.short	(.L_346 - .L_345)


	//   ....[0]....
.L_345:
        /*0100*/ 	.word	0x000023b0


	//   ....[1]....
        /*0104*/ 	.word	0x000023f0


	//----- nvinfo : EIATTR_MAX_THREADS
	.align		4
.L_346:
        /*0108*/ 	.byte	0x04, 0x05
        /*010a*/ 	.short	(.L_348 - .L_347)
.L_347:
        /*010c*/ 	.word	0x00000100
        /*0110*/ 	.word	0x00000001
        /*0114*/ 	.word	0x00000001


	//----- nvinfo : EIATTR_CRS_STACK_SIZE
	.align		4
.L_348:
        /*0118*/ 	.byte	0x04, 0x1e
        /*011a*/ 	.short	(.L_350 - .L_349)
.L_349:
        /*011c*/ 	.word	0x00000000


	//----- nvinfo : EIATTR_CBANK_PARAM_SIZE
	.align		4
.L_350:
        /*0120*/ 	.byte	0x03, 0x19
        /*0122*/ 	.short	0x003e


	//----- nvinfo : EIATTR_PARAM_CBANK
	.align		4
        /*0124*/ 	.byte	0x04, 0x0a
        /*0126*/ 	.short	(.L_352 - .L_351)
	.align		4
.L_351:
        /*0128*/ 	.word	index@(.nv.constant0._ZN3cub18CUB_300001_SM_10006detail6reduce18DeviceReduceKernelINS2_10policy_hubIijN4cuda3std3__44plusIiEEE10Policy1000EN6thrust24THRUST_300001_SM_1000_NS10device_ptrIiEEjS9_iNS7_10__identityEEEvT0_PT3_T1_NS0_13GridEvenShareISK_EET2_T4_)
        /*012c*/ 	.short	0x0380
        /*012e*/ 	.short	0x003e


	//----- nvinfo : EIATTR_SW_WAR
	.align		4
.L_352:
        /*0130*/ 	.byte	0x04, 0x36
        /*0132*/ 	.short	(.L_354 - .L_353)
.L_353:
        /*0134*/ 	.word	0x00000008
.L_354:


//--------------------- .nv.info._ZN3cub18CUB_300001_SM_10006detail6reduce28DeviceReduceSingleTileKernelINS2_10policy_hubIijN4cuda3std3__44plusIiEEE10Policy1000EN6thrust24THRUST_300001_SM_1000_NS10device_ptrIiEEPijS9_iiNS7_10__identityEEEvT0_T1_T2_T3_T4_T6_ --------------------------
	.section	.nv.info._ZN3cub18CUB_300001_SM_10006detail6reduce28DeviceReduceSingleTileKernelINS2_10policy_hubIijN4cuda3std3__44plusIiEEE10Policy1000EN6thrust24THRUST_300001_SM_1000_NS10device_ptrIiEEPijS9_iiNS7_10__identityEEEvT0_T1_T2_T3_T4_T6_,"",@"SHT_CUDA_INFO"
	.sectionflags	@""
	.align	4


	//----- nvinfo : EIATTR_CUDA_API_VERSION
	.align		4
        /*0000*/ 	.byte	0x04, 0x37
        /*0002*/ 	.short	(.L_356 - .L_355)
.L_355:
        /*0004*/ 	.word	0x00000082


	//----- nvinfo : EIATTR_KPARAM_INFO
	.align		4
.L_356:
        /*0008*/ 	.byte	0x04, 0x17
        /*000a*/ 	.short	(.L_358 - .L_357)
.L_357:
        /*000c*/ 	.word	0x00000000
        /*0010*/ 	.short	0x0005
        /*0012*/ 	.short	0x001c
        /*0014*/ 	.byte	0x00, 0xf0, 0x05, 0x00


	//----- nvinfo : EIATTR_KPARAM_INFO
	.align		4
.L_358:
        /*0018*/ 	.byte	0x04, 0x17
        /*001a*/ 	.short	(.L_360 - .L_359)
.L_359:
        /*001c*/ 	.word	0x00000000
        /*0020*/ 	.short	0x0004
        /*0022*/ 	.short	0x0018
        /*0024*/ 	.byte	0x00, 0xf0, 0x11, 0x00


	//----- nvinfo : EIATTR_KPARAM_INFO
	.align		4
.L_360:
        /*0028*/ 	.byte	0x04, 0x17
        /*002a*/ 	.short	(.L_362 - .L_361)
.L_361:
        /*002c*/ 	.word	0x00000000
        /*0030*/ 	.short	0x0003
        /*0032*/ 	.short	0x0014
        /*0034*/ 	.byte	0x00, 0xf0, 0x05, 0x00


	//----- nvinfo : EIATTR_KPARAM_INFO
	.align		4
.L_362:
        /*0038*/ 	.byte	0x04, 0x17
        /*003a*/ 	.short	(.L_364 - .L_363)
.L_363:
        /*003c*/ 	.word	0x00000000
        /*0040*/ 	.short	0x0002
        /*0042*/ 	.short	0x0010
        /*0044*/ 	.byte	0x00, 0xf0, 0x11, 0x00


	//----- nvinfo : EIATTR_KPARAM_INFO
	.align		4
.L_364:
        /*0048*/ 	.byte	0x04, 0x17
        /*004a*/ 	.short	(.L_366 - .L_365)
.L_365:
        /*004c*/ 	.word	0x00000000
        /*0050*/ 	.short	0x0001
        /*0052*/ 	.short	0x0008
        /*0054*/ 	.byte	0x00, 0xf5, 0x21, 0x00


	//----- nvinfo : EIATTR_KPARAM_INFO
	.align		4
.L_366:
        /*0058*/ 	.byte	0x04, 0x17
        /*005a*/ 	.short	(.L_368 - .L_367)
.L_367:
        /*005c*/ 	.word	0x00000000
        /*0060*/ 	.short	0x0000
        /*0062*/ 	.short	0x0000
        /*0064*/ 	.byte	0x00, 0xf0, 0x21, 0x00


	//----- nvinfo : EIATTR_SPARSE_MMA_MASK
	.align		4
.L_368:
        /*0068*/ 	.byte	0x03, 0x50
        /*006a*/ 	.short	0x0000


	//----- nvinfo : EIATTR_MAXREG_COUNT
	.align		4
        /*006c*/ 	.byte	0x03, 0x1b
        /*006e*/ 	.short	0x00ff


	//----- nvinfo : EIATTR_NUM_BARRIERS
	.align		4
        /*0070*/ 	.byte	0x02, 0x4c
        /*0072*/ 	.byte	0x01
	.zero		1


	//----- nvinfo : EIATTR_MERCURY_ISA_VERSION
	.align		4
        /*0074*/ 	.byte	0x03, 0x5f
        /*0076*/ 	.short	0x0101


	//----- nvinfo : EIATTR_COOP_GROUP_MASK_REGIDS
	.align		4
        /*0078*/ 	.byte	0x04, 0x29
        /*007a*/ 	.short	(.L_370 - .L_369)


	//   ....[0]....
.L_369:
        /*007c*/ 	.word	0xffffffff


	//   ....[1]....
        /*0080*/ 	.word	0xffffffff


	//   ....[2]....
        /*0084*/ 	.word	0xffffffff


	//   ....[3]....
        /*0088*/ 	.word	0xffffffff


	//   ....[4]....
        /*008c*/ 	.word	0xffffffff


	//   ....[5]....
        /*0090*/ 	.word	0xffffffff


	//   ....[6]....
        /*0094*/ 	.word	0xffffffff


	//   ....[7]....
        /*0098*/ 	.word	0xffffffff


	//   ....[8]....
        /*009c*/ 	.word	0xffffffff


	//   ....[9]....
        /*00a0*/ 	.word	0xffffffff


	//   ....[10]....
        /*00a4*/ 	.word	0xffffffff


	//   ....[11]....
        /*00a8*/ 	.word	0xffffffff


	//   ....[12]....
        /*00ac*/ 	.word	0xffffffff


	//   ....[13]....
        /*00b0*/ 	.word	0xffffffff


	//   ....[14]....
        /*00b4*/ 	.word	0xffffffff


	//----- nvinfo : EIATTR_COOP_GROUP_INSTR_OFFSETS
	.align		4
.L_370:
        /*00b8*/ 	.byte	0x04, 0x28
        /*00ba*/ 	.short	(.L_372 - .L_371)


	//   ....[0]....
.L_371:
        /*00bc*/ 	.word	0x00000830


	//   ....[1]....
        /*00c0*/ 	.word	0x00000890


	//   ....[2]....
        /*00c4*/ 	.word	0x000008f0


	//   ....[3]....
        /*00c8*/ 	.word	0x00000950


	//   ....[4]....
        /*00cc*/ 	.word	0x000009b0


	//   ....[5]....
        /*00d0*/ 	.word	0x00000b40


	//   ....[6]....
        /*00d4*/ 	.word	0x00000be0


	//   ....[7]....
        /*00d8*/ 	.word	0x00000c60


	//   ....[8]....
        /*00dc*/ 	.word	0x00000cc0


	//   ....[9]....
        /*00e0*/ 	.word	0x00000d00


	//   ....[10]....
        /*00e4*/ 	.word	0x00001cc0


	//   ....[11]....
        /*00e8*/ 	.word	0x00001d20


	//   ....[12]....
        /*00ec*/ 	.word	0x00001d80


	//   ....[13]....
        /*00f0*/ 	.word	0x00001de0


	//   ....[14]....
        /*00f4*/ 	.word	0x00001e40


	//----- nvinfo : EIATTR_VRC_CTA_INIT_COUNT
	.align		4
.L_372:
        /*00f8*/ 	.byte	0x02, 0x4a
	.zero		1
	.zero		1


	//----- nvinfo : EIATTR_EXIT_INSTR_OFFSETS
	.align		4
        /*00fc*/ 	.byte	0x04, 0x1c
        /*00fe*/ 	.short	(.L_374 - .L_373)


	//   ....[0]....
.L_373:
        /*0100*/ 	.word	0x00000080


	//   ....[1]....
        /*0104*/ 	.word	0x000000c0


	//   ....[2]....
        /*0108*/ 	.word	0x00001f60


	//   ....[3]....
        /*010c*/ 	.word	0x00001fb0


	//----- nvinfo : EIATTR_MAX_THREADS
	.align		4
.L_374:
        /*0110*/ 	.byte	0x04, 0x05
        /*0112*/ 	.short	(.L_376 - .L_375)
.L_375:
        /*0114*/ 	.word	0x00000100
        /*0118*/ 	.word	0x00000001
        /*011c*/ 	.word	0x00000001


	//----- nvinfo : EIATTR_CRS_STACK_SIZE
	.align		4
.L_376:
        /*0120*/ 	.byte	0x04, 0x1e
        /*0122*/ 	.short	(.L_378 - .L_377)
.L_377:
        /*0124*/ 	.word	0x00000000


	//----- nvinfo : EIATTR_CBANK_PARAM_SIZE
	.align		4
.L_378:
        /*0128*/ 	.byte	0x03, 0x19
        /*012a*/ 	.short	0x001d


	//----- nvinfo : EIATTR_PARAM_CBANK
	.align		4
        /*012c*/ 	.byte	0x04, 0x0a
        /*012e*/ 	.short	(.L_380 - .L_379)
	.align		4
.L_379:
        /*0130*/ 	.word	index@(.nv.constant0._ZN3cub18CUB_300001_SM_10006detail6reduce28DeviceReduceSingleTileKernelINS2_10policy_hubIijN4cuda3std3__44plusIiEEE10Policy1000EN6thrust24THRUST_300001_SM_1000_NS10device_ptrIiEEPijS9_iiNS7_10__identityEEEvT0_T1_T2_T3_T4_T6_)
        /*0134*/ 	.short	0x0380
        /*0136*/ 	.short	0x001d


	//----- nvinfo : EIATTR_SW_WAR
	.align		4
.L_380:
        /*0138*/ 	.byte	0x04, 0x36
        /*013a*/ 	.short	(.L_382 - .L_381)
.L_381:
        /*013c*/ 	.word	0x00000008
.L_382:


//--------------------- .nv.info._ZN3cub18CUB_300001_SM_10006detail8for_each13static_kernelINS2_12policy_hub_t12policy_500_tEmN6thrust24THRUST_300001_SM_1000_NS8cuda_cub20__uninitialized_fill7functorINS7_10device_ptrIiEEiEEEEvT0_T1_ --------------------------
	.section	.nv.info._ZN3cub18CUB_300001_SM_10006detail8for_each13static_kernelINS2_12policy_hub_t12policy_500_tEmN6thrust24THRUST_300001_SM_1000_NS8cuda_cub20__uninitialized_fill7functorINS7_10device_ptrIiEEiEEEEvT0_T1_,"",@"SHT_CUDA_INFO"
	.sectionflags	@""
	.align	4


	//----- nvinfo : EIATTR_CUDA_API_VERSION
	.align		4
        /*0000*/ 	.byte	0x04, 0x37
        /*0002*/ 	.short	(.L_384 - .L_383)
.L_383:
        /*0004*/ 	.word	0x00000082


	//----- nvinfo : EIATTR_KPARAM_INFO
	.align		4
.L_384:
        /*0008*/ 	.byte	0x04, 0x17
        /*000a*/ 	.short	(.L_386 - .L_385)
.L_385:
        /*000c*/ 	.word	0x00000000
        /*0010*/ 	.short	0x0001
        /*0012*/ 	.short	0x0008
        /*0014*/ 	.byte	0x00, 0xf0, 0x41, 0x00


	//----- nvinfo : EIATTR_KPARAM_INFO
	.align		4
.L_386:
        /*0018*/ 	.byte	0x04, 0x17
        /*001a*/ 	.short	(.L_388 - .L_387)
.L_387:
        /*001c*/ 	.word	0x00000000
        /*0020*/ 	.short	0x0000
        /*0022*/ 	.short	0x0000
        /*0024*/ 	.byte	0x00, 0xf0, 0x21, 0x00


	//----- nvinfo : EIATTR_SPARSE_MMA_MASK
	.align		4
.L_388:
        /*0028*/ 	.byte	0x03, 0x50
        /*002a*/ 	.short	0x0000


	//----- nvinfo : EIATTR_MAXREG_COUNT
	.align		4
        /*002c*/ 	.byte	0x03, 0x1b
        /*002e*/ 	.short	0x00ff


	//----- nvinfo : EIATTR_MERCURY_ISA_VERSION
	.align		4
        /*0030*/ 	.byte	0x03, 0x5f
        /*0032*/ 	.short	0x0101


	//----- nvinfo : EIATTR_VRC_CTA_INIT_COUNT
	.align		4
        /*0034*/ 	.byte	0x02, 0x4a
	.zero		1
	.zero		1


	//----- nvinfo : EIATTR_EXIT_INSTR_OFFSETS
	.align		4
        /*0038*/ 	.byte	0x04, 0x1c
        /*003a*/ 	.short	(.L_390 - .L_389)


	//   ....[0]....
.L_389:
        /*003c*/ 	.word	0x00000130


	//   ....[1]....
        /*0040*/ 	.word	0x00000230


	//   ....[2]....
        /*0044*/ 	.word	0x00000260


	//----- nvinfo : EIATTR_MAX_THREADS
	.align		4
.L_390:
        /*0048*/ 	.byte	0x04, 0x05
        /*004a*/ 	.short	(.L_392 - .L_391)
.L_391:
        /*004c*/ 	.word	0x00000100
        /*0050*/ 	.word	0x00000001
        /*0054*/ 	.word	0x00000001


	//----- nvinfo : EIATTR_CBANK_PARAM_SIZE
	.align		4
.L_392:
        /*0058*/ 	.byte	0x03, 0x19
        /*005a*/ 	.short	0x0018


	//----- nvinfo : EIATTR_PARAM_CBANK
	.align		4
        /*005c*/ 	.byte	0x04, 0x0a
        /*005e*/ 	.short	(.L_394 - .L_393)
	.align		4
.L_393:
        /*0060*/ 	.word	index@(.nv.constant0._ZN3cub18CUB_300001_SM_10006detail8for_each13static_kernelINS2_12policy_hub_t12policy_500_tEmN6thrust24THRUST_300001_SM_1000_NS8cuda_cub20__uninitialized_fill7functorINS7_10device_ptrIiEEiEEEEvT0_T1_)
        /*0064*/ 	.short	0x0380
        /*0066*/ 	.short	0x0018


	//----- nvinfo : EIATTR_SW_WAR
	.align		4
.L_394:
        /*0068*/ 	.byte	0x04, 0x36
        /*006a*/ 	.short	(.L_396 - .L_395)
.L_395:
        /*006c*/ 	.word	0x00000008
.L_396:


//--------------------- .nv.info._ZN3cub18CUB_300001_SM_10006detail11EmptyKernelIvEEvv --------------------------
	.section	.nv.info._ZN3cub18CUB_300001_SM_10006detail11EmptyKernelIvEEvv,"",@"SHT_CUDA_INFO"
	.sectionflags	@""
	.align	4


	//----- nvinfo : EIATTR_CUDA_API_VERSION
	.align		4
        /*0000*/ 	.byte	0x04, 0x37
        /*0002*/ 	.short	(.L_398 - .L_397)
.L_397:
        /*0004*/ 	.word	0x00000082


	//----- nvinfo : EIATTR_SPARSE_MMA_MASK
	.align		4
.L_398:
        /*0008*/ 	.byte	0x03, 0x50
        /*000a*/ 	.short	0x0000


	//----- nvinfo : EIATTR_MAXREG_COUNT
	.align		4
        /*000c*/ 	.byte	0x03, 0x1b
        /*000e*/ 	.short	0x00ff


	//----- nvinfo : EIATTR_MERCURY_ISA_VERSION
	.align		4
        /*0010*/ 	.byte	0x03, 0x5f
        /*0012*/ 	.short	0x0101


	//----- nvinfo : EIATTR_VRC_CTA_INIT_COUNT
	.align		4
        /*0014*/ 	.byte	0x02, 0x4a
	.zero		1
	.zero		1


	//----- nvinfo : EIATTR_EXIT_INSTR_OFFSETS
	.align		4
        /*0018*/ 	.byte	0x04, 0x1c
        /*001a*/ 	.short	(.L_400 - .L_399)


	//   ....[0]....
.L_399:
        /*001c*/ 	.word	0x00000010


	//----- nvinfo : EIATTR_SW_WAR
	.align		4
.L_400:
        /*0020*/ 	.byte	0x04, 0x36
        /*0022*/ 	.short	(.L_402 - .L_401)
.L_401:
        /*0024*/ 	.word	0x00000008
.L_402:


//--------------------- .nv.info._Z23kernel_binarySearchDictPKcPKiiS0_S2_iPi --------------------------
	.section	.nv.info._Z23kernel_binarySearchDictPKcPKiiS0_S2_iPi,"",@"SHT_CUDA_INFO"
	.sectionflags	@""
	.align	4


	//----- nvinfo : EIATTR_CUDA_API_VERSION
	.align		4
        /*0000*/ 	.byte	0x04, 0x37
        /*0002*/ 	.short	(.L_404 - .L_403)
.L_403:
        /*0004*/ 	.word	0x00000082


	//----- nvinfo : EIATTR_KPARAM_INFO
	.align		4
.L_404:
        /*0008*/ 	.byte	0x04, 0x17
        /*000a*/ 	.short	(.L_406 - .L_405)
.L_405:
        /*000c*/ 	.word	0x00000000
        /*0010*/ 	.short	0x0006
        /*0012*/ 	.short	0x0030
        /*0014*/ 	.byte	0x00, 0xf5, 0x21, 0x00


	//----- nvinfo : EIATTR_KPARAM_INFO
	.align		4
.L_406:
        /*0018*/ 	.byte	0x04, 0x17
        /*001a*/ 	.short	(.L_408 - .L_407)
.L_407:
        /*001c*/ 	.word	0x00000000
        /*0020*/ 	.short	0x0005
        /*0022*/ 	.short	0x0028
        /*0024*/ 	.byte	0x00, 0xf0, 0x11, 0x00


	//----- nvinfo : EIATTR_KPARAM_INFO
	.align		4
.L_408:
        /*0028*/ 	.byte	0x04, 0x17
        /*002a*/ 	.short	(.L_410 - .L_409)
.L_409:
        /*002c*/ 	.word	0x00000000
        /*0030*/ 	.short	0x0004
        /*0032*/ 	.short	0x0020
        /*0034*/ 	.byte	0x00, 0xf5, 0x21, 0x00


	//----- nvinfo : EIATTR_KPARAM_INFO
	.align		4
.L_410:
        /*0038*/ 	.byte	0x04, 0x17
        /*003a*/ 	.short	(.L_412 - .L_411)
.L_411:
        /*003c*/ 	.word	0x00000000
        /*0040*/ 	.short	0x0003
        /*0042*/ 	.short	0x0018
        /*0044*/ 	.byte	0x00, 0xf5, 0x21, 0x00


	//----- nvinfo : EIATTR_KPARAM_INFO
	.align		4
.L_412:
        /*0048*/ 	.byte	0x04, 0x17
        /*004a*/ 	.short	(.L_414 - .L_413)
.L_413:
        /*004c*/ 	.word	0x00000000
        /*0050*/ 	.short	0x0002
        /*0052*/ 	.short	0x0010
        /*0054*/ 	.byte	0x00, 0xf0, 0x11, 0x00


	//----- nvinfo : EIATTR_KPARAM_INFO
	.align		4
.L_414:
        /*0058*/ 	.byte	0x04, 0x17
        /*005a*/ 	.short	(.L_416 - .L_415)
.L_415:
        /*005c*/ 	.word	0x00000000
        /*0060*/ 	.short	0x0001
        /*0062*/ 	.short	0x0008
        /*0064*/ 	.byte	0x00, 0xf5, 0x21, 0x00


	//----- nvinfo : EIATTR_KPARAM_INFO
	.align		4
.L_416:
        /*0068*/ 	.byte	0x04, 0x17
        /*006a*/ 	.short	(.L_418 - .L_417)
.L_417:
        /*006c*/ 	.word	0x00000000
        /*0070*/ 	.short	0x0000
        /*0072*/ 	.short	0x0000
        /*0074*/ 	.byte	0x00, 0xf5, 0x21, 0x00


	//----- nvinfo : EIATTR_SPARSE_MMA_MASK
	.align		4
.L_418:
        /*0078*/ 	.byte	0x03, 0x50
        /*007a*/ 	.short	0x0000


	//----- nvinfo : EIATTR_MAXREG_COUNT
	.align		4
        /*007c*/ 	.byte	0x03, 0x1b
        /*007e*/ 	.short	0x00ff


	//----- nvinfo : EIATTR_MERCURY_ISA_VERSION
	.align		4
        /*0080*/ 	.byte	0x03, 0x5f
        /*0082*/ 	.short	0x0101


	//----- nvinfo : EIATTR_VRC_CTA_INIT_COUNT
	.align		4
        /*0084*/ 	.byte	0x02, 0x4a
	.zero		1
	.zero		1


	//----- nvinfo : EIATTR_EXIT_INSTR_OFFSETS
	.align		4
        /*0088*/ 	.byte	0x04, 0x1c
        /*008a*/ 	.short	(.L_420 - .L_419)


	//   ....[0]....
.L_419:
        /*008c*/ 	.word	0x00000070


	//   ....[1]....
        /*0090*/ 	.word	0x00000150


	//   ....[2]....
        /*0094*/ 	.word	0x00000570


	//----- nvinfo : EIATTR_CRS_STACK_SIZE
	.align		4
.L_420:
        /*0098*/ 	.byte	0x04, 0x1e
        /*009a*/ 	.short	(.L_422 - .L_421)
.L_421:
        /*009c*/ 	.word	0x00000000


	//----- nvinfo : EIATTR_CBANK_PARAM_SIZE
	.align		4
.L_422:
        /*00a0*/ 	.byte	0x03, 0x19
        /*00a2*/ 	.short	0x0038


	//----- nvinfo : EIATTR_PARAM_CBANK
	.align		4
        /*00a4*/ 	.byte	0x04, 0x0a
        /*00a6*/ 	.short	(.L_424 - .L_423)
	.align		4
.L_423:
        /*00a8*/ 	.word	index@(.nv.constant0._Z23kernel_binarySearchDictPKcPKiiS0_S2_iPi)
        /*00ac*/ 	.short	0x0380
        /*00ae*/ 	.short	0x0038


	//----- nvinfo : EIATTR_SW_WAR
	.align		4
.L_424:
        /*00b0*/ 	.byte	0x04, 0x36
        /*00b2*/ 	.short	(.L_426 - .L_425)
.L_425:
        /*00b4*/ 	.word	0x00000008
.L_426:


//--------------------- .nv.info._Z17kernel_scatterPosPKiS0_Piii --------------------------
	.section	.nv.info._Z17kernel_scatterPosPKiS0_Piii,"",@"SHT_CUDA_INFO"
	.sectionflags	@""
	.align	4


	//----- nvinfo : EIATTR_CUDA_API_VERSION
	.align		4
        /*0000*/ 	.byte	0x04, 0x37
        /*0002*/ 	.short	(.L_428 - .L_427)
.L_427:
        /*0004*/ 	.word	0x00000082


	//----- nvinfo : EIATTR_KPARAM_INFO
	.align		4
.L_428:
        /*0008*/ 	.byte	0x04, 0x17
        /*000a*/ 	.short	(.L_430 - .L_429)
.L_429:
        /*000c*/ 	.word	0x00000000
        /*0010*/ 	.short	0x0004
        /*0012*/ 	.short	0x001c
        /*0014*/ 	.byte	0x00, 0xf0, 0x11, 0x00


	//----- nvinfo : EIATTR_KPARAM_INFO
	.align		4
.L_430:
        /*0018*/ 	.byte	0x04, 0x17
        /*001a*/ 	.short	(.L_432 - .L_431)
.L_431:
        /*001c*/ 	.word	0x00000000
        /*0020*/ 	.short	0x0003
        /*0022*/ 	.short	0x0018
        /*0024*/ 	.byte	0x00, 0xf0, 0x11, 0x00


	//----- nvinfo : EIATTR_KPARAM_INFO
	.align		4
.L_432:
        /*0028*/ 	.byte	0x04, 0x17
        /*002a*/ 	.short	(.L_434 - .L_433)
.L_433:
        /*002c*/ 	.word	0x00000000
        /*0030*/ 	.short	0x0002
        /*0032*/ 	.short	0x0010
        /*0034*/ 	.byte	0x00, 0xf5, 0x21, 0x00


	//----- nvinfo : EIATTR_KPARAM_INFO
	.align		4
.L_434:
        /*0038*/ 	.byte	0x04, 0x17
        /*003a*/ 	.short	(.L_436 - .L_435)
.L_435:
        /*003c*/ 	.word	0x00000000
        /*0040*/ 	.short	0x0001
        /*0042*/ 	.short	0x0008
        /*0044*/ 	.byte	0x00, 0xf5, 0x21, 0x00


	//----- nvinfo : EIATTR_KPARAM_INFO
	.align		4
.L_436:
        /*0048*/ 	.byte	0x04, 0x17
        /*004a*/ 	.short	(.L_438 - .L_437)
.L_437:
        /*004c*/ 	.word	0x00000000
        /*0050*/ 	.short	0x0000
        /*0052*/ 	.short	0x0000
        /*0054*/ 	.byte	0x00, 0xf5, 0x21, 0x00


	//----- nvinfo : EIATTR_SPARSE_MMA_MASK
	.align		4
.L_438:
        /*0058*/ 	.byte	0x03, 0x50
        /*005a*/ 	.short	0x0000


	//----- nvinfo : EIATTR_MAXREG_COUNT
	.align		4
        /*005c*/ 	.byte	0x03, 0x1b
        /*005e*/ 	.short	0x00ff


	//----- nvinfo : EIATTR_MERCURY_ISA_VERSION
	.align		4
        /*0060*/ 	.byte	0x03, 0x5f
        /*0062*/ 	.short	0x0101


	//----- nvinfo : EIATTR_VRC_CTA_INIT_COUNT
	.align		4
        /*0064*/ 	.byte	0x02, 0x4a
	.zero		1
	.zero		1


	//----- nvinfo : EIATTR_EXIT_INSTR_OFFSETS
	.align		4
        /*0068*/ 	.byte	0x04, 0x1c
        /*006a*/ 	.short	(.L_440 - .L_439)


	//   ....[0]....
.L_439:
        /*006c*/ 	.word	0x00000070


	//   ....[1]....
        /*0070*/ 	.word	0x000000d0


	//   ....[2]....
        /*0074*/ 	.word	0x00000140


	//   ....[3]....
        /*0078*/ 	.word	0x00000180


	//----- nvinfo : EIATTR_CBANK_PARAM_SIZE
	.align		4
.L_440:
        /*007c*/ 	.byte	0x03, 0x19
        /*007e*/ 	.short	0x0020


	//----- nvinfo : EIATTR_PARAM_CBANK
	.align		4
        /*0080*/ 	.byte	0x04, 0x0a
        /*0082*/ 	.short	(.L_442 - .L_441)
	.align		4
.L_441:
        /*0084*/ 	.word	index@(.nv.constant0._Z17kernel_scatterPosPKiS0_Piii)
        /*0088*/ 	.short	0x0380
        /*008a*/ 	.short	0x0020


	//----- nvinfo : EIATTR_SW_WAR
	.align		4
.L_442:
        /*008c*/ 	.byte	0x04, 0x36
        /*008e*/ 	.short	(.L_444 - .L_443)
.L_443:
        /*0090*/ 	.word	0x00000008
.L_444:


//--------------------- .nv.info._Z17kernel_markStartsPKiPii --------------------------
	.section	.nv.info._Z17kernel_markStartsPKiPii,"",@"SHT_CUDA_INFO"
	.sectionflags	@""
	.align	4


	//----- nvinfo : EIATTR_CUDA_API_VERSION
	.align		4
        /*0000*/ 	.byte	0x04, 0x37
        /*0002*/ 	.short	(.L_446 - .L_445)
.L_445:
        /*0004*/ 	.word	0x00000082


	//----- nvinfo : EIATTR_KPARAM_INFO
	.align		4
.L_446:
        /*0008*/ 	.byte	0x04, 0x17
        /*000a*/ 	.short	(.L_448 - .L_447)
.L_447:
        /*000c*/ 	.word	0x00000000
        /*0010*/ 	.short	0x0002
        /*0012*/ 	.short	0x0010
        /*0014*/ 	.byte	0x00, 0xf0, 0x11, 0x00


	//----- nvinfo : EIATTR_KPARAM_INFO
	.align		4
.L_448:
        /*0018*/ 	.byte	0x04, 0x17
        /*001a*/ 	.short	(.L_450 - .L_449)
.L_449:
        /*001c*/ 	.word	0x00000000
        /*0020*/ 	.short	0x0001
        /*0022*/ 	.short	0x0008
        /*0024*/ 	.byte	0x00, 0xf5, 0x21, 0x00


	//----- nvinfo : EIATTR_KPARAM_INFO
	.align		4
.L_450:
        /*0028*/ 	.byte	0x04, 0x17
        /*002a*/ 	.short	(.L_452 - .L_451)
.L_451:
        /*002c*/ 	.word	0x00000000
        /*0030*/ 	.short	0x0000
        /*0032*/ 	.short	0x0000
        /*0034*/ 	.byte	0x00, 0xf5, 0x21, 0x00


	//----- nvinfo : EIATTR_SPARSE_MMA_MASK
	.align		4
.L_452:
        /*0038*/ 	.byte	0x03, 0x50
        /*003a*/ 	.short	0x0000


	//----- nvinfo : EIATTR_MAXREG_COUNT
	.align		4
        /*003c*/ 	.byte	0x03, 0x1b
        /*003e*/ 	.short	0x00ff


	//----- nvinfo : EIATTR_MERCURY_ISA_VERSION
	.align		4
        /*0040*/ 	.byte	0x03, 0x5f
        /*0042*/ 	.short	0x0101


	//----- nvinfo : EIATTR_VRC_CTA_INIT_COUNT
	.align		4
        /*0044*/ 	.byte	0x02, 0x4a
	.zero		1
	.zero		1


	//----- nvinfo : EIATTR_EXIT_INSTR_OFFSETS
	.align		4
        /*0048*/ 	.byte	0x04, 0x1c
        /*004a*/ 	.short	(.L_454 - .L_453)


	//   ....[0]....
.L_453:
        /*004c*/ 	.word	0x00000070


	//   ....[1]....
        /*0050*/ 	.word	0x000001a0


	//----- nvinfo : EIATTR_CRS_STACK_SIZE
	.align		4
.L_454:
        /*0054*/ 	.byte	0x04, 0x1e
        /*0056*/ 	.short	(.L_456 - .L_455)
.L_455:
        /*0058*/ 	.word	0x00000000


	//----- nvinfo : EIATTR_CBANK_PARAM_SIZE
	.align		4
.L_456:
        /*005c*/ 	.byte	0x03, 0x19
        /*005e*/ 	.short	0x0014


	//----- nvinfo : EIATTR_PARAM_CBANK
	.align		4
        /*0060*/ 	.byte	0x04, 0x0a
        /*0062*/ 	.short	(.L_458 - .L_457)
	.align		4
.L_457:
        /*0064*/ 	.word	index@(.nv.constant0._Z17kernel_markStartsPKiPii)
        /*0068*/ 	.short	0x0380
        /*006a*/ 	.short	0x0014


	//----- nvinfo : EIATTR_SW_WAR
	.align		4
.L_458:
        /*006c*/ 	.byte	0x04, 0x36
        /*006e*/ 	.short	(.L_460 - .L_459)
.L_459:
        /*0070*/ 	.word	0x00000008
.L_460:


//--------------------- .nv.info._Z16kernel_flagCharsPKcPii --------------------------
	.section	.nv.info._Z16kernel_flagCharsPKcPii,"",@"SHT_CUDA_INFO"
	.sectionflags	@""
	.align	4


	//----- nvinfo : EIATTR_CUDA_API_VERSION
	.align		4
        /*0000*/ 	.byte	0x04, 0x37
        /*0002*/ 	.short	(.L_462 - .L_461)
.L_461:
        /*0004*/ 	.word	0x00000082


	//----- nvinfo : EIATTR_KPARAM_INFO
	.align		4
.L_462:
        /*0008*/ 	.byte	0x04, 0x17
        /*000a*/ 	.short	(.L_464 - .L_463)
.L_463:
        /*000c*/ 	.word	0x00000000
        /*0010*/ 	.short	0x0002
        /*0012*/ 	.short	0x0010
        /*0014*/ 	.byte	0x00, 0xf0, 0x11, 0x00


	//----- nvinfo : EIATTR_KPARAM_INFO
	.align		4
.L_464:
        /*0018*/ 	.byte	0x04, 0x17
        /*001a*/ 	.short	(.L_466 - .L_465)
.L_465:
        /*001c*/ 	.word	0x00000000
        /*0020*/ 	.short	0x0001
        /*0022*/ 	.short	0x0008
        /*0024*/ 	.byte	0x00, 0xf5, 0x21, 0x00


	//----- nvinfo : EIATTR_KPARAM_INFO
	.align		4
.L_466:
        /*0028*/ 	.byte	0x04, 0x17
        /*002a*/ 	.short	(.L_468 - .L_467)
.L_467:
        /*002c*/ 	.word	0x00000000
        /*0030*/ 	.short	0x0000
        /*0032*/ 	.short	0x0000
        /*0034*/ 	.byte	0x00, 0xf5, 0x21, 0x00


	//----- nvinfo : EIATTR_SPARSE_MMA_MASK
	.align		4
.L_468:
        /*0038*/ 	.byte	0x03, 0x50
        /*003a*/ 	.short	0x0000


	//----- nvinfo : EIATTR_MAXREG_COUNT
	.align		4
        /*003c*/ 	.byte	0x03, 0x1b
        /*003e*/ 	.short	0x00ff


	//----- nvinfo : EIATTR_MERCURY_ISA_VERSION
	.align		4
        /*0040*/ 	.byte	0x03, 0x5f
        /*0042*/ 	.short	0x0101


	//----- nvinfo : EIATTR_VRC_CTA_INIT_COUNT
	.align		4
        /*0044*/ 	.byte	0x02, 0x4a
	.zero		1
	.zero		1


	//----- nvinfo : EIATTR_EXIT_INSTR_OFFSETS
	.align		4
        /*0048*/ 	.byte	0x04, 0x1c
        /*004a*/ 	.short	(.L_470 - .L_469)


	//   ....[0]....
.L_469:
        /*004c*/ 	.word	0x00000070


	//   ....[1]....
        /*0050*/ 	.word	0x000001a0


	//----- nvinfo : EIATTR_CBANK_PARAM_SIZE
	.align		4
.L_470:
        /*0054*/ 	.byte	0x03, 0x19
        /*0056*/ 	.short	0x0014


	//----- nvinfo : EIATTR_PARAM_CBANK
	.align		4
        /*0058*/ 	.byte	0x04, 0x0a
        /*005a*/ 	.short	(.L_472 - .L_471)
	.align		4
.L_471:
        /*005c*/ 	.word	index@(.nv.constant0._Z16kernel_flagCharsPKcPii)
        /*0060*/ 	.short	0x0380
        /*0062*/ 	.short	0x0014


	//----- nvinfo : EIATTR_SW_WAR
	.align		4
.L_472:
        /*0064*/ 	.byte	0x04, 0x36
        /*0066*/ 	.short	(.L_474 - .L_473)
.L_473:
        /*0068*/ 	.word	0x00000008
.L_474:


//--------------------- .nv.info._Z20kernel_normalizeTextPKcPci --------------------------
	.section	.nv.info._Z20kernel_normalizeTextPKcPci,"",@"SHT_CUDA_INFO"
	.sectionflags	@""
	.align	4


	//----- nvinfo : EIATTR_CUDA_API_VERSION
	.align		4
        /*0000*/ 	.byte	0x04, 0x37
        /*0002*/ 	.short	(.L_476 - .L_475)
.L_475:
        /*0004*/ 	.word	0x00000082


	//----- nvinfo : EIATTR_KPARAM_INFO
	.align		4
.L_476:
        /*0008*/ 	.byte	0x04, 0x17
        /*000a*/ 	.short	(.L_478 - .L_477)
.L_477:
        /*000c*/ 	.word	0x00000000
        /*0010*/ 	.short	0x0002
        /*0012*/ 	.short	0x0010
        /*0014*/ 	.byte	0x00, 0xf0, 0x11, 0x00


	//----- nvinfo : EIATTR_KPARAM_INFO
	.align		4
.L_478:
        /*0018*/ 	.byte	0x04, 0x17
        /*001a*/ 	.short	(.L_480 - .L_479)
.L_479:
        /*001c*/ 	.word	0x00000000
        /*0020*/ 	.short	0x0001
        /*0022*/ 	.short	0x0008
        /*0024*/ 	.byte	0x00, 0xf5, 0x21, 0x00


	//----- nvinfo : EIATTR_KPARAM_INFO
	.align		4
.L_480:
        /*0028*/ 	.byte	0x04, 0x17
        /*002a*/ 	.short	(.L_482 - .L_481)
.L_481:
        /*002c*/ 	.word	0x00000000
        /*0030*/ 	.short	0x0000
        /*0032*/ 	.short	0x0000
        /*0034*/ 	.byte	0x00, 0xf5, 0x21, 0x00


	//----- nvinfo : EIATTR_SPARSE_MMA_MASK
	.align		4
.L_482:
        /*0038*/ 	.byte	0x03, 0x50
        /*003a*/ 	.short	0x0000


	//----- nvinfo : EIATTR_MAXREG_COUNT
	.align		4
        /*003c*/ 	.byte	0x03, 0x1b
        /*003e*/ 	.short	0x00ff


	//----- nvinfo : EIATTR_MERCURY_ISA_VERSION
	.align		4
        /*0040*/ 	.byte	0x03, 0x5f
        /*0042*/ 	.short	0x0101


	//----- nvinfo : EIATTR_VRC_CTA_INIT_COUNT
	.align		4
        /*0044*/ 	.byte	0x02, 0x4a
	.zero		1
	.zero		1


	//----- nvinfo : EIATTR_EXIT_INSTR_OFFSETS
	.align		4
        /*0048*/ 	.byte	0x04, 0x1c
        /*004a*/ 	.short	(.L_484 - .L_483)


	//   ....[0]....
.L_483:
        /*004c*/ 	.word	0x00000070


	//   ....[1]....
        /*0050*/ 	.word	0x000001d0


	//----- nvinfo : EIATTR_CBANK_PARAM_SIZE
	.align		4
.L_484:
        /*0054*/ 	.byte	0x03, 0x19
        /*0056*/ 	.short	0x0014


	//----- nvinfo : EIATTR_PARAM_CBANK
	.align		4
        /*0058*/ 	.byte	0x04, 0x0a
        /*005a*/ 	.short	(.L_486 - .L_485)
	.align		4
.L_485:
        /*005c*/ 	.word	index@(.nv.constant0._Z20kernel_normalizeTextPKcPci)
        /*0060*/ 	.short	0x0380
        /*0062*/ 	.short	0x0014


	//----- nvinfo : EIATTR_SW_WAR
	.align		4
.L_486:
        /*0064*/ 	.byte	0x04, 0x36
        /*0066*/ 	.short	(.L_488 - .L_487)
.L_487:
        /*0068*/ 	.word	0x00000008
.L_488:


//--------------------- .nv.callgraph             --------------------------
	.section	.nv.callgraph,"",@"SHT_CUDA_CALLGRAPH"
	.align	4
	.sectionentsize	8
	.align		4
        /*0000*/ 	.word	0x00000000
	.align		4
        /*0004*/ 	.word	0xffffffff
	.align		4
        /*0008*/ 	.word	0x00000000
	.align		4
        /*000c*/ 	.word	0xfffffffe
	.align		4
        /*0010*/ 	.word	0x00000000
	.align		4
        /*0014*/ 	.word	0xfffffffd
	.align		4
        /*0018*/ 	.word	0x00000000
	.align		4
        /*001c*/ 	.word	0xfffffffc


//--------------------- .nv.constant4             --------------------------
	.section	.nv.constant4,"a",@progbits
	.align	8
	.align		8
.nv.constant4:
        /*0000*/ 	.dword	_ZN34_INTERNAL_81404cc2_4_k_cu_e04e39774cuda3std3__45__cpo5beginE
	.align		8
        /*0008*/ 	.dword	_ZN34_INTERNAL_81404cc2_4_k_cu_e04e39774cuda3std3__45__cpo3endE
	.align		8
        /*0010*/ 	.dword	_ZN34_INTERNAL_81404cc2_4_k_cu_e04e39774cuda3std3__45__cpo6cbeginE
	.align		8
        /*0018*/ 	.dword	_ZN34_INTERNAL_81404cc2_4_k_cu_e04e39774cuda3std3__45__cpo4cendE
	.align		8
        /*0020*/ 	.dword	_ZN34_INTERNAL_81404cc2_4_k_cu_e04e39774cuda3std3__45__cpo6rbeginE
	.align		8
        /*0028*/ 	.dword	_ZN34_INTERNAL_81404cc2_4_k_cu_e04e39774cuda3std3__45__cpo4rendE
	.align		8
        /*0030*/ 	.dword	_ZN34_INTERNAL_81404cc2_4_k_cu_e04e39774cuda3std3__45__cpo7crbeginE
	.align		8
        /*0038*/ 	.dword	_ZN34_INTERNAL_81404cc2_4_k_cu_e04e39774cuda3std3__45__cpo5crendE
	.align		8
        /*0040*/ 	.dword	_ZN34_INTERNAL_81404cc2_4_k_cu_e04e39774cuda3std3__436_GLOBAL__N__81404cc2_4_k_cu_e04e39776ignoreE
	.align		8
        /*0048*/ 	.dword	_ZN34_INTERNAL_81404cc2_4_k_cu_e04e39774cuda3std3__419piecewise_constructE
	.align		8
        /*0050*/ 	.dword	_ZN34_INTERNAL_81404cc2_4_k_cu_e04e39774cuda3std3__48in_placeE
	.align		8
        /*0058*/ 	.dword	_ZN34_INTERNAL_81404cc2_4_k_cu_e04e39774cuda3std3__420unreachable_sentinelE
	.align		8
        /*0060*/ 	.dword	_ZN34_INTERNAL_81404cc2_4_k_cu_e04e39774cuda3std3__47nulloptE
	.align		8
        /*0068*/ 	.dword	_ZN34_INTERNAL_81404cc2_4_k_cu_e04e39774cuda3std3__48unexpectE
	.align		8
        /*0070*/ 	.dword	_ZN34_INTERNAL_81404cc2_4_k_cu_e04e39774cuda3std6ranges3__45__cpo4swapE
	.align		8
        /*0078*/ 	.dword	_ZN34_INTERNAL_81404cc2_4_k_cu_e04e39774cuda3std6ranges3__45__cpo9iter_moveE
	.align		8
        /*0080*/ 	.dword	_ZN34_INTERNAL_81404cc2_4_k_cu_e04e39774cuda3std6ranges3__45__cpo5beginE
	.align		8
        /*0088*/ 	.dword	_ZN34_INTERNAL_81404cc2_4_k_cu_e04e39774cuda3std6ranges3__45__cpo3endE
	.align		8
        /*0090*/ 	.dword	_ZN34_INTERNAL_81404cc2_4_k_cu_e04e39774cuda3std6ranges3__45__cpo6cbeginE
	.align		8
        /*0098*/ 	.dword	_ZN34_INTERNAL_81404cc2_4_k_cu_e04e39774cuda3std6ranges3__45__cpo4cendE
	.align		8
        /*00a0*/ 	.dword	_ZN34_INTERNAL_81404cc2_4_k_cu_e04e39774cuda3std6ranges3__45__cpo7advanceE
	.align		8
        /*00a8*/ 	.dword	_ZN34_INTERNAL_81404cc2_4_k_cu_e04e39774cuda3std6ranges3__45__cpo9iter_swapE
	.align		8
        /*00b0*/ 	.dword	_ZN34_INTERNAL_81404cc2_4_k_cu_e04e39774cuda3std6ranges3__45__cpo4nextE
	.align		8
        /*00b8*/ 	.dword	_ZN34_INTERNAL_81404cc2_4_k_cu_e04e39774cuda3std6ranges3__45__cpo4prevE
	.align		8
        /*00c0*/ 	.dword	_ZN34_INTERNAL_81404cc2_4_k_cu_e04e39774cuda3std6ranges3__45__cpo4dataE
	.align		8
        /*00c8*/ 	.dword	_ZN34_INTERNAL_81404cc2_4_k_cu_e04e39774cuda3std6ranges3__45__cpo5cdataE
	.align		8
        /*00d0*/ 	.dword	_ZN34_INTERNAL_81404cc2_4_k_cu_e04e39774cuda3std6ranges3__45__cpo4sizeE
	.align		8
        /*00d8*/ 	.dword	_ZN34_INTERNAL_81404cc2_4_k_cu_e04e39774cuda3std6ranges3__45__cpo5ssizeE
	.align		8
        /*00e0*/ 	.dword	_ZN34_INTERNAL_81404cc2_4_k_cu_e04e39774cuda3std6ranges3__45__cpo8distanceE
	.align		8
        /*00e8*/ 	.dword	_ZN34_INTERNAL_81404cc2_4_k_cu_e04e39776thrust24THRUST_300001_SM_1000_NS8cuda_cub3parE
	.align		8
        /*00f0*/ 	.dword	_ZN34_INTERNAL_81404cc2_4_k_cu_e04e39776thrust24THRUST_300001_SM_1000_NS8cuda_cub10par_nosyncE
	.align		8
        /*00f8*/ 	.dword	_ZN34_INTERNAL_81404cc2_4_k_cu_e04e39776thrust24THRUST_300001_SM_1000_NS6system6detail10sequential3seqE
	.align		8
        /*0100*/ 	.dword	_ZN34_INTERNAL_81404cc2_4_k_cu_e04e39776thrust24THRUST_300001_SM_1000_NS6system3cpp3parE
	.align		8
        /*0108*/ 	.dword	_ZN34_INTERNAL_81404cc2_4_k_cu_e04e39776thrust24THRUST_300001_SM_1000_NS12placeholders2_1E
	.align		8
        /*0110*/ 	.dword	_ZN34_INTERNAL_81404cc2_4_k_cu_e04e39776thrust24THRUST_300001_SM_1000_NS12placeholders2_2E
	.align		8
        /*0118*/ 	.dword	_ZN34_INTERNAL_81404cc2_4_k_cu_e04e39776thrust24THRUST_300001_SM_1000_NS12placeholders2_3E
	.align		8
        /*0120*/ 	.dword	_ZN34_INTERNAL_81404cc2_4_k_cu_e04e39776thrust24THRUST_300001_SM_1000_NS12placeholders2_4E
	.align		8
        /*0128*/ 	.dword	_ZN34_INTERNAL_81404cc2_4_k_cu_e04e39776thrust24THRUST_300001_SM_1000_NS12placeholders2_5E
	.align		8
        /*0130*/ 	.dword	_ZN34_INTERNAL_81404cc2_4_k_cu_e04e39776thrust24THRUST_300001_SM_1000_NS12placeholders2_6E
	.align		8
        /*0138*/ 	.dword	_ZN34_INTERNAL_81404cc2_4_k_cu_e04e39776thrust24THRUST_300001_SM_1000_NS12placeholders2_7E
	.align		8
        /*0140*/ 	.dword	_ZN34_INTERNAL_81404cc2_4_k_cu_e04e39776thrust24THRUST_300001_SM_1000_NS12placeholders2_8E
	.align		8
        /*0148*/ 	.dword	_ZN34_INTERNAL_81404cc2_4_k_cu_e04e39776thrust24THRUST_300001_SM_1000_NS12placeholders2_9E
	.align		8
        /*0150*/ 	.dword	_ZN34_INTERNAL_81404cc2_4_k_cu_e04e39776thrust24THRUST_300001_SM_1000_NS12placeholders3_10E
	.align		8
        /*0158*/ 	.dword	_ZN34_INTERNAL_81404cc2_4_k_cu_e04e39776thrust24THRUST_300001_SM_1000_NS3seqE
	.align		8
        /*0160*/ 	.dword	_ZN34_INTERNAL_81404cc2_4_k_cu_e04e39776thrust24THRUST_300001_SM_1000_NS6deviceE


//--------------------- .text._ZN3cub18CUB_300001_SM_10006detail4scan16DeviceScanKernelINS2_10policy_hubIiiimN4cuda3std3__44plusIvEEE10Policy1000EN6thrust24THRUST_300001_SM_1000_NS10device_ptrIiEENSD_6detail15normal_iteratorISF_EENS0_13ScanTileStateIiLb1EEES9_NS1_10InputValueIiPiEEmiLb0EiEEvT0_T1_T2_iT3_T4_T5_ --------------------------
	.section	.text._ZN3cub18CUB_300001_SM_10006detail4scan16DeviceScanKernelINS2_10policy_hubIiiimN4cuda3std3__44plusIvEEE10Policy1000EN6thrust24THRUST_300001_SM_1000_NS10device_ptrIiEENSD_6detail15normal_iteratorISF_EENS0_13ScanTileStateIiLb1EEES9_NS1_10InputValueIiPiEEmiLb0EiEEvT0_T1_T2_iT3_T4_T5_,"ax",@progbits
	.align	128
        .global         _ZN3cub18CUB_300001_SM_10006detail4scan16DeviceScanKernelINS2_10policy_hubIiiimN4cuda3std3__44plusIvEEE10Policy1000EN6thrust24THRUST_300001_SM_1000_NS10device_ptrIiEENSD_6detail15normal_iteratorISF_EENS0_13ScanTileStateIiLb1EEES9_NS1_10InputValueIiPiEEmiLb0EiEEvT0_T1_T2_iT3_T4_T5_
        .type           _ZN3cub18CUB_300001_SM_10006detail4scan16DeviceScanKernelINS2_10policy_hubIiiimN4cuda3std3__44plusIvEEE10Policy1000EN6thrust24THRUST_300001_SM_1000_NS10device_ptrIiEENSD_6detail15normal_iteratorISF_EENS0_13ScanTileStateIiLb1EEES9_NS1_10InputValueIiPiEEmiLb0EiEEvT0_T1_T2_iT3_T4_T5_,@function
        .size           _ZN3cub18CUB_300001_SM_10006detail4scan16DeviceScanKernelINS2_10policy_hubIiiimN4cuda3std3__44plusIvEEE10Policy1000EN6thrust24THRUST_300001_SM_1000_NS10device_ptrIiEENSD_6detail15normal_iteratorISF_EENS0_13ScanTileStateIiLb1EEES9_NS1_10InputValueIiPiEEmiLb0EiEEvT0_T1_T2_iT3_T4_T5_,(.L_x_439 - _ZN3cub18CUB_300001_SM_10006detail4scan16DeviceScanKernelINS2_10policy_hubIiiimN4cuda3std3__44plusIvEEE10Policy1000EN6thrust24THRUST_300001_SM_1000_NS10device_ptrIiEENSD_6detail15normal_iteratorISF_EENS0_13ScanTileStateIiLb1EEES9_NS1_10InputValueIiPiEEmiLb0EiEEvT0_T1_T2_iT3_T4_T5_)
        .other          _ZN3cub18CUB_300001_SM_10006detail4scan16DeviceScanKernelINS2_10policy_hubIiiimN4cuda3std3__44plusIvEEE10Policy1000EN6thrust24THRUST_300001_SM_1000_NS10device_ptrIiEENSD_6detail15normal_iteratorISF_EENS0_13ScanTileStateIiLb1EEES9_NS1_10InputValueIiPiEEmiLb0EiEEvT0_T1_T2_iT3_T4_T5_,@"STO_CUDA_ENTRY STV_DEFAULT"
_ZN3cub18CUB_300001_SM_10006detail4scan16DeviceScanKernelINS2_10policy_hubIiiimN4cuda3std3__44plusIvEEE10Policy1000EN6thrust24THRUST_300001_SM_1000_NS10device_ptrIiEENSD_6detail15normal_iteratorISF_EENS0_13ScanTileStateIiLb1EEES9_NS1_10InputValueIiPiEEmiLb0EiEEvT0_T1_T2_iT3_T4_T5_:
.text._ZN3cub18CUB_300001_SM_10006detail4scan16DeviceScanKernelINS2_10policy_hubIiiimN4cuda3std3__44plusIvEEE10Policy1000EN6thrust24THRUST_300001_SM_1000_NS10device_ptrIiEENSD_6detail15normal_iteratorISF_EENS0_13ScanTileStateIiLb1EEES9_NS1_10InputValueIiPiEEmiLb0EiEEvT0_T1_T2_iT3_T4_T5_:
[----:B------:R-:W-:Y:S01]  /*0000*/  LDC R1, c[0x0][0x37c] ;  /* 0x0000df00ff017b82 */ /* 0x000fe20000000800 */
[----:B------:R-:W0:Y:S01]  /*0010*/  LDCU UR4, c[0x0][0x3a0] ;  /* 0x00007400ff0477ac */ /* 0x000e220008000800 */
[----:B------:R-:W1:Y:S06]  /*0020*/  LDCU.64 UR12, c[0x0][0x358] ;  /* 0x00006b00ff0c77ac */ /* 0x000e6c0008000a00 */
[----:B------:R-:W2:Y:S01]  /*0030*/  S2UR UR6, SR_CTAID.X ;  /* 0x00000000000679c3 */ /* 0x000ea20000002500 */
[----:B------:R-:W3:Y:S01]  /*0040*/  LDCU.64 UR8, c[0x0][0x3b0] ;  /* 0x00007600ff0877ac */ /* 0x000ee20008000a00 */
[----:B0-----:R-:W-:-:S06]  /*0050*/  UPRMT UR4, UR4, 0x7770, URZ ;  /* 0x0000777004047896 */ /* 0x001fcc00080000ff */
[----:B------:R-:W-:-:S05]  /*0060*/  ISETP.NE.AND P0, PT, RZ, UR4, PT ;  /* 0x00000004ff007c0c */ /* 0x000fca000bf05270 */
[----:B------:R-:W2:Y:S08]  /*0070*/  LDCU UR4, c[0x0][0x398] ;  /* 0x00007300ff0477ac */ /* 0x000eb00008000800 */
[----:B------:R-:W1:Y:S02]  /*0080*/  @P0 LDC.64 R2, c[0x0][0x3a8] ;  /* 0x0000ea00ff020b82 */ /* 0x000e640000000a00 */
[----:B-1----:R0:W5:Y:S01]  /*0090*/  @P0 LDG.E R39, desc[UR12][R2.64] ;  /* 0x0000000c02270981 */ /* 0x002162000c1e1900 */
[----:B--2---:R-:W-:-:S04]  /*00a0*/  UIADD3 UR6, UPT, UPT, UR6, UR4, URZ ;  /* 0x0000000406067290 */ /* 0x004fc8000fffe0ff */
[----:B------:R-:W-:-:S04]  /*00b0*/  UIMAD.WIDE UR10, UR6, 0x1ee0, URZ ;  /* 0x00001ee0060a78a5 */ /* 0x000fc8000f8e02ff */
[----:B---3--:R-:W-:-:S04]  /*00c0*/  UIADD3 UR7, UP0, UPT, -UR10, UR8, URZ ;  /* 0x000000080a077290 */ /* 0x008fc8000ff1e1ff */
[----:B------:R-:W-:Y:S02]  /*00d0*/  UIADD3.X UR4, UPT, UPT, ~UR11, UR9, URZ, UP0, !UPT ;  /* 0x000000090b047290 */ /* 0x000fe400087fe5ff */
[----:B------:R-:W-:-:S04]  /*00e0*/  UISETP.GE.U32.AND UP0, UPT, UR7, 0x1ee1, UPT ;  /* 0x00001ee10700788c */ /* 0x000fc8000bf06070 */
[----:B------:R-:W-:Y:S01]  /*00f0*/  UISETP.GE.U32.AND.EX UP0, UPT, UR4, URZ, UPT, UP0 ;  /* 0x000000ff0400728c */ /* 0x000fe2000bf06100 */
[----:B------:R-:W1:Y:S08]  /*0100*/  @!P0 LDC R39, c[0x0][0x3a8] ;  /* 0x0000ea00ff278b82 */ /* 0x000e700000000800 */
[----:B0-----:R-:W-:Y:S05]  /*0110*/  BRA.U !UP0, `(.L_x_0) ;  /* 0x0000001908f47547 */ /* 0x001fea000b800000 */
[----:B------:R-:W0:Y:S01]  /*0120*/  S2R R35, SR_TID.X ;  /* 0x0000000000237919 */ /* 0x000e220000002100 */
[----:B------:R-:W2:Y:S01]  /*0130*/  LDCU.64 UR4, c[0x0][0x380] ;  /* 0x00007000ff0477ac */ /* 0x000ea20008000a00 */
[C---:B0-----:R-:W-:Y:S02]  /*0140*/  LOP3.LUT R0, R35.reuse, 0x1f, RZ, 0xc0, !PT ;  /* 0x0000001f23007812 */ /* 0x041fe400078ec0ff */
[----:B------:R-:W-:-:S05]  /*0150*/  LOP3.LUT R3, R35, 0x3e0, RZ, 0xc0, !PT ;  /* 0x000003e023037812 */ /* 0x000fca00078ec0ff */
[----:B------:R-:W-:-:S05]  /*0160*/  IMAD R0, R3, 0x13, R0 ;  /* 0x0000001303007824 */ /* 0x000fca00078e0200 */
[----:B------:R-:W-:-:S05]  /*0170*/  IADD3 R0, P0, PT, R0, UR10, RZ ;  /* 0x0000000a00007c10 */ /* 0x000fca000ff1e0ff */
[----:B------:R-:W-:Y:S02]  /*0180*/  IMAD.X R3, RZ, RZ, UR11, P0 ;  /* 0x0000000bff037e24 */ /* 0x000fe400080e06ff */
[----:B------:R-:W-:-:S03]  /*0190*/  IMAD.SHL.U32 R31, R0, 0x4, RZ ;  /* 0x00000004001f7824 */ /* 0x000fc600078e00ff */
[----:B------:R-:W-:Y:S02]  /*01a0*/  SHF.L.U64.HI R30, R0, 0x2, R3 ;  /* 0x00000002001e7819 */ /* 0x000fe40000010203 */
[----:B--2---:R-:W-:-:S04]  /*01b0*/  IADD3 R2, P0, PT, R31, UR4, RZ ;  /* 0x000000041f027c10 */ /* 0x004fc8000ff1e0ff */
[----:B------:R-:W-:-:S05]  /*01c0*/  IADD3.X R3, PT, PT, R30, UR5, RZ, P0, !PT ;  /* 0x000000051e037c10 */ /* 0x000fca00087fe4ff */
[----:B------:R-:W2:Y:S04]  /*01d0*/  LDG.E R5, desc[UR12][R2.64] ;  /* 0x0000000c02057981 */ /* 0x000ea8000c1e1900 */
[----:B------:R-:W3:Y:S04]  /*01e0*/  LDG.E R7, desc[UR12][R2.64+0x80] ;  /* 0x0000800c02077981 */ /* 0x000ee8000c1e1900 */
[----:B------:R-:W4:Y:S04]  /*01f0*/  LDG.E R9, desc[UR12][R2.64+0x100] ;  /* 0x0001000c02097981 */ /* 0x000f28000c1e1900 */
        /* <DEDUP_REMOVED lines=15> */
[----:B------:R-:W4:Y:S01]  /*02f0*/  LDG.E R8, desc[UR12][R2.64+0x900] ;  /* 0x0009000c02087981 */ /* 0x000f22000c1e1900 */
[----:B------:R-:W0:Y:S01]  /*0300*/  S2UR UR5, SR_CgaCtaId ;  /* 0x00000000000579c3 */ /* 0x000e220000008800 */
[----:B------:R-:W-:Y:S01]  /*0310*/  SHF.R.U32.HI R36, RZ, 0x5, R35 ;  /* 0x00000005ff247819 */ /* 0x000fe20000011623 */
[----:B------:R-:W-:Y:S01]  /*0320*/  UMOV UR4, 0x400 ;  /* 0x0000040000047882 */ /* 0x000fe20000000000 */
[----:B------:R-:W1:Y:S01]  /*0330*/  S2R R37, SR_LANEID ;  /* 0x0000000000257919 */ /* 0x000e620000000000 */
[----:B------:R-:W-:Y:S01]  /*0340*/  UISETP.NE.AND UP0, UPT, UR6, URZ, UPT ;  /* 0x000000ff0600728c */ /* 0x000fe2000bf05270 */
[----:B------:R-:W-:Y:S01]  /*0350*/  BSSY.RECONVERGENT B0, `(.L_x_1) ;  /* 0x0000148000007945 */ /* 0x000fe20003800200 */
[----:B0-----:R-:W-:Y:S01]  /*0360*/  ULEA UR4, UR5, UR4, 0x18 ;  /* 0x0000000405047291 */ /* 0x001fe2000f8ec0ff */
[----:B-1----:R-:W-:-:S05]  /*0370*/  IMAD R34, R36, 0x260, R37 ;  /* 0x0000026024227824 */ /* 0x002fca00078e0225 */
[----:B------:R-:W-:-:S05]  /*0380*/  LEA R34, R34, UR4, 0x2 ;  /* 0x0000000422227c11 */ /* 0x000fca000f8e10ff */
[----:B------:R-:W-:Y:S01]  /*0390*/  IMAD R33, R37, 0x48, R34 ;  /* 0x0000004825217824 */ /* 0x000fe200078e0222 */
[----:B--2---:R0:W-:Y:S04]  /*03a0*/  STS [R34], R5 ;  /* 0x0000000522007388 */ /* 0x0041e80000000800 */
[----:B---3--:R0:W-:Y:S04]  /*03b0*/  STS [R34+0x80], R7 ;  /* 0x0000800722007388 */ /* 0x0081e80000000800 */
[----:B----4-:R0:W-:Y:S04]  /*03c0*/  STS [R34+0x100], R9 ;  /* 0x0001000922007388 */ /* 0x0101e80000000800 */
[----:B------:R0:W-:Y:S04]  /*03d0*/  STS [R34+0x180], R11 ;  /* 0x0001800b22007388 */ /* 0x0001e80000000800 */
        /* <DEDUP_REMOVED lines=14> */
[----:B------:R0:W-:Y:S01]  /*04c0*/  STS [R34+0x900], R8 ;  /* 0x0009000822007388 */ /* 0x0001e20000000800 */
[----:B------:R-:W-:-:S03]  /*04d0*/  NOP ;  /* 0x0000000000007918 */ /* 0x000fc60000000000 */
[----:B------:R0:W1:Y:S04]  /*04e0*/  LDS R32, [R33] ;  /* 0x0000000021207984 */ /* 0x0000680000000800 */
[----:B------:R0:W2:Y:S04]  /*04f0*/  LDS R29, [R33+0x4] ;  /* 0x00000400211d7984 */ /* 0x0000a80000000800 */
[----:B------:R0:W3:Y:S04]  /*0500*/  LDS R28, [R33+0x8] ;  /* 0x00000800211c7984 */ /* 0x0000e80000000800 */
[----:B------:R0:W4:Y:S04]  /*0510*/  LDS R27, [R33+0xc] ;  /* 0x00000c00211b7984 */ /* 0x0001280000000800 */
[----:B------:R0:W0:Y:S04]  /*0520*/  LDS R26, [R33+0x10] ;  /* 0x00001000211a7984 */ /* 0x0000280000000800 */
        /* <DEDUP_REMOVED lines=13> */
[----:B------:R0:W0:Y:S01]  /*0600*/  LDS R9, [R33+0x48] ;  /* 0x0000480021097984 */ /* 0x0000220000000800 */
[----:B------:R-:W-:Y:S06]  /*0610*/  BAR.SYNC.DEFER_BLOCKING 0x0 ;  /* 0x0000000000007b1d */ /* 0x000fec0000010000 */
[----:B-1234-:R-:W-:Y:S05]  /*0620*/  BRA.U UP0, `(.L_x_2) ;  /* 0x0000000500247547 */ /* 0x01efea000b800000 */
[----:B0-----:R-:W-:Y:S02]  /*0630*/  IADD3 R8, PT, PT, R28, R29, R32 ;  /* 0x0000001d1c087210 */ /* 0x001fe40007ffe020 */
[C---:B------:R-:W-:Y:S02]  /*0640*/  ISETP.NE.AND P1, PT, R37.reuse, 0x1f, PT ;  /* 0x0000001f2500780c */ /* 0x040fe40003f25270 */
[----:B------:R-:W-:Y:S02]  /*0650*/  IADD3 R8, PT, PT, R26, R27, R8 ;  /* 0x0000001b1a087210 */ /* 0x000fe40007ffe008 */
[----:B------:R-:W-:Y:S02]  /*0660*/  ISETP.NE.AND P2, PT, R37, RZ, PT ;  /* 0x000000ff2500720c */ /* 0x000fe40003f45270 */
[----:B------:R-:W-:-:S04]  /*0670*/  IADD3 R8, PT, PT, R24, R25, R8 ;  /* 0x0000001918087210 */ /* 0x000fc80007ffe008 */
[----:B------:R-:W-:-:S03]  /*0680*/  IADD3 R8, PT, PT, R22, R23, R8 ;  /* 0x0000001716087210 */ /* 0x000fc60007ffe008 */
[----:B------:R-:W-:Y:S02]  /*0690*/  @!P1 LEA R42, R36, UR4, 0x2 ;  /* 0x00000004242a9c11 */ /* 0x000fe4000f8e10ff */
[----:B------:R-:W-:-:S04]  /*06a0*/  IADD3 R8, PT, PT, R20, R21, R8 ;  /* 0x0000001514087210 */ /* 0x000fc80007ffe008 */
[----:B------:R-:W-:-:S04]  /*06b0*/  IADD3 R8, PT, PT, R6, R7, R8 ;  /* 0x0000000706087210 */ /* 0x000fc80007ffe008 */
[----:B------:R-:W-:-:S04]  /*06c0*/  IADD3 R8, PT, PT, R4, R5, R8 ;  /* 0x0000000504087210 */ /* 0x000fc80007ffe008 */
[----:B------:R-:W-:-:S04]  /*06d0*/  IADD3 R8, PT, PT, R2, R3, R8 ;  /* 0x0000000302087210 */ /* 0x000fc80007ffe008 */
[----:B------:R-:W-:-:S05]  /*06e0*/  IADD3 R38, PT, PT, R9, R0, R8 ;  /* 0x0000000009267210 */ /* 0x000fca0007ffe008 */
[----:B------:R-:W0:Y:S02]  /*06f0*/  SHFL.UP P0, R9, R38, 0x1, RZ ;  /* 0x0420000026097989 */ /* 0x000e2400000000ff */
[----:B0-----:R-:W-:-:S05]  /*0700*/  @P0 IMAD.IADD R9, R38, 0x1, R9 ;  /* 0x0000000126090824 */ /* 0x001fca00078e0209 */
[----:B------:R-:W0:Y:S02]  /*0710*/  SHFL.UP P0, R12, R9, 0x2, RZ ;  /* 0x04400000090c7989 */ /* 0x000e2400000000ff */
[----:B0-----:R-:W-:-:S05]  /*0720*/  @P0 IMAD.IADD R12, R9, 0x1, R12 ;  /* 0x00000001090c0824 */ /* 0x001fca00078e020c */
[----:B------:R-:W0:Y:S02]  /*0730*/  SHFL.UP P0, R17, R12, 0x4, RZ ;  /* 0x048000000c117989 */ /* 0x000e2400000000ff */
[----:B0-----:R-:W-:-:S05]  /*0740*/  @P0 IMAD.IADD R17, R12, 0x1, R17 ;  /* 0x000000010c110824 */ /* 0x001fca00078e0211 */
[----:B------:R-:W0:Y:S02]  /*0750*/  SHFL.UP P0, R40, R17, 0x8, RZ ;  /* 0x0500000011287989 */ /* 0x000e2400000000ff */
[----:B0-----:R-:W-:-:S05]  /*0760*/  @P0 IMAD.IADD R40, R17, 0x1, R40 ;  /* 0x0000000111280824 */ /* 0x001fca00078e0228 */
[----:B------:R-:W0:Y:S02]  /*0770*/  SHFL.UP P0, R41, R40, 0x10, RZ ;  /* 0x0600000028297989 */ /* 0x000e2400000000ff */
[----:B0-----:R-:W-:Y:S01]  /*0780*/  @P0 IMAD.IADD R41, R40, 0x1, R41 ;  /* 0x0000000128290824 */ /* 0x001fe200078e0229 */
[----:B------:R-:W-:-:S03]  /*0790*/  ISETP.NE.AND P0, PT, R36, 0x2, PT ;  /* 0x000000022400780c */ /* 0x000fc60003f05270 */
[----:B------:R-:W-:Y:S01]  /*07a0*/  IMAD.IADD R38, R41, 0x1, -R38 ;  /* 0x0000000129267824 */ /* 0x000fe200078e0a26 */
[----:B------:R-:W-:Y:S01]  /*07b0*/  @!P1 STS [R42+0x10], R41 ;  /* 0x000010292a009388 */ /* 0x000fe20000000800 */
[----:B------:R-:W-:Y:S01]  /*07c0*/  BAR.SYNC.DEFER_BLOCKING 0x0 ;  /* 0x0000000000007b1d */ /* 0x000fe20000010000 */
[----:B------:R-:W-:Y:S02]  /*07d0*/  ISETP.NE.AND P1, PT, R36, 0xc, PT ;  /* 0x0000000c2400780c */ /* 0x000fe40003f25270 */
[----:B------:R-:W-:-:S03]  /*07e0*/  SEL R38, R38, RZ, P2 ;  /* 0x000000ff26267207 */ /* 0x000fc60001000000 */
[----:B------:R-:W0:Y:S04]  /*07f0*/  LDS.128 R8, [UR4+0x10] ;  /* 0x00001004ff087984 */ /* 0x000e280008000c00 */
[----:B------:R-:W1:Y:S04]  /*0800*/  LDS.128 R12, [UR4+0x20] ;  /* 0x00002004ff0c7984 */ /* 0x000e680008000c00 */
[----:B------:R-:W2:Y:S01]  /*0810*/  LDS.128 R16, [UR4+0x30] ;  /* 0x00003004ff107984 */ /* 0x000ea20008000c00 */
[----:B0-----:R-:W-:-:S04]  /*0820*/  IMAD.IADD R9, R8, 0x1, R9 ;  /* 0x0000000108097824 */ /* 0x001fc800078e0209 */
[----:B------:R-:W-:Y:S01]  /*0830*/  IMAD.IADD R10, R10, 0x1, R9 ;  /* 0x000000010a0a7824 */ /* 0x000fe200078e0209 */
[----:B------:R-:W-:Y:S02]  /*0840*/  SEL R8, R9, R8, !P0 ;  /* 0x0000000809087207 */ /* 0x000fe40004000000 */
[----:B------:R-:W-:Y:S01]  /*0850*/  ISETP.NE.AND P0, PT, R36, 0x3, PT ;  /* 0x000000032400780c */ /* 0x000fe20003f05270 */
[----:B------:R-:W-:-:S03]  /*0860*/  IMAD.IADD R11, R11, 0x1, R10 ;  /* 0x000000010b0b7824 */ /* 0x000fc600078e020a */
[----:B------:R-:W-:Y:S01]  /*0870*/  SEL R8, R10, R8, !P0 ;  /* 0x000000080a087207 */ /* 0x000fe20004000000 */
[----:B-1----:R-:W-:Y:S01]  /*0880*/  IMAD.IADD R12, R11, 0x1, R12 ;  /* 0x000000010b0c7824 */ /* 0x002fe200078e020c */
[----:B------:R-:W-:-:S03]  /*0890*/  ISETP.NE.AND P0, PT, R36, 0x4, PT ;  /* 0x000000042400780c */ /* 0x000fc60003f05270 */
[----:B------:R-:W-:Y:S01]  /*08a0*/  IMAD.IADD R13, R13, 0x1, R12 ;  /* 0x000000010d0d7824 */ /* 0x000fe200078e020c */
[----:B------:R-:W-:Y:S02]  /*08b0*/  SEL R8, R11, R8, !P0 ;  /* 0x000000080b087207 */ /* 0x000fe40004000000 */
[----:B------:R-:W-:Y:S01]  /*08c0*/  ISETP.NE.AND P0, PT, R36, 0x5, PT ;  /* 0x000000052400780c */ /* 0x000fe20003f05270 */
[----:B------:R-:W-:-:S03]  /*08d0*/  IMAD.IADD R14, R14, 0x1, R13 ;  /* 0x000000010e0e7824 */ /* 0x000fc600078e020d */
[----:B------:R-:W-:Y:S01]  /*08e0*/  SEL R8, R12, R8, !P0 ;  /* 0x000000080c087207 */ /* 0x000fe20004000000 */
[----:B------:R-:W-:Y:S01]  /*08f0*/  IMAD.IADD R15, R15, 0x1, R14 ;  /* 0x000000010f0f7824 */ /* 0x000fe200078e020e */
[----:B------:R-:W-:-:S03]  /*0900*/  ISETP.NE.AND P0, PT, R36, 0x6, PT ;  /* 0x000000062400780c */ /* 0x000fc60003f05270 */
[----:B--2---:R-:W-:Y:S01]  /*0910*/  IMAD.IADD R16, R15, 0x1, R16 ;  /* 0x000000010f107824 */ /* 0x004fe200078e0210 */
[----:B------:R-:W-:Y:S02]  /*0920*/  SEL R9, R13, R8, !P0 ;  /* 0x000000080d097207 */ /* 0x000fe40004000000 */
[----:B------:R-:W-:Y:S01]  /*0930*/  ISETP.NE.AND P0, PT, R36, 0x7, PT ;  /* 0x000000072400780c */ /* 0x000fe20003f05270 */
[----:B------:R-:W0:Y:S01]  /*0940*/  LDS R8, [UR4+0x40] ;  /* 0x00004004ff087984 */ /* 0x000e220008000800 */
[----:B------:R-:W-:Y:S02]  /*0950*/  IMAD.IADD R17, R17, 0x1, R16 ;  /* 0x0000000111117824 */ /* 0x000fe400078e0210 */
[----:B------:R-:W-:Y:S02]  /*0960*/  SEL R9, R14, R9, !P0 ;  /* 0x000000090e097207 */ /* 0x000fe40004000000 */
[----:B------:R-:W-:Y:S01]  /*0970*/  ISETP.NE.AND P0, PT, R36, 0x8, PT ;  /* 0x000000082400780c */ /* 0x000fe20003f05270 */
[----:B------:R-:W-:-:S03]  /*0980*/  IMAD.IADD R18, R18, 0x1, R17 ;  /* 0x0000000112127824 */ /* 0x000fc600078e0211 */
[----:B------:R-:W-:Y:S02]  /*0990*/  SEL R9, R15, R9, !P0 ;  /* 0x000000090f097207 */ /* 0x000fe40004000000 */
[----:B------:R-:W-:-:S04]  /*09a0*/  ISETP.NE.AND P0, PT, R36, 0x9, PT ;  /* 0x000000092400780c */ /* 0x000fc80003f05270 */
[----:B------:R-:W-:Y:S02]  /*09b0*/  SEL R9, R16, R9, !P0 ;  /* 0x0000000910097207 */ /* 0x000fe40004000000 */
[----:B------:R-:W-:-:S04]  /*09c0*/  ISETP.NE.AND P0, PT, R36, 0xa, PT ;  /* 0x0000000a2400780c */ /* 0x000fc80003f05270 */
[----:B------:R-:W-:Y:S02]  /*09d0*/  SEL R9, R17, R9, !P0 ;  /* 0x0000000911097207 */ /* 0x000fe40004000000 */
[----:B------:R-:W-:-:S04]  /*09e0*/  ISETP.NE.AND P0, PT, R36, 0xb, PT ;  /* 0x0000000b2400780c */ /* 0x000fc80003f05270 */
[----:B------:R-:W-:Y:S01]  /*09f0*/  SEL R9, R18, R9, !P0 ;  /* 0x0000000912097207 */ /* 0x000fe20004000000 */
[----:B------:R-:W-:Y:S01]  /*0a00*/  IMAD.IADD R18, R19, 0x1, R18 ;  /* 0x0000000113127824 */ /* 0x000fe200078e0212 */
[----:B------:R-:W-:-:S04]  /*0a10*/  ISETP.GE.U32.AND P0, PT, R35, 0x20, PT ;  /* 0x000000202300780c */ /* 0x000fc80003f06070 */
[C---:B------:R-:W-:Y:S02]  /*0a20*/  SEL R9, R18.reuse, R9, !P1 ;  /* 0x0000000912097207 */ /* 0x040fe40004800000 */
[----:B------:R-:W-:Y:S02]  /*0a30*/  ISETP.NE.AND P1, PT, R35, RZ, PT ;  /* 0x000000ff2300720c */ /* 0x000fe40003f25270 */
[----:B------:R-:W-:Y:S02]  /*0a40*/  SEL R10, R9, RZ, P0 ;  /* 0x000000ff090a7207 */ /* 0x000fe40000000000 */
[--C-:B0----5:R-:W-:Y:S02]  /*0a50*/  IADD3 R9, PT, PT, R18, R8, R39.reuse ;  /* 0x0000000812097210 */ /* 0x121fe40007ffe027 */
[----:B------:R-:W-:-:S07]  /*0a60*/  IADD3 R38, PT, PT, R10, R38, R39 ;  /* 0x000000260a267210 */ /* 0x000fce0007ffe027 */
[----:B------:R-:W-:Y:S05]  /*0a70*/  @P1 BRA `(.L_x_3) ;  /* 0x0000000c00541947 */ /* 0x000fea0003800000 */
[----:B------:R-:W0:Y:S01]  /*0a80*/  LDC.64 R10, c[0x0][0x390] ;  /* 0x0000e400ff0a7b82 */ /* 0x000e220000000a00 */
[----:B------:R-:W-:-:S05]  /*0a90*/  IMAD.MOV.U32 R8, RZ, RZ, 0x65 ;  /* 0x00000065ff087424 */ /* 0x000fca00078e00ff */
[----:B0-----:R0:W-:Y:S01]  /*0aa0*/  ST.E.64.STRONG.GPU desc[UR12][R10.64+0x100], R8 ;  /* 0x000100080a007985 */ /* 0x0011e2000c10fb0c */
[----:B------:R-:W-:Y:S05]  /*0ab0*/  BRA `(.L_x_3) ;  /* 0x0000000c00447947 */ /* 0x000fea0003800000 */
.L_x_2:
        /* <DEDUP_REMOVED lines=20> */
[----:B-----5:R-:W0:Y:S02]  /*0c00*/  SHFL.UP P0, R39, R40, 0x10, RZ ;  /* 0x0600000028277989 */ /* 0x020e2400000000ff */
[----:B0-----:R-:W-:Y:S01]  /*0c10*/  @P0 IMAD.IADD R39, R40, 0x1, R39 ;  /* 0x0000000128270824 */ /* 0x001fe200078e0227 */
[----:B------:R-:W-:-:S04]  /*0c20*/  ISETP.NE.AND P0, PT, R36, 0x2, PT ;  /* 0x000000022400780c */ /* 0x000fc80003f05270 */
[----:B------:R-:W-:Y:S01]  /*0c30*/  @!P1 STS [R42+0x10], R39 ;  /* 0x000010272a009388 */ /* 0x000fe20000000800 */
[----:B------:R-:W-:Y:S01]  /*0c40*/  BAR.SYNC.DEFER_BLOCKING 0x0 ;  /* 0x0000000000007b1d */ /* 0x000fe20000010000 */
[----:B------:R-:W-:-:S05]  /*0c50*/  ISETP.NE.AND P1, PT, R36, 0xc, PT ;  /* 0x0000000c2400780c */ /* 0x000fca0003f25270 */
[----:B------:R-:W0:Y:S04]  /*0c60*/  LDS.128 R8, [UR4+0x10] ;  /* 0x00001004ff087984 */ /* 0x000e280008000c00 */
[----:B------:R-:W1:Y:S04]  /*0c70*/  LDS.128 R12, [UR4+0x20] ;  /* 0x00002004ff0c7984 */ /* 0x000e680008000c00 */
[----:B------:R-:W2:Y:S01]  /*0c80*/  LDS.128 R16, [UR4+0x30] ;  /* 0x00003004ff107984 */ /* 0x000ea20008000c00 */
[----:B0-----:R-:W-:-:S04]  /*0c90*/  IMAD.IADD R9, R8, 0x1, R9 ;  /* 0x0000000108097824 */ /* 0x001fc800078e0209 */
[----:B------:R-:W-:Y:S01]  /*0ca0*/  IMAD.IADD R10, R10, 0x1, R9 ;  /* 0x000000010a0a7824 */ /* 0x000fe200078e0209 */
[----:B------:R-:W-:Y:S02]  /*0cb0*/  SEL R8, R9, R8, !P0 ;  /* 0x0000000809087207 */ /* 0x000fe40004000000 */
[----:B------:R-:W-:Y:S01]  /*0cc0*/  ISETP.NE.AND P0, PT, R36, 0x3, PT ;  /* 0x000000032400780c */ /* 0x000fe20003f05270 */
[----:B------:R-:W-:Y:S01]  /*0cd0*/  IMAD.IADD R11, R11, 0x1, R10 ;  /* 0x000000010b0b7824 */ /* 0x000fe200078e020a */
[----:B------:R-:W0:Y:S02]  /*0ce0*/  LDS R9, [UR4+0x40] ;  /* 0x00004004ff097984 */ /* 0x000e240008000800 */
        /* <DEDUP_REMOVED lines=13> */
[----:B------:R-:W-:-:S03]  /*0dc0*/  IMAD.IADD R17, R17, 0x1, R16 ;  /* 0x0000000111117824 */ /* 0x000fc600078e0210 */
[----:B------:R-:W-:Y:S01]  /*0dd0*/  SEL R8, R14, R8, !P0 ;  /* 0x000000080e087207 */ /* 0x000fe20004000000 */
[----:B------:R-:W-:Y:S01]  /*0de0*/  IMAD.IADD R18, R18, 0x1, R17 ;  /* 0x0000000112127824 */ /* 0x000fe200078e0211 */
[----:B------:R-:W-:-:S03]  /*0df0*/  ISETP.NE.AND P0, PT, R36, 0x8, PT ;  /* 0x000000082400780c */ /* 0x000fc60003f05270 */
[----:B------:R-:W-:Y:S01]  /*0e00*/  IMAD.IADD R19, R19, 0x1, R18 ;  /* 0x0000000113137824 */ /* 0x000fe200078e0212 */
[----:B------:R-:W-:Y:S02]  /*0e10*/  SEL R8, R15, R8, !P0 ;  /* 0x000000080f087207 */ /* 0x000fe40004000000 */
[----:B------:R-:W-:-:S04]  /*0e20*/  ISETP.NE.AND P0, PT, R36, 0x9, PT ;  /* 0x000000092400780c */ /* 0x000fc80003f05270 */
[----:B------:R-:W-:Y:S02]  /*0e30*/  SEL R8, R16, R8, !P0 ;  /* 0x0000000810087207 */ /* 0x000fe40004000000 */
[----:B------:R-:W-:Y:S01]  /*0e40*/  ISETP.NE.AND P0, PT, R36, 0xa, PT ;  /* 0x0000000a2400780c */ /* 0x000fe20003f05270 */
[----:B0-----:R-:W-:-:S03]  /*0e50*/  IMAD.IADD R9, R19, 0x1, R9 ;  /* 0x0000000113097824 */ /* 0x001fc600078e0209 */
[----:B------:R-:W-:Y:S01]  /*0e60*/  SEL R8, R17, R8, !P0 ;  /* 0x0000000811087207 */ /* 0x000fe20004000000 */
[----:B------:R-:W-:Y:S01]  /*0e70*/  IMAD.IADD R17, R39, 0x1, -R38 ;  /* 0x0000000127117824 */ /* 0x000fe200078e0a26 */
[----:B------:R-:W-:-:S04]  /*0e80*/  ISETP.NE.AND P0, PT, R36, 0xb, PT ;  /* 0x0000000b2400780c */ /* 0x000fc80003f05270 */
[----:B------:R-:W-:Y:S02]  /*0e90*/  SEL R8, R18, R8, !P0 ;  /* 0x0000000812087207 */ /* 0x000fe40004000000 */
[----:B------:R-:W-:Y:S02]  /*0ea0*/  ISETP.GT.U32.AND P0, PT, R35, 0x1f, PT ;  /* 0x0000001f2300780c */ /* 0x000fe40003f04070 */
[----:B------:R-:W-:Y:S02]  /*0eb0*/  SEL R11, R17, RZ, P2 ;  /* 0x000000ff110b7207 */ /* 0x000fe40001000000 */
[----:B------:R-:W-:Y:S02]  /*0ec0*/  SEL R8, R19, R8, !P1 ;  /* 0x0000000813087207 */ /* 0x000fe40004800000 */
[----:B------:R-:W-:-:S03]  /*0ed0*/  ISETP.GE.U32.AND P1, PT, R35, 0x20, PT ;  /* 0x000000202300780c */ /* 0x000fc60003f26070 */
[----:B------:R-:W-:-:S05]  /*0ee0*/  IMAD.IADD R38, R8, 0x1, R11 ;  /* 0x0000000108267824 */ /* 0x000fca00078e020b */
[----:B------:R-:W-:Y:S01]  /*0ef0*/  SEL R17, R17, R38, !P1 ;  /* 0x0000002611117207 */ /* 0x000fe20004800000 */
[----:B------:R-:W-:Y:S06]  /*0f00*/  @P0 BRA `(.L_x_4) ;  /* 0x00000008000c0947 */ /* 0x000fec0003800000 */
[----:B------:R-:W0:Y:S01]  /*0f10*/  LDC.64 R14, c[0x0][0x390] ;  /* 0x0000e400ff0e7b82 */ /* 0x000e220000000a00 */
[----:B------:R-:W-:Y:S01]  /*0f20*/  ISETP.NE.AND P1, PT, R35, RZ, PT ;  /* 0x000000ff2300720c */ /* 0x000fe20003f25270 */
[----:B------:R-:W-:Y:S01]  /*0f30*/  IMAD.U32 R45, RZ, RZ, UR6 ;  /* 0x00000006ff2d7e24 */ /* 0x000fe2000f8e00ff */
[----:B------:R-:W-:-:S05]  /*0f40*/  LOP3.LUT R18, RZ, R35, RZ, 0x33, !PT ;  /* 0x00000023ff127212 */ /* 0x000fca00078e33ff */
[----:B------:R-:W-:-:S06]  /*0f50*/  VIADD R18, R18, UR6 ;  /* 0x0000000612127c36 */ /* 0x000fcc0008000000 */
[----:B------:R-:W-:Y:S01]  /*0f60*/  @!P1 IMAD.MOV.U32 R8, RZ, RZ, 0x64 ;  /* 0x00000064ff089424 */ /* 0x000fe200078e00ff */
[----:B------:R1:W-:Y:S01]  /*0f70*/  @!P1 STS [UR4+0xc], R9 ;  /* 0x00000c09ff009988 */ /* 0x0003e20008000804 */
[----:B0-----:R-:W-:-:S04]  /*0f80*/  IMAD.WIDE R44, R45, 0x8, R14 ;  /* 0x000000082d2c7825 */ /* 0x001fc800078e020e */
[----:B------:R-:W-:Y:S01]  /*0f90*/  IMAD.WIDE R14, R18, 0x8, R14 ;  /* 0x00000008120e7825 */ /* 0x000fe200078e020e */
[----:B------:R1:W-:Y:S01]  /*0fa0*/  @!P1 ST.E.64.STRONG.GPU desc[UR12][R44.64+0x100], R8 ;  /* 0x000100082c009985 */ /* 0x0003e2000c10fb0c */
[----:B------:R-:W-:Y:S05]  /*0fb0*/  NANOSLEEP 0x226 ;  /* 0x000002260000795d */ /* 0x000fea0003800000 */
[----:B------:R-:W2:Y:S01]  /*0fc0*/  LD.E.64.STRONG.GPU R12, desc[UR12][R14.64+0x100] ;  /* 0x0001000c0e0c7980 */ /* 0x000ea2000c10fb00 */
[----:B------:R-:W-:Y:S01]  /*0fd0*/  UMOV UR5, 0xffffffff ;  /* 0xffffffff00057882 */ /* 0x000fe20000000000 */
[----:B--2---:R-:W-:Y:S02]  /*0fe0*/  ISETP.NE.AND P0, PT, R12, 0x63, PT ;  /* 0x000000630c00780c */ /* 0x004fe40003f05270 */
[----:B-1----:R-:W-:Y:S11]  /*0ff0*/  BRA.DIV UR5, `(.L_x_5) ;  /* 0x0000002e05bc7947 */ /* 0x002ff6000b800000 */
[----:B------:R-:W-:-:S13]  /*1000*/  VOTE.ANY P0, !P0 ;  /* 0x0000000000ff7806 */ /* 0x000fda0004000100 */
.L_x_34:
[----:B------:R-:W-:Y:S05]  /*1010*/  @!P0 BRA `(.L_x_6) ;  /* 0x0000000000248947 */ /* 0x000fea0003800000 */
[----:B------:R-:W-:-:S07]  /*1020*/  IMAD.MOV.U32 R8, RZ, RZ, 0x1de ;  /* 0x000001deff087424 */ /* 0x000fce00078e00ff */
.L_x_8:
[----:B------:R-:W-:Y:S05]  /*1030*/  NANOSLEEP R8 ;  /* 0x000000080000735d */ /* 0x000fea0003800000 */
[----:B------:R-:W2:Y:S01]  /*1040*/  LD.E.64.STRONG.GPU R12, desc[UR12][R14.64+0x100] ;  /* 0x0001000c0e0c7980 */ /* 0x000ea2000c10fb00 */
[----:B------:R-:W-:Y:S01]  /*1050*/  UMOV UR5, 0xffffffff ;  /* 0xffffffff00057882 */ /* 0x000fe20000000000 */
[----:B------:R-:W-:Y:S02]  /*1060*/  SHF.R.U32.HI R8, RZ, 0x1, R8 ;  /* 0x00000001ff087819 */ /* 0x000fe40000011608 */
[----:B--2---:R-:W-:Y:S01]  /*1070*/  ISETP.NE.AND P0, PT, R12, 0x63, PT ;  /* 0x000000630c00780c */ /* 0x004fe20003f05270 */
[----:B------:R-:W-:-:S12]  /*1080*/  BRA.DIV UR5, `(.L_x_7) ;  /* 0x0000002e05b87947 */ /* 0x000fd8000b800000 */
[----:B------:R-:W-:-:S13]  /*1090*/  VOTE.ANY P0, !P0 ;  /* 0x0000000000ff7806 */ /* 0x000fda0004000100 */
.L_x_37:
[----:B------:R-:W-:Y:S05]  /*10a0*/  @P0 BRA `(.L_x_8) ;  /* 0xfffffffc00e00947 */ /* 0x000fea000383ffff */
.L_x_6:
[----:B------:R-:W-:Y:S01]  /*10b0*/  UMOV UR5, 0xffffffff ;  /* 0xffffffff00057882 */ /* 0x000fe20000000000 */
[----:B------:R-:W-:Y:S02]  /*10c0*/  ISETP.NE.AND P0, PT, R12, 0x65, PT ;  /* 0x000000650c00780c */ /* 0x000fe40003f05270 */
[----:B------:R-:W-:Y:S11]  /*10d0*/  BRA.DIV UR5, `(.L_x_9) ;  /* 0x0000002e05c47947 */ /* 0x000ff6000b800000 */
[----:B------:R-:W0:Y:S01]  /*10e0*/  S2R R8, SR_GEMASK ;  /* 0x0000000000087919 */ /* 0x000e220000003c00 */
[----:B------:R-:W-:Y:S01]  /*10f0*/  VOTE.ANY R10, PT, !P0 ;  /* 0x00000000000a7806 */ /* 0x000fe200040e0100 */
[C---:B------:R-:W-:Y:S02]  /*1100*/  VIADD R38, R37.reuse, 0x2 ;  /* 0x0000000225267836 */ /* 0x040fe40000000000 */
[----:B------:R-:W-:Y:S01]  /*1110*/  VIADD R39, R37, 0x10 ;  /* 0x0000001025277836 */ /* 0x000fe20000000000 */
[----:B0-----:R-:W-:-:S05]  /*1120*/  LOP3.LUT R10, R10, 0x80000000, R8, 0xec, !PT ;  /* 0x800000000a0a7812 */ /* 0x001fca00078eec08 */
[----:B------:R-:W-:-:S05]  /*1130*/  VIADD R11, R10, 0xffffffff ;  /* 0xffffffff0a0b7836 */ /* 0x000fca0000000000 */
[----:B------:R-:W-:-:S04]  /*1140*/  LOP3.LUT R11, R10, R11, RZ, 0xc, !PT ;  /* 0x0000000b0a0b7212 */ /* 0x000fc800078e0cff */
[----:B------:R-:W0:Y:S02]  /*1150*/  POPC R15, R11 ;  /* 0x0000000b000f7309 */ /* 0x000e240000000000 */
[----:B0-----:R-:W0:Y:S01]  /*1160*/  SHFL.DOWN PT, R16, R13, 0x1, R15 ;  /* 0x082000000d107989 */ /* 0x001e2200000e000f */
[-C--:B------:R-:W-:Y:S02]  /*1170*/  ISETP.GE.AND P0, PT, R37, R15.reuse, PT ;  /* 0x0000000f2500720c */ /* 0x080fe40003f06270 */
[-C--:B------:R-:W-:Y:S02]  /*1180*/  ISETP.GT.AND P2, PT, R39, R15.reuse, PT ;  /* 0x0000000f2700720c */ /* 0x080fe40003f44270 */
[----:B0-----:R-:W-:Y:S02]  /*1190*/  SEL R16, R16, RZ, !P0 ;  /* 0x000000ff10107207 */ /* 0x001fe40004000000 */
[----:B------:R-:W-:-:S03]  /*11a0*/  ISETP.GT.AND P0, PT, R38, R15, PT ;  /* 0x0000000f2600720c */ /* 0x000fc60003f04270 */
[----:B------:R-:W-:-:S05]  /*11b0*/  IMAD.IADD R36, R16, 0x1, R13 ;  /* 0x0000000110247824 */ /* 0x000fca00078e020d */
[----:B------:R-:W0:Y:S02]  /*11c0*/  SHFL.DOWN PT, R16, R36, 0x2, R15 ;  /* 0x0840000024107989 */ /* 0x000e2400000e000f */
[----:B0-----:R-:W-:-:S05]  /*11d0*/  SEL R19, R16, RZ, !P0 ;  /* 0x000000ff10137207 */ /* 0x001fca0004000000 */
[----:B------:R-:W-:Y:S02]  /*11e0*/  IMAD.IADD R40, R36, 0x1, R19 ;  /* 0x0000000124287824 */ /* 0x000fe400078e0213 */
[C---:B------:R-:W-:Y:S02]  /*11f0*/  VIADD R19, R37.reuse, 0x4 ;  /* 0x0000000425137836 */ /* 0x040fe40000000000 */
[----:B------:R-:W-:Y:S01]  /*1200*/  VIADD R36, R37, 0x8 ;  /* 0x0000000825247836 */ /* 0x000fe20000000000 */
[----:B------:R-:W0:Y:S02]  /*1210*/  SHFL.DOWN PT, R16, R40, 0x4, R15 ;  /* 0x0880000028107989 */ /* 0x000e2400000e000f */
[----:B------:R-:W-:-:S04]  /*1220*/  ISETP.GT.AND P0, PT, R19, R15, PT ;  /* 0x0000000f1300720c */ /* 0x000fc80003f04270 */
[----:B0-----:R-:W-:Y:S02]  /*1230*/  SEL R11, R16, RZ, !P0 ;  /* 0x000000ff100b7207 */ /* 0x001fe40004000000 */
[----:B------:R-:W-:-:S03]  /*1240*/  ISETP.GT.AND P0, PT, R36, R15, PT ;  /* 0x0000000f2400720c */ /* 0x000fc60003f04270 */
[----:B------:R-:W-:Y:S02]  /*1250*/  IMAD.IADD R42, R40, 0x1, R11 ;  /* 0x00000001282a7824 */ /* 0x000fe400078e020b */
[----:B------:R-:W0:Y:S03]  /*1260*/  LDC.64 R10, c[0x0][0x390] ;  /* 0x0000e400ff0a7b82 */ /* 0x000e260000000a00 */
[----:B------:R-:W1:Y:S02]  /*1270*/  SHFL.DOWN PT, R16, R42, 0x8, R15 ;  /* 0x090000002a107989 */ /* 0x000e6400000e000f */
[----:B-1----:R-:W-:Y:S02]  /*1280*/  SEL R41, R16, RZ, !P0 ;  /* 0x000000ff10297207 */ /* 0x002fe40004000000 */
[----:B------:R-:W-:-:S03]  /*1290*/  ISETP.NE.AND P0, PT, R12, 0x65, PT ;  /* 0x000000650c00780c */ /* 0x000fc60003f05270 */
[----:B------:R-:W-:Y:S01]  /*12a0*/  IMAD.IADD R41, R42, 0x1, R41 ;  /* 0x000000012a297824 */ /* 0x000fe200078e0229 */
[----:B0-----:R-:W-:-:S04]  /*12b0*/  IADD3 R42, P3, PT, R10, 0x100, RZ ;  /* 0x000001000a2a7810 */ /* 0x001fc80007f7e0ff */
[----:B------:R-:W0:Y:S01]  /*12c0*/  SHFL.DOWN PT, R16, R41, 0x10, R15 ;  /* 0x0a00000029107989 */ /* 0x000e2200000e000f */
[----:B------:R-:W-:-:S04]  /*12d0*/  IMAD.X R43, RZ, RZ, R11, P3 ;  /* 0x000000ffff2b7224 */ /* 0x000fc800018e060b */
[----:B------:R-:W-:Y:S02]  /*12e0*/  VOTE.ALL P0, P0 ;  /* 0x0000000000ff7806 */ /* 0x000fe40000000000 */
[----:B0-----:R-:W-:-:S05]  /*12f0*/  SEL R16, R16, RZ, !P2 ;  /* 0x000000ff10107207 */ /* 0x001fca0005000000 */
[----:B------:R-:W-:-:S07]  /*1300*/  IMAD.IADD R40, R41, 0x1, R16 ;  /* 0x0000000129287824 */ /* 0x000fce00078e0210 */
.L_x_46:
[----:B------:R-:W-:Y:S05]  /*1310*/  @!P0 BRA `(.L_x_10) ;  /* 0x0000000000cc8947 */ /* 0x000fea0003800000 */
[----:B------:R-:W-:-:S07]  /*1320*/  IMAD.MOV.U32 R11, RZ, RZ, 0x1de ;  /* 0x000001deff0b7424 */ /* 0x000fce00078e00ff */
.L_x_16:
[----:B------:R-:W-:-:S05]  /*1330*/  IMAD.WIDE R14, R18, 0x8, R42 ;  /* 0x00000008120e7825 */ /* 0x000fca00078e022a */
[----:B------:R-:W2:Y:S01]  /*1340*/  LD.E.64.STRONG.GPU R12, desc[UR12][R14.64+-0x100] ;  /* 0xffff000c0e0c7980 */ /* 0x000ea2000c10fb00 */
[----:B------:R-:W-:Y:S05]  /*1350*/  YIELD ;  /* 0x0000000000007946 */ /* 0x000fea0003800000 */
[----:B------:R-:W-:Y:S01]  /*1360*/  UMOV UR5, 0xffffffff ;  /* 0xffffffff00057882 */ /* 0x000fe20000000000 */
[----:B------:R-:W-:Y:S02]  /*1370*/  SHF.R.U32.HI R11, RZ, 0x1, R11 ;  /* 0x00000001ff0b7819 */ /* 0x000fe4000001160b */
[----:B--2---:R-:W-:Y:S01]  /*1380*/  ISETP.NE.AND P0, PT, R12, 0x63, PT ;  /* 0x000000630c00780c */ /* 0x004fe20003f05270 */
[----:B------:R-:W-:-:S12]  /*1390*/  BRA.DIV UR5, `(.L_x_11) ;  /* 0x0000003205147947 */ /* 0x000fd8000b800000 */
[----:B------:R-:W-:-:S13]  /*13a0*/  VOTE.ANY P0, !P0 ;  /* 0x0000000000ff7806 */ /* 0x000fda0004000100 */
.L_x_49:
[----:B------:R-:W-:Y:S05]  /*13b0*/  @!P0 BRA `(.L_x_12) ;  /* 0x0000000000248947 */ /* 0x000fea0003800000 */
[----:B------:R-:W-:-:S07]  /*13c0*/  IMAD.MOV.U32 R16, RZ, RZ, R11 ;  /* 0x000000ffff107224 */ /* 0x000fce00078e000b */
.L_x_14:
[----:B------:R-:W-:Y:S05]  /*13d0*/  NANOSLEEP R16 ;  /* 0x000000100000735d */ /* 0x000fea0003800000 */
[----:B------:R-:W2:Y:S01]  /*13e0*/  LD.E.64.STRONG.GPU R12, desc[UR12][R14.64+-0x100] ;  /* 0xffff000c0e0c7980 */ /* 0x000ea2000c10fb00 */
[----:B------:R-:W-:Y:S01]  /*13f0*/  UMOV UR5, 0xffffffff ;  /* 0xffffffff00057882 */ /* 0x000fe20000000000 */
[----:B------:R-:W-:Y:S02]  /*1400*/  SHF.R.U32.HI R16, RZ, 0x1, R16 ;  /* 0x00000001ff107819 */ /* 0x000fe40000011610 */
[----:B--2---:R-:W-:Y:S01]  /*1410*/  ISETP.NE.AND P0, PT, R12, 0x63, PT ;  /* 0x000000630c00780c */ /* 0x004fe20003f05270 */
[----:B------:R-:W-:-:S12]  /*1420*/  BRA.DIV UR5, `(.L_x_13) ;  /* 0x0000003205107947 */ /* 0x000fd8000b800000 */
[----:B------:R-:W-:-:S13]  /*1430*/  VOTE.ANY P0, !P0 ;  /* 0x0000000000ff7806 */ /* 0x000fda0004000100 */
.L_x_52:
[----:B------:R-:W-:Y:S05]  /*1440*/  @P0 BRA `(.L_x_14) ;  /* 0xfffffffc00e00947 */ /* 0x000fea000383ffff */
.L_x_12:
[----:B------:R-:W-:Y:S01]  /*1450*/  UMOV UR5, 0xffffffff ;  /* 0xffffffff00057882 */ /* 0x000fe20000000000 */
[----:B------:R-:W-:Y:S02]  /*1460*/  ISETP.NE.AND P0, PT, R12, 0x65, PT ;  /* 0x000000650c00780c */ /* 0x000fe40003f05270 */
[----:B------:R-:W-:Y:S11]  /*1470*/  BRA.DIV UR5, `(.L_x_15) ;  /* 0x00000032051c7947 */ /* 0x000ff6000b800000 */
[----:B------:R-:W-:Y:S01]  /*1480*/  VOTE.ANY R10, PT, !P0 ;  /* 0x00000000000a7806 */ /* 0x000fe200040e0100 */
[----:B------:R-:W-:-:S03]  /*1490*/  VIADD R18, R18, 0xffffffe0 ;  /* 0xffffffe012127836 */ /* 0x000fc60000000000 */
[----:B------:R-:W-:-:S05]  /*14a0*/  LOP3.LUT R10, R10, 0x80000000, R8, 0xec, !PT ;  /* 0x800000000a0a7812 */ /* 0x000fca00078eec08 */
[----:B------:R-:W-:-:S05]  /*14b0*/  VIADD R15, R10, 0xffffffff ;  /* 0xffffffff0a0f7836 */ /* 0x000fca0000000000 */
[----:B------:R-:W-:-:S06]  /*14c0*/  LOP3.LUT R15, R10, R15, RZ, 0xc, !PT ;  /* 0x0000000f0a0f7212 */ /* 0x000fcc00078e0cff */
        /* <DEDUP_REMOVED lines=17> */
[----:B------:R-:W-:-:S03]  /*15e0*/  ISETP.NE.AND P0, PT, R12, 0x65, PT ;  /* 0x000000650c00780c */ /* 0x000fc60003f05270 */
[----:B------:R-:W-:-:S05]  /*15f0*/  IMAD.IADD R41, R13, 0x1, R16 ;  /* 0x000000010d297824 */ /* 0x000fca00078e0210 */
[----:B------:R-:W0:Y:S05]  /*1600*/  SHFL.DOWN PT, R16, R41, 0x10, R15 ;  /* 0x0a00000029107989 */ /* 0x000e2a00000e000f */
[----:B------:R-:W-:Y:S02]  /*1610*/  VOTE.ALL P0, P0 ;  /* 0x0000000000ff7806 */ /* 0x000fe40000000000 */
[----:B0-----:R-:W-:-:S04]  /*1620*/  SEL R16, R16, RZ, !P2 ;  /* 0x000000ff10107207 */ /* 0x001fc80005000000 */
[----:B------:R-:W-:-:S07]  /*1630*/  IADD3 R40, PT, PT, R41, R16, R40 ;  /* 0x0000001029287210 */ /* 0x000fce0007ffe028 */
.L_x_61:
[----:B------:R-:W-:Y:S05]  /*1640*/  @P0 BRA `(.L_x_16) ;  /* 0xfffffffc00380947 */ /* 0x000fea000383ffff */
.L_x_10:
[----:B------:R-:W-:Y:S01]  /*1650*/  ISETP.NE.AND P0, PT, R37, RZ, PT ;  /* 0x000000ff2500720c */ /* 0x000fe20003f05270 */
[----:B------:R-:W0:Y:S01]  /*1660*/  @!P1 S2R R11, SR_CgaCtaId ;  /* 0x00000000000b9919 */ /* 0x000e220000008800 */
[----:B------:R-:W-:Y:S01]  /*1670*/  @!P1 MOV R10, 0x400 ;  /* 0x00000400000a9802 */ /* 0x000fe20000000f00 */
[----:B------:R-:W-:Y:S02]  /*1680*/  @!P1 IMAD.IADD R9, R9, 0x1, R40 ;  /* 0x0000000109099824 */ /* 0x000fe400078e0228 */
[----:B------:R-:W-:Y:S02]  /*1690*/  @!P1 IMAD.MOV.U32 R8, RZ, RZ, 0x65 ;  /* 0x00000065ff089424 */ /* 0x000fe400078e00ff */
[----:B------:R-:W-:-:S03]  /*16a0*/  IMAD.MOV.U32 R38, RZ, RZ, R17 ;  /* 0x000000ffff267224 */ /* 0x000fc600078e0011 */
[----:B------:R1:W-:Y:S03]  /*16b0*/  @!P1 ST.E.64.STRONG.GPU desc[UR12][R44.64+0x100], R8 ;  /* 0x000100082c009985 */ /* 0x0003e6000c10fb0c */
[----:B------:R-:W-:Y:S01]  /*16c0*/  @!P0 MOV R12, 0x400 ;  /* 0x00000400000c8802 */ /* 0x000fe20000000f00 */
[----:B------:R-:W2:Y:S01]  /*16d0*/  @!P0 S2R R13, SR_CgaCtaId ;  /* 0x00000000000d8919 */ /* 0x000ea20000008800 */
[----:B------:R-:W-:Y:S01]  /*16e0*/  @!P0 IMAD.MOV.U32 R38, RZ, RZ, R40 ;  /* 0x000000ffff268224 */ /* 0x000fe200078e0028 */
[----:B0-----:R-:W-:-:S05]  /*16f0*/  @!P1 LEA R10, R11, R10, 0x18 ;  /* 0x0000000a0b0a9211 */ /* 0x001fca00078ec0ff */
[----:B------:R1:W-:Y:S04]  /*1700*/  @!P1 STS [R10+0x8], R9 ;  /* 0x000008090a009388 */ /* 0x0003e80000000800 */
[----:B------:R1:W-:Y:S01]  /*1710*/  @!P1 STS [R10+0x4], R40 ;  /* 0x000004280a009388 */ /* 0x0003e20000000800 */
[----:B--2---:R-:W-:-:S05]  /*1720*/  @!P0 LEA R13, R13, R12, 0x18 ;  /* 0x0000000c0d0d8211 */ /* 0x004fca00078ec0ff */
[----:B------:R1:W-:Y:S02]  /*1730*/  @!P0 STS [R13+0x54], R40 ;  /* 0x000054280d008388 */ /* 0x0003e40000000800 */
.L_x_4:
[----:B------:R-:W-:Y:S05]  /*1740*/  WARPSYNC.ALL ;  /* 0x0000000000007948 */ /* 0x000fea0003800000 */
[----:B------:R-:W0:Y:S08]  /*1750*/  S2UR UR7, SR_CgaCtaId ;  /* 0x00000000000779c3 */ /* 0x000e300000008800 */
[----:B------:R-:W-:Y:S01]  /*1760*/  BAR.SYNC.DEFER_BLOCKING 0x0 ;  /* 0x0000000000007b1d */ /* 0x000fe20000010000 */
[----:B------:R-:W-:-:S05]  /*1770*/  ISETP.NE.AND P0, PT, R35, RZ, PT ;  /* 0x000000ff2300720c */ /* 0x000fca0003f05270 */
[----:B------:R-:W-:Y:S02]  /*1780*/  UMOV UR5, 0x400 ;  /* 0x0000040000057882 */ /* 0x000fe40000000000 */
[----:B0-----:R-:W-:-:S09]  /*1790*/  ULEA UR5, UR7, UR5, 0x18 ;  /* 0x0000000507057291 */ /* 0x001fd2000f8ec0ff */
[----:B-1----:R-:W0:Y:S02]  /*17a0*/  LDS R8, [UR5+0x54] ;  /* 0x00005405ff087984 */ /* 0x002e240008000800 */
[----:B0-----:R-:W-:-:S05]  /*17b0*/  SEL R9, R8, RZ, P0 ;  /* 0x000000ff08097207 */ /* 0x001fca0000000000 */
[----:B------:R-:W-:-:S07]  /*17c0*/  IMAD.IADD R38, R9, 0x1, R38 ;  /* 0x0000000109267824 */ /* 0x000fce00078e0226 */
.L_x_3:
[----:B------:R-:W-:Y:S05]  /*17d0*/  BSYNC.RECONVERGENT B0 ;  /* 0x0000000000007941 */ /* 0x000fea0003800200 */
.L_x_1:
[----:B------:R-:W-:Y:S01]  /*17e0*/  IMAD.IADD R32, R32, 0x1, R38 ;  /* 0x0000000120207824 */ /* 0x000fe200078e0226 */
[----:B------:R-:W-:Y:S03]  /*17f0*/  BAR.SYNC.DEFER_BLOCKING 0x0 ;  /* 0x0000000000007b1d */ /* 0x000fe60000010000 */
[----:B------:R-:W-:-:S03]  /*1800*/  IMAD.IADD R29, R29, 0x1, R32 ;  /* 0x000000011d1d7824 */ /* 0x000fc600078e0220 */
[----:B------:R-:W1:Y:S01]  /*1810*/  LDCU.64 UR8, c[0x0][0x388] ;  /* 0x00007100ff0877ac */ /* 0x000e620008000a00 */
[----:B------:R-:W-:-:S04]  /*1820*/  IMAD.IADD R28, R28, 0x1, R29 ;  /* 0x000000011c1c7824 */ /* 0x000fc800078e021d */
[----:B------:R-:W-:-:S04]  /*1830*/  IMAD.IADD R27, R27, 0x1, R28 ;  /* 0x000000011b1b7824 */ /* 0x000fc800078e021c */
[----:B------:R-:W-:-:S04]  /*1840*/  IMAD.IADD R26, R26, 0x1, R27 ;  /* 0x000000011a1a7824 */ /* 0x000fc800078e021b */
[----:B------:R-:W-:-:S04]  /*1850*/  IMAD.IADD R25, R25, 0x1, R26 ;  /* 0x0000000119197824 */ /* 0x000fc800078e021a */
[----:B------:R-:W-:Y:S01]  /*1860*/  IMAD.IADD R24, R24, 0x1, R25 ;  /* 0x0000000118187824 */ /* 0x000fe200078e0219 */
[----:B------:R-:W-:Y:S03]  /*1870*/  STS [R33], R38 ;  /* 0x0000002621007388 */ /* 0x000fe60000000800 */
[----:B------:R-:W-:Y:S01]  /*1880*/  IMAD.IADD R23, R23, 0x1, R24 ;  /* 0x0000000117177824 */ /* 0x000fe200078e0218 */
[----:B------:R-:W-:Y:S03]  /*1890*/  STS [R33+0x4], R32 ;  /* 0x0000042021007388 */ /* 0x000fe60000000800 */
        /* <DEDUP_REMOVED lines=19> */
[----:B------:R-:W-:Y:S04]  /*19d0*/  STS [R33+0x2c], R20 ;  /* 0x00002c1421007388 */ /* 0x000fe80000000800 */
[----:B------:R-:W-:Y:S04]  /*19e0*/  STS [R33+0x30], R7 ;  /* 0x0000300721007388 */ /* 0x000fe80000000800 */
[----:B------:R-:W-:Y:S04]  /*19f0*/  STS [R33+0x34], R6 ;  /* 0x0000340621007388 */ /* 0x000fe80000000800 */
[----:B------:R-:W-:Y:S04]  /*1a00*/  STS [R33+0x38], R5 ;  /* 0x0000380521007388 */ /* 0x000fe80000000800 */
[----:B------:R-:W-:Y:S04]  /*1a10*/  STS [R33+0x3c], R4 ;  /* 0x00003c0421007388 */ /* 0x000fe80000000800 */
[----:B------:R-:W-:Y:S04]  /*1a20*/  STS [R33+0x40], R3 ;  /* 0x0000400321007388 */ /* 0x000fe80000000800 */
[----:B------:R1:W-:Y:S04]  /*1a30*/  STS [R33+0x44], R2 ;  /* 0x0000440221007388 */ /* 0x0003e80000000800 */
[----:B------:R-:W-:Y:S01]  /*1a40*/  STS [R33+0x48], R0 ;  /* 0x0000480021007388 */ /* 0x000fe20000000800 */
[----:B------:R-:W-:-:S03]  /*1a50*/  NOP ;  /* 0x0000000000007918 */ /* 0x000fc60000000000 */
[----:B0-----:R-:W0:Y:S01]  /*1a60*/  LDS R9, [R34] ;  /* 0x0000000022097984 */ /* 0x001e220000000800 */
[----:B-1----:R-:W-:-:S03]  /*1a70*/  IADD3 R2, P0, PT, R31, UR8, RZ ;  /* 0x000000081f027c10 */ /* 0x002fc6000ff1e0ff */
[----:B------:R-:W1:Y:S01]  /*1a80*/  LDS R7, [R34+0x80] ;  /* 0x0000800022077984 */ /* 0x000e620000000800 */
[----:B------:R-:W-:-:S03]  /*1a90*/  IADD3.X R3, PT, PT, R30, UR9, RZ, P0, !PT ;  /* 0x000000091e037c10 */ /* 0x000fc600087fe4ff */
[----:B------:R-:W2:Y:S04]  /*1aa0*/  LDS R11, [R34+0x100] ;  /* 0x00010000220b7984 */ /* 0x000ea80000000800 */
[----:B------:R-:W3:Y:S04]  /*1ab0*/  LDS R13, [R34+0x180] ;  /* 0x00018000220d7984 */ /* 0x000ee80000000800 */
[----:B------:R-:W4:Y:S04]  /*1ac0*/  LDS R5, [R34+0x200] ;  /* 0x0002000022057984 */ /* 0x000f280000000800 */
[----:B------:R-:W5:Y:S04]  /*1ad0*/  LDS R15, [R34+0x280] ;  /* 0x00028000220f7984 */ /* 0x000f680000000800 */
        /* <DEDUP_REMOVED lines=13> */
[----:B0-----:R-:W-:Y:S04]  /*1bb0*/  STG.E desc[UR12][R2.64], R9 ;  /* 0x0000000902007986 */ /* 0x001fe8000c10190c */
[----:B-1----:R-:W-:Y:S04]  /*1bc0*/  STG.E desc[UR12][R2.64+0x80], R7 ;  /* 0x0000800702007986 */ /* 0x002fe8000c10190c */
[----:B--2---:R-:W-:Y:S04]  /*1bd0*/  STG.E desc[UR12][R2.64+0x100], R11 ;  /* 0x0001000b02007986 */ /* 0x004fe8000c10190c */
[----:B---3--:R-:W-:Y:S04]  /*1be0*/  STG.E desc[UR12][R2.64+0x180], R13 ;  /* 0x0001800d02007986 */ /* 0x008fe8000c10190c */
[----:B----4-:R-:W-:Y:S04]  /*1bf0*/  STG.E desc[UR12][R2.64+0x200], R5 ;  /* 0x0002000502007986 */ /* 0x010fe8000c10190c */
[----:B-----5:R-:W-:Y:S04]  /*1c00*/  STG.E desc[UR12][R2.64+0x280], R15 ;  /* 0x0002800f02007986 */ /* 0x020fe8000c10190c */
[----:B------:R-:W-:Y:S04]  /*1c10*/  STG.E desc[UR12][R2.64+0x300], R17 ;  /* 0x0003001102007986 */ /* 0x000fe8000c10190c */
        /* <DEDUP_REMOVED lines=11> */
[----:B------:R-:W-:Y:S01]  /*1cd0*/  STG.E desc[UR12][R2.64+0x900], R43 ;  /* 0x0009002b02007986 */ /* 0x000fe2000c10190c */
[----:B------:R-:W-:Y:S05]  /*1ce0*/  EXIT ;  /* 0x000000000000794d */ /* 0x000fea0003800000 */
.L_x_0:
[----:B------:R-:W-:-:S04]  /*1cf0*/  ISETP.NE.U32.AND P0, PT, RZ, UR7, PT ;  /* 0x00000007ff007c0c */ /* 0x000fc8000bf05070 */
[----:B------:R-:W-:-:S13]  /*1d00*/  ISETP.NE.AND.EX P0, PT, RZ, UR4, PT, P0 ;  /* 0x00000004ff007c0c */ /* 0x000fda000bf05300 */
[----:B------:R-:W-:Y:S05]  /*1d10*/  @!P0 EXIT ;  /* 0x000000000000894d */ /* 0x000fea0003800000 */
[----:B------:R-:W0:Y:S02]  /*1d20*/  LDCU.64 UR4, c[0x0][0x380] ;  /* 0x00007000ff0477ac */ /* 0x000e240008000a00 */
[----:B0-----:R-:W-:-:S06]  /*1d30*/  UIMAD.WIDE UR4, UR6, 0x7b80, UR4 ;  /* 0x00007b80060478a5 */ /* 0x001fcc000f8e0204 */
[----:B------:R-:W-:Y:S02]  /*1d40*/  IMAD.U32 R2, RZ, RZ, UR4 ;  /* 0x00000004ff027e24 */ /* 0x000fe4000f8e00ff */
[----:B------:R-:W-:-:S05]  /*1d50*/  IMAD.U32 R3, RZ, RZ, UR5 ;  /* 0x00000005ff037e24 */ /* 0x000fca000f8e00ff */
[----:B------:R0:W2:Y:S01]  /*1d60*/  LDG.E R0, desc[UR12][R2.64] ;  /* 0x0000000c02007981 */ /* 0x0000a2000c1e1900 */
[----:B------:R-:W3:Y:S02]  /*1d70*/  S2R R31, SR_TID.X ;  /* 0x00000000001f7919 */ /* 0x000ee40000002100 */
[C---:B---3--:R-:W-:Y:S02]  /*1d80*/  LOP3.LUT R30, R31.reuse, 0x1f, RZ, 0xc0, !PT ;  /* 0x0000001f1f1e7812 */ /* 0x048fe400078ec0ff */
[----:B------:R-:W-:-:S05]  /*1d90*/  LOP3.LUT R5, R31, 0x3e0, RZ, 0xc0, !PT ;  /* 0x000003e01f057812 */ /* 0x000fca00078ec0ff */
[----:B------:R-:W-:-:S04]  /*1da0*/  IMAD R30, R5, 0x13, R30 ;  /* 0x00000013051e7824 */ /* 0x000fc800078e021e */
[C---:B------:R-:W-:Y:S01]  /*1db0*/  VIADD R4, R30.reuse, 0x20 ;  /* 0x000000201e047836 */ /* 0x040fe20000000000 */
[C---:B------:R-:W-:Y:S01]  /*1dc0*/  ISETP.GE.U32.AND P1, PT, R30.reuse, UR7, PT ;  /* 0x000000071e007c0c */ /* 0x040fe2000bf26070 */
[C---:B------:R-:W-:Y:S01]  /*1dd0*/  VIADD R5, R30.reuse, 0x40 ;  /* 0x000000401e057836 */ /* 0x040fe20000000000 */
[C---:B0-----:R-:W-:Y:S01]  /*1de0*/  LEA R2, P0, R30.reuse, UR4, 0x2 ;  /* 0x000000041e027c11 */ /* 0x041fe2000f8010ff */
[----:B------:R-:W-:Y:S01]  /*1df0*/  VIADD R3, R30, 0x80 ;  /* 0x000000801e037836 */ /* 0x000fe20000000000 */
[----:B------:R-:W-:Y:S01]  /*1e00*/  ISETP.GE.U32.AND P2, PT, R4, UR7, PT ;  /* 0x0000000704007c0c */ /* 0x000fe2000bf46070 */
[C---:B------:R-:W-:Y:S01]  /*1e10*/  VIADD R4, R30.reuse, 0xa0 ;  /* 0x000000a01e047836 */ /* 0x040fe20000000000 */
[----:B------:R-:W-:Y:S01]  /*1e20*/  ISETP.GE.U32.AND P3, PT, R5, UR7, PT ;  /* 0x0000000705007c0c */ /* 0x000fe2000bf66070 */
[----:B------:R-:W-:Y:S01]  /*1e30*/  VIADD R5, R30, 0xc0 ;  /* 0x000000c01e057836 */ /* 0x000fe20000000000 */
[----:B------:R-:W-:Y:S01]  /*1e40*/  ISETP.GE.U32.AND P5, PT, R3, UR7, PT ;  /* 0x0000000703007c0c */ /* 0x000fe2000bfa6070 */
[----:B------:R-:W-:Y:S01]  /*1e50*/  IMAD.X R3, RZ, RZ, UR5, P0 ;  /* 0x00000005ff037e24 */ /* 0x000fe200080e06ff */
[----:B------:R-:W-:Y:S01]  /*1e60*/  ISETP.GE.U32.AND P6, PT, R4, UR7, PT ;  /* 0x0000000704007c0c */ /* 0x000fe2000bfc6070 */
[C---:B------:R-:W-:Y:S01]  /*1e70*/  VIADD R6, R30.reuse, 0x60 ;  /* 0x000000601e067836 */ /* 0x040fe20000000000 */
[----:B------:R-:W-:Y:S01]  /*1e80*/  ISETP.GE.U32.AND P0, PT, R5, UR7, PT ;  /* 0x0000000705007c0c */ /* 0x000fe2000bf06070 */
[----:B------:R-:W-:-:S02]  /*1e90*/  VIADD R5, R30, 0xe0 ;  /* 0x000000e01e057836 */ /* 0x000fc40000000000 */
[----:B------:R-:W-:Y:S01]  /*1ea0*/  VIADD R37, R30, 0x100 ;  /* 0x000001001e257836 */ /* 0x000fe20000000000 */
[----:B------:R-:W-:Y:S01]  /*1eb0*/  ISETP.GE.U32.AND P4, PT, R6, UR7, PT ;  /* 0x0000000706007c0c */ /* 0x000fe2000bf86070 */
[C---:B------:R-:W-:Y:S02]  /*1ec0*/  VIADD R7, R30.reuse, 0x140 ;  /* 0x000001401e077836 */ /* 0x040fe40000000000 */
[C---:B------:R-:W-:Y:S02]  /*1ed0*/  VIADD R36, R30.reuse, 0x120 ;  /* 0x000001201e247836 */ /* 0x040fe40000000000 */
[C---:B------:R-:W-:Y:S02]  /*1ee0*/  VIADD R35, R30.reuse, 0x220 ;  /* 0x000002201e237836 */ /* 0x040fe40000000000 */
[----:B------:R-:W-:Y:S02]  /*1ef0*/  VIADD R34, R30, 0x240 ;  /* 0x000002401e227836 */ /* 0x000fe40000000000 */
[----:B--2---:R-:W-:-:S02]  /*1f00*/  IMAD.MOV.U32 R4, RZ, RZ, R0 ;  /* 0x000000ffff047224 */ /* 0x004fc400078e0000 */
[----:B------:R-:W2:Y:S02]  /*1f10*/  @!P1 LDG.E R0, desc[UR12][R2.64] ;  /* 0x0000000c02009981 */ /* 0x000ea4000c1e1900 */
[--C-:B------:R-:W-:Y:S01]  /*1f20*/  IMAD.MOV.U32 R12, RZ, RZ, R4.reuse ;  /* 0x000000ffff0c7224 */ /* 0x100fe200078e0004 */
[----:B------:R-:W-:Y:S01]  /*1f30*/  ISETP.GE.U32.AND P1, PT, R5, UR7, PT ;  /* 0x0000000705007c0c */ /* 0x000fe2000bf26070 */
[--C-:B------:R-:W-:Y:S02]  /*1f40*/  IMAD.MOV.U32 R8, RZ, RZ, R4.reuse ;  /* 0x000000ffff087224 */ /* 0x100fe400078e0004 */
[C---:B------:R-:W-:Y:S02]  /*1f50*/  VIADD R5, R30.reuse, 0x160 ;  /* 0x000001601e057836 */ /* 0x040fe40000000000 */
[--C-:B------:R-:W-:Y:S01]  /*1f60*/  IMAD.MOV.U32 R6, RZ, RZ, R4.reuse ;  /* 0x000000ffff067224 */ /* 0x100fe200078e0004 */
[----:B------:R-:W3:Y:S01]  /*1f70*/  @!P5 LDG.E R12, desc[UR12][R2.64+0x200] ;  /* 0x0002000c020cd981 */ /* 0x000ee2000c1e1900 */
[--C-:B------:R-:W-:Y:S01]  /*1f80*/  IMAD.MOV.U32 R14, RZ, RZ, R4.reuse ;  /* 0x000000ffff0e7224 */ /* 0x100fe200078e0004 */
[----:B------:R-:W-:Y:S01]  /*1f90*/  ISETP.GE.U32.AND P5, PT, R37, UR7, PT ;  /* 0x0000000725007c0c */ /* 0x000fe2000bfa6070 */
[----:B------:R-:W-:Y:S01]  /*1fa0*/  IMAD.MOV.U32 R16, RZ, RZ, R4 ;  /* 0x000000ffff107224 */ /* 0x000fe200078e0004 */
[----:B------:R-:W4:Y:S01]  /*1fb0*/  @!P3 LDG.E R8, desc[UR12][R2.64+0x100] ;  /* 0x0001000c0208b981 */ /* 0x000f22000c1e1900 */
[----:B------:R-:W-:Y:S01]  /*1fc0*/  ISETP.GE.U32.AND P3, PT, R5, UR7, PT ;  /* 0x0000000705007c0c */ /* 0x000fe2000bf66070 */
[----:B------:R-:W-:-:S02]  /*1fd0*/  VIADD R5, R30, 0x1a0 ;  /* 0x000001a01e057836 */ /* 0x000fc40000000000 */
[----:B------:R-:W4:Y:S01]  /*1fe0*/  @!P2 LDG.E R6, desc[UR12][R2.64+0x80] ;  /* 0x0000800c0206a981 */ /* 0x000f22000c1e1900 */
[----:B------:R-:W-:Y:S01]  /*1ff0*/  ISETP.GE.U32.AND P2, PT, R7, UR7, PT ;  /* 0x0000000707007c0c */ /* 0x000fe2000bf46070 */
[--C-:B------:R-:W-:Y:S02]  /*2000*/  IMAD.MOV.U32 R10, RZ, RZ, R4.reuse ;  /* 0x000000ffff0a7224 */ /* 0x100fe400078e0004 */
[----:B------:R-:W4:Y:S01]  /*2010*/  @!P6 LDG.E R14, desc[UR12][R2.64+0x280] ;  /* 0x0002800c020ee981 */ /* 0x000f22000c1e1900 */
[----:B------:R-:W-:Y:S01]  /*2020*/  ISETP.GE.U32.AND P6, PT, R36, UR7, PT ;  /* 0x0000000724007c0c */ /* 0x000fe2000bfc6070 */
[----:B------:R-:W-:Y:S02]  /*2030*/  IMAD.MOV.U32 R20, RZ, RZ, R4 ;  /* 0x000000ffff147224 */ /* 0x000fe400078e0004 */
[----:B------:R-:W4:Y:S01]  /*2040*/  @!P0 LDG.E R16, desc[UR12][R2.64+0x300] ;  /* 0x0003000c02108981 */ /* 0x000f22000c1e1900 */
[----:B------:R-:W-:Y:S01]  /*2050*/  ISETP.GE.U32.AND P0, PT, R5, UR7, PT ;  /* 0x0000000705007c0c */ /* 0x000fe2000bf06070 */
[----:B------:R-:W-:-:S02]  /*2060*/  VIADD R7, R30, 0x180 ;  /* 0x000001801e077836 */ /* 0x000fc40000000000 */
[C---:B------:R-:W-:Y:S01]  /*2070*/  VIADD R5, R30.reuse, 0x1e0 ;  /* 0x000001e01e057836 */ /* 0x040fe20000000000 */
[----:B------:R-:W4:Y:S01]  /*2080*/  @!P4 LDG.E R10, desc[UR12][R2.64+0x180] ;  /* 0x0001800c020ac981 */ /* 0x000f22000c1e1900 */
[--C-:B------:R-:W-:Y:S01]  /*2090*/  IMAD.MOV.U32 R18, RZ, RZ, R4.reuse ;  /* 0x000000ffff127224 */ /* 0x100fe200078e0004 */
[----:B------:R-:W-:Y:S01]  /*20a0*/  ISETP.GE.U32.AND P4, PT, R7, UR7, PT ;  /* 0x0000000707007c0c */ /* 0x000fe2000bf86070 */
[--C-:B------:R-:W-:Y:S01]  /*20b0*/  IMAD.MOV.U32 R22, RZ, RZ, R4.reuse ;  /* 0x000000ffff167224 */ /* 0x100fe200078e0004 */
[----:B------:R-:W4:Y:S01]  /*20c0*/  @!P5 LDG.E R20, desc[UR12][R2.64+0x400] ;  /* 0x0004000c0214d981 */ /* 0x000f22000c1e1900 */
[--C-:B------:R-:W-:Y:S01]  /*20d0*/  IMAD.MOV.U32 R24, RZ, RZ, R4.reuse ;  /* 0x000000ffff187224 */ /* 0x100fe200078e0004 */
[----:B------:R-:W-:Y:S01]  /*20e0*/  ISETP.GE.U32.AND P5, PT, R5, UR7, PT ;  /* 0x0000000705007c0c */ /* 0x000fe2000bfa6070 */
[----:B------:R-:W-:Y:S01]  /*20f0*/  IMAD.MOV.U32 R26, RZ, RZ, R4 ;  /* 0x000000ffff1a7224 */ /* 0x000fe200078e0004 */
[----:B------:R-:W4:Y:S01]  /*2100*/  @!P1 LDG.E R18, desc[UR12][R2.64+0x380] ;  /* 0x0003800c02129981 */ /* 0x000f22000c1e1900 */
[----:B------:R-:W-:-:S02]  /*2110*/  VIADD R7, R30, 0x1c0 ;  /* 0x000001c01e077836 */ /* 0x000fc40000000000 */
[----:B------:R-:W-:Y:S01]  /*2120*/  VIADD R5, R30, 0x200 ;  /* 0x000002001e057836 */ /* 0x000fe20000000000 */
[----:B------:R-:W4:Y:S02]  /*2130*/  @!P6 LDG.E R22, desc[UR12][R2.64+0x480] ;  /* 0x0004800c0216e981 */ /* 0x000f24000c1e1900 */
[----:B------:R-:W-:Y:S02]  /*2140*/  ISETP.GE.U32.AND P1, PT, R7, UR7, PT ;  /* 0x0000000707007c0c */ /* 0x000fe4000bf26070 */
[----:B------:R-:W4:Y:S01]  /*2150*/  @!P2 LDG.E R24, desc[UR12][R2.64+0x500] ;  /* 0x0005000c0218a981 */ /* 0x000f22000c1e1900 */
[----:B------:R-:W-:Y:S02]  /*2160*/  ISETP.GE.U32.AND P6, PT, R5, UR7, PT ;  /* 0x0000000705007c0c */ /* 0x000fe4000bfc6070 */
[----:B------:R-:W-:Y:S01]  /*2170*/  ISETP.GE.U32.AND P2, PT, R35, UR7, PT ;  /* 0x0000000723007c0c */ /* 0x000fe2000bf46070 */
[----:B------:R-:W4:Y:S01]  /*2180*/  @!P3 LDG.E R26, desc[UR12][R2.64+0x580] ;  /* 0x0005800c021ab981 */ /* 0x000f22000c1e1900 */
[----:B------:R-:W-:Y:S01]  /*2190*/  ISETP.GE.U32.AND P3, PT, R34, UR7, PT ;  /* 0x0000000722007c0c */ /* 0x000fe2000bf66070 */
[----:B------:R-:W-:-:S02]  /*21a0*/  IMAD.MOV.U32 R28, RZ, RZ, R4 ;  /* 0x000000ffff1c7224 */ /* 0x000fc400078e0004 */
[--C-:B------:R-:W-:Y:S02]  /*21b0*/  IMAD.MOV.U32 R40, RZ, RZ, R4.reuse ;  /* 0x000000ffff287224 */ /* 0x100fe400078e0004 */
[--C-:B------:R-:W-:Y:S02]  /*21c0*/  IMAD.MOV.U32 R42, RZ, RZ, R4.reuse ;  /* 0x000000ffff2a7224 */ /* 0x100fe400078e0004 */
[--C-:B------:R-:W-:Y:S01]  /*21d0*/  IMAD.MOV.U32 R44, RZ, RZ, R4.reuse ;  /* 0x000000ffff2c7224 */ /* 0x100fe200078e0004 */
[----:B------:R-:W4:Y:S01]  /*21e0*/  @!P4 LDG.E R28, desc[UR12][R2.64+0x600] ;  /* 0x0006000c021cc981 */ /* 0x000f22000c1e1900 */
[--C-:B------:R-:W-:Y:S02]  /*21f0*/  IMAD.MOV.U32 R5, RZ, RZ, R4.reuse ;  /* 0x000000ffff057224 */ /* 0x100fe400078e0004 */
[----:B------:R-:W-:Y:S01]  /*2200*/  IMAD.MOV.U32 R7, RZ, RZ, R4 ;  /* 0x000000ffff077224 */ /* 0x000fe200078e0004 */
[----:B------:R-:W4:Y:S04]  /*2210*/  @!P0 LDG.E R40, desc[UR12][R2.64+0x680] ;  /* 0x0006800c02288981 */ /* 0x000f28000c1e1900 */
[----:B------:R-:W4:Y:S04]  /*2220*/  @!P1 LDG.E R42, desc[UR12][R2.64+0x700] ;  /* 0x0007000c022a9981 */ /* 0x000f28000c1e1900 */
[----:B------:R-:W4:Y:S04]  /*2230*/  @!P5 LDG.E R44, desc[UR12][R2.64+0x780] ;  /* 0x0007800c022cd981 */ /* 0x000f28000c1e1900 */
[----:B------:R-:W4:Y:S04]  /*2240*/  @!P6 LDG.E R5, desc[UR12][R2.64+0x800] ;  /* 0x0008000c0205e981 */ /* 0x000f28000c1e1900 */
[----:B------:R-:W4:Y:S04]  /*2250*/  @!P2 LDG.E R7, desc[UR12][R2.64+0x880] ;  /* 0x0008800c0207a981 */ /* 0x000f28000c1e1900 */
[----:B------:R-:W4:Y:S01]  /*2260*/  @!P3 LDG.E R4, desc[UR12][R2.64+0x900] ;  /* 0x0009000c0204b981 */ /* 0x000f22000c1e1900 */
[----:B------:R-:W0:Y:S01]  /*2270*/  S2R R38, SR_LANEID ;  /* 0x0000000000267919 */ /* 0x000e220000000000 */
[----:B------:R-:W1:Y:S01]  /*2280*/  S2UR UR5, SR_CgaCtaId ;  /* 0x00000000000579c3 */ /* 0x000e620000008800 */
[----:B------:R-:W-:Y:S01]  /*2290*/  SHF.R.U32.HI R41, RZ, 0x5, R31 ;  /* 0x00000005ff297819 */ /* 0x000fe2000001161f */
[----:B------:R-:W-:-:S02]  /*22a0*/  UMOV UR4, 0x400 ;  /* 0x0000040000047882 */ /* 0x000fc40000000000 */
[----:B-1----:R-:W-:Y:S02]  /*22b0*/  ULEA UR4, UR5, UR4, 0x18 ;  /* 0x0000000405047291 */ /* 0x002fe4000f8ec0ff */
[----:B0-----:R-:W-:-:S05]  /*22c0*/  IMAD R29, R41, 0x260, R38 ;  /* 0x00000260291d7824 */ /* 0x001fca00078e0226 */
[----:B------:R-:W-:Y:S01]  /*22d0*/  LEA R29, R29, UR4, 0x2 ;  /* 0x000000041d1d7c11 */ /* 0x000fe2000f8e10ff */
[----:B------:R-:W-:-:S04]  /*22e0*/  UISETP.NE.AND UP0, UPT, UR6, URZ, UPT ;  /* 0x000000ff0600728c */ /* 0x000fc8000bf05270 */
[----:B--2---:R-:W-:Y:S04]  /*22f0*/  STS [R29], R0 ;  /* 0x000000001d007388 */ /* 0x004fe80000000800 */
[----:B---3--:R-:W-:Y:S04]  /*2300*/  STS [R29+0x200], R12 ;  /* 0x0002000c1d007388 */ /* 0x008fe80000000800 */
[----:B----4-:R0:W-:Y:S04]  /*2310*/  STS [R29+0x100], R8 ;  /* 0x000100081d007388 */ /* 0x0101e80000000800 */
[----:B------:R1:W-:Y:S01]  /*2320*/  STS [R29+0x80], R6 ;  /* 0x000080061d007388 */ /* 0x0003e20000000800 */
[----:B0-----:R-:W-:-:S03]  /*2330*/  IMAD R8, R38, 0x48, R29 ;  /* 0x0000004826087824 */ /* 0x001fc600078e021d */
        /* <DEDUP_REMOVED lines=16> */
[----:B------:R1:W0:Y:S04]  /*2440*/  LDS R32, [R8] ;  /* 0x0000000008207984 */ /* 0x0002280000000800 */
        /* <DEDUP_REMOVED lines=19> */
[----:B--234-:R-:W-:Y:S05]  /*2580*/  BRA.U UP0, `(.L_x_17) ;  /* 0x0000000500047547 */ /* 0x01cfea000b800000 */
[----:B01----:R-:W-:Y:S02]  /*2590*/  IADD3 R8, PT, PT, R28, R33, R32 ;  /* 0x000000211c087210 */ /* 0x003fe40007ffe020 */
[----:B------:R-:W-:Y:S02]  /*25a0*/  ISETP.NE.AND P1, PT, R38, 0x1f, PT ;  /* 0x0000001f2600780c */ /* 0x000fe40003f25270 */
[----:B------:R-:W-:Y:S02]  /*25b0*/  IADD3 R8, PT, PT, R26, R27, R8 ;  /* 0x0000001b1a087210 */ /* 0x000fe40007ffe008 */
[----:B------:R-:W-:Y:S02]  /*25c0*/  ISETP.NE.AND P2, PT, R41, 0xc, PT ;  /* 0x0000000c2900780c */ /* 0x000fe40003f45270 */
        /* <DEDUP_REMOVED lines=47> */
[----:B------:R-:W-:-:S04]  /*28c0*/  ISETP.NE.AND P0, PT, R41, 0x8, PT ;  /* 0x000000082900780c */ /* 0x000fc80003f05270 */
[----:B------:R-:W-:Y:S02]  /*28d0*/  SEL R8, R15, R8, !P0 ;  /* 0x000000080f087207 */ /* 0x000fe40004000000 */
[C---:B------:R-:W-:Y:S02]  /*28e0*/  ISETP.NE.AND P0, PT, R41.reuse, 0xa, PT ;  /* 0x0000000a2900780c */ /* 0x040fe40003f05270 */
[----:B------:R-:W-:Y:S02]  /*28f0*/  SEL R8, R16, R8, !P1 ;  /* 0x0000000810087207 */ /* 0x000fe40004800000 */
[----:B------:R-:W-:Y:S02]  /*2900*/  ISETP.NE.AND P1, PT, R41, 0xb, PT ;  /* 0x0000000b2900780c */ /* 0x000fe40003f25270 */
[----:B------:R-:W-:Y:S02]  /*2910*/  SEL R8, R17, R8, !P0 ;  /* 0x0000000811087207 */ /* 0x000fe40004000000 */
[----:B------:R-:W-:-:S02]  /*2920*/  ISETP.GE.U32.AND P0, PT, R31, 0x20, PT ;  /* 0x000000201f00780c */ /* 0x000fc40003f06070 */
[----:B------:R-:W-:Y:S01]  /*2930*/  SEL R8, R18, R8, !P1 ;  /* 0x0000000812087207 */ /* 0x000fe20004800000 */
[----:B------:R-:W-:Y:S01]  /*2940*/  @!P2 IMAD.IADD R8, R19, 0x1, R18 ;  /* 0x000000011308a824 */ /* 0x000fe200078e0212 */
[----:B------:R-:W-:-:S04]  /*2950*/  ISETP.NE.AND P1, PT, R38, RZ, PT ;  /* 0x000000ff2600720c */ /* 0x000fc80003f25270 */
[----:B------:R-:W-:Y:S02]  /*2960*/  SEL R40, R40, RZ, P1 ;  /* 0x000000ff28287207 */ /* 0x000fe40000800000 */
[----:B------:R-:W-:-:S04]  /*2970*/  SEL R8, R8, RZ, P0 ;  /* 0x000000ff08087207 */ /* 0x000fc80000000000 */
[----:B-----5:R-:W-:Y:S01]  /*2980*/  IADD3 R39, PT, PT, R8, R40, R39 ;  /* 0x0000002808277210 */ /* 0x020fe20007ffe027 */
[----:B------:R-:W-:Y:S06]  /*2990*/  BRA `(.L_x_18) ;  /* 0x0000000c00547947 */ /* 0x000fec0003800000 */
.L_x_17:
[----:B01----:R-:W-:Y:S02]  /*29a0*/  IADD3 R8, PT, PT, R28, R33, R32 ;  /* 0x000000211c087210 */ /* 0x003fe40007ffe020 */
[----:B------:R-:W-:Y:S02]  /*29b0*/  ISETP.NE.AND P1, PT, R38, 0x1f, PT ;  /* 0x0000001f2600780c */ /* 0x000fe40003f25270 */
        /* <DEDUP_REMOVED lines=9> */
[----:B-----5:R-:W-:-:S05]  /*2a50*/  IADD3 R39, PT, PT, R9, R0, R8 ;  /* 0x0000000009277210 */ /* 0x020fca0007ffe008 */
        /* <DEDUP_REMOVED lines=28> */
[----:B------:R-:W-:Y:S01]  /*2c20*/  IMAD.IADD R14, R14, 0x1, R13 ;  /* 0x000000010e0e7824 */ /* 0x000fe200078e020d */
[----:B------:R-:W0:Y:S02]  /*2c30*/  LDS R11, [UR4+0x40] ;  /* 0x00004004ff0b7984 */ /* 0x000e240008000800 */
        /* <DEDUP_REMOVED lines=14> */
[----:B------:R-:W-:-:S04]  /*2d20*/  ISETP.NE.AND P0, PT, R41, 0xa, PT ;  /* 0x0000000a2900780c */ /* 0x000fc80003f05270 */
[----:B------:R-:W-:Y:S01]  /*2d30*/  SEL R8, R17, R8, !P0 ;  /* 0x0000000811087207 */ /* 0x000fe20004000000 */
[----:B------:R-:W-:Y:S01]  /*2d40*/  IMAD.IADD R17, R40, 0x1, -R39 ;  /* 0x0000000128117824 */ /* 0x000fe200078e0a27 */
[----:B------:R-:W-:-:S04]  /*2d50*/  ISETP.NE.AND P0, PT, R41, 0xb, PT ;  /* 0x0000000b2900780c */ /* 0x000fc80003f05270 */
[----:B------:R-:W-:Y:S02]  /*2d60*/  SEL R8, R18, R8, !P0 ;  /* 0x0000000812087207 */ /* 0x000fe40004000000 */
[----:B------:R-:W-:Y:S01]  /*2d70*/  ISETP.GT.U32.AND P0, PT, R31, 0x1f, PT ;  /* 0x0000001f1f00780c */ /* 0x000fe20003f04070 */
[----:B0-----:R-:W-:Y:S01]  /*2d80*/  IMAD.IADD R11, R19, 0x1, R11 ;  /* 0x00000001130b7824 */ /* 0x001fe200078e020b */
        /* <DEDUP_REMOVED lines=22> */
.L_x_64:
[----:B------:R-:W-:Y:S05]  /*2ef0*/  @!P0 BRA `(.L_x_21) ;  /* 0x0000000000248947 */ /* 0x000fea0003800000 */
[----:B------:R-:W-:-:S07]  /*2f00*/  IMAD.MOV.U32 R14, RZ, RZ, 0x1de ;  /* 0x000001deff0e7424 */ /* 0x000fce00078e00ff */
.L_x_23:
[----:B------:R-:W-:Y:S05]  /*2f10*/  NANOSLEEP R14 ;  /* 0x0000000e0000735d */ /* 0x000fea0003800000 */
[----:B------:R-:W2:Y:S01]  /*2f20*/  LD.E.64.STRONG.GPU R8, desc[UR12][R12.64+0x100] ;  /* 0x0001000c0c087980 */ /* 0x000ea2000c10fb00 */
[----:B------:R-:W-:Y:S01]  /*2f30*/  UMOV UR5, 0xffffffff ;  /* 0xffffffff00057882 */ /* 0x000fe20000000000 */
[----:B------:R-:W-:Y:S02]  /*2f40*/  SHF.R.U32.HI R14, RZ, 0x1, R14 ;  /* 0x00000001ff0e7819 */ /* 0x000fe4000001160e */
[----:B--2---:R-:W-:Y:S01]  /*2f50*/  ISETP.NE.AND P0, PT, R8, 0x63, PT ;  /* 0x000000630800780c */ /* 0x004fe20003f05270 */
[----:B------:R-:W-:-:S12]  /*2f60*/  BRA.DIV UR5, `(.L_x_22) ;  /* 0x0000001a05607947 */ /* 0x000fd8000b800000 */
[----:B------:R-:W-:-:S13]  /*2f70*/  VOTE.ANY P0, !P0 ;  /* 0x0000000000ff7806 */ /* 0x000fda0004000100 */
.L_x_67:
[----:B------:R-:W-:Y:S05]  /*2f80*/  @P0 BRA `(.L_x_23) ;  /* 0xfffffffc00e00947 */ /* 0x000fea000383ffff */
.L_x_21:
[----:B------:R-:W-:Y:S01]  /*2f90*/  UMOV UR5, 0xffffffff ;  /* 0xffffffff00057882 */ /* 0x000fe20000000000 */
[----:B------:R-:W-:Y:S02]  /*2fa0*/  ISETP.NE.AND P2, PT, R8, 0x65, PT ;  /* 0x000000650800780c */ /* 0x000fe40003f45270 */
[----:B------:R-:W-:Y:S11]  /*2fb0*/  BRA.DIV UR5, `(.L_x_24) ;  /* 0x0000001a056c7947 */ /* 0x000ff6000b800000 */
[----:B------:R-:W0:Y:S01]  /*2fc0*/  S2R R19, SR_GEMASK ;  /* 0x0000000000137919 */ /* 0x000e220000003c00 */
[----:B------:R-:W-:-:S04]  /*2fd0*/  VOTE.ANY R10, PT, !P2 ;  /* 0x00000000000a7806 */ /* 0x000fc800050e0100 */
[----:B0-----:R-:W-:-:S05]  /*2fe0*/  LOP3.LUT R10, R10, 0x80000000, R19, 0xec, !PT ;  /* 0x800000000a0a7812 */ /* 0x001fca00078eec13 */
[----:B------:R-:W-:-:S05]  /*2ff0*/  VIADD R13, R10, 0xffffffff ;  /* 0xffffffff0a0d7836 */ /* 0x000fca0000000000 */
[----:B------:R-:W-:Y:S01]  /*3000*/  LOP3.LUT R13, R10, R13, RZ, 0xc, !PT ;  /* 0x0000000d0a0d7212 */ /* 0x000fe200078e0cff */
[----:B------:R-:W-:-:S03]  /*3010*/  VIADD R10, R38, 0x2 ;  /* 0x00000002260a7836 */ /* 0x000fc60000000000 */
[----:B------:R-:W0:Y:S02]  /*3020*/  POPC R15, R13 ;  /* 0x0000000d000f7309 */ /* 0x000e240000000000 */
[----:B0-----:R-:W0:Y:S01]  /*3030*/  SHFL.DOWN PT, R16, R9, 0x1, R15 ;  /* 0x0820000009107989 */ /* 0x001e2200000e000f */
[----:B------:R-:W-:-:S04]  /*3040*/  ISETP.GE.AND P0, PT, R38, R15, PT ;  /* 0x0000000f2600720c */ /* 0x000fc80003f06270 */
[----:B0-----:R-:W-:Y:S02]  /*3050*/  SEL R16, R16, RZ, !P0 ;  /* 0x000000ff10107207 */ /* 0x001fe40004000000 */
[----:B------:R-:W-:Y:S01]  /*3060*/  ISETP.GT.AND P0, PT, R10, R15, PT ;  /* 0x0000000f0a00720c */ /* 0x000fe20003f04270 */
[----:B------:R-:W-:Y:S02]  /*3070*/  VIADD R10, R38, 0x4 ;  /* 0x00000004260a7836 */ /* 0x000fe40000000000 */
[----:B------:R-:W-:-:S05]  /*3080*/  IMAD.IADD R12, R16, 0x1, R9 ;  /* 0x00000001100c7824 */ /* 0x000fca00078e0209 */
[----:B------:R-:W0:Y:S02]  /*3090*/  SHFL.DOWN PT, R16, R12, 0x2, R15 ;  /* 0x084000000c107989 */ /* 0x000e2400000e000f */
[----:B0-----:R-:W-:Y:S02]  /*30a0*/  SEL R39, R16, RZ, !P0 ;  /* 0x000000ff10277207 */ /* 0x001fe40004000000 */
[----:B------:R-:W-:Y:S01]  /*30b0*/  ISETP.GT.AND P0, PT, R10, R15, PT ;  /* 0x0000000f0a00720c */ /* 0x000fe20003f04270 */
[----:B------:R-:W-:Y:S02]  /*30c0*/  VIADD R10, R38, 0x8 ;  /* 0x00000008260a7836 */ /* 0x000fe40000000000 */
[----:B------:R-:W-:Y:S02]  /*30d0*/  IMAD.IADD R40, R12, 0x1, R39 ;  /* 0x000000010c287824 */ /* 0x000fe400078e0227 */
[----:B------:R-:W0:Y:S03]  /*30e0*/  LDC.64 R12, c[0x0][0x390] ;  /* 0x0000e400ff0c7b82 */ /* 0x000e260000000a00 */
[----:B------:R-:W1:Y:S02]  /*30f0*/  SHFL.DOWN PT, R16, R40, 0x4, R15 ;  /* 0x0880000028107989 */ /* 0x000e6400000e000f */
[----:B-1----:R-:W-:-:S02]  /*3100*/  SEL R9, R16, RZ, !P0 ;  /* 0x000000ff10097207 */ /* 0x002fc40004000000 */
[----:B------:R-:W-:-:S03]  /*3110*/  ISETP.GT.AND P0, PT, R10, R15, PT ;  /* 0x0000000f0a00720c */ /* 0x000fc60003f04270 */
[----:B------:R-:W-:Y:S01]  /*3120*/  IMAD.IADD R9, R40, 0x1, R9 ;  /* 0x0000000128097824 */ /* 0x000fe200078e0209 */
[----:B0-----:R-:W-:-:S04]  /*3130*/  IADD3 R40, P3, PT, R12, 0x100, RZ ;  /* 0x000001000c287810 */ /* 0x001fc80007f7e0ff */
[----:B------:R-:W0:Y:S01]  /*3140*/  SHFL.DOWN PT, R16, R9, 0x8, R15 ;  /* 0x0900000009107989 */ /* 0x000e2200000e000f */
[----:B------:R-:W-:Y:S01]  /*3150*/  IMAD.X R41, RZ, RZ, R13, P3 ;  /* 0x000000ffff297224 */ /* 0x000fe200018e060d */
[----:B0-----:R-:W-:Y:S02]  /*3160*/  SEL R16, R16, RZ, !P0 ;  /* 0x000000ff10107207 */ /* 0x001fe40004000000 */
[----:B------:R-:W-:Y:S01]  /*3170*/  ISETP.NE.AND P0, PT, R8, 0x65, PT ;  /* 0x000000650800780c */ /* 0x000fe20003f05270 */
[----:B------:R-:W-:Y:S02]  /*3180*/  VIADD R8, R38, 0x10 ;  /* 0x0000001026087836 */ /* 0x000fe40000000000 */
[----:B------:R-:W-:-:S03]  /*3190*/  IMAD.IADD R44, R9, 0x1, R16 ;  /* 0x00000001092c7824 */ /* 0x000fc600078e0210 */
[----:B------:R-:W-:Y:S02]  /*31a0*/  ISETP.GT.AND P2, PT, R8, R15, PT ;  /* 0x0000000f0800720c */ /* 0x000fe40003f44270 */
[----:B------:R-:W0:Y:S05]  /*31b0*/  SHFL.DOWN PT, R16, R44, 0x10, R15 ;  /* 0x0a0000002c107989 */ /* 0x000e2a00000e000f */
[----:B------:R-:W-:Y:S02]  /*31c0*/  VOTE.ALL P0, P0 ;  /* 0x0000000000ff7806 */ /* 0x000fe40000000000 */
[----:B0-----:R-:W-:-:S05]  /*31d0*/  SEL R9, R16, RZ, !P2 ;  /* 0x000000ff10097207 */ /* 0x001fca0005000000 */
[----:B------:R-:W-:-:S07]  /*31e0*/  IMAD.IADD R12, R44, 0x1, R9 ;  /* 0x000000012c0c7824 */ /* 0x000fce00078e0209 */
.L_x_76:
[----:B------:R-:W-:Y:S05]  /*31f0*/  @!P0 BRA `(.L_x_25) ;  /* 0x0000000000dc8947 */ /* 0x000fea0003800000 */
[----:B------:R-:W-:-:S07]  /*3200*/  IMAD.MOV.U32 R39, RZ, RZ, 0x1de ;  /* 0x000001deff277424 */ /* 0x000fce00078e00ff */
.L_x_31:
        /* <DEDUP_REMOVED lines=8> */
.L_x_79:
[----:B------:R-:W-:Y:S05]  /*3290*/  @!P0 BRA `(.L_x_27) ;  /* 0x0000000000248947 */ /* 0x000fea0003800000 */
[----:B------:R-:W-:-:S07]  /*32a0*/  IMAD.MOV.U32 R13, RZ, RZ, R39 ;  /* 0x000000ffff0d7224 */ /* 0x000fce00078e0027 */
.L_x_29:
[----:B------:R-:W-:Y:S05]  /*32b0*/  NANOSLEEP R13 ;  /* 0x0000000d0000735d */ /* 0x000fea0003800000 */
[----:B------:R-:W2:Y:S01]  /*32c0*/  LD.E.64.STRONG.GPU R8, desc[UR12][R14.64+-0x100] ;  /* 0xffff000c0e087980 */ /* 0x000ea2000c10fb00 */
[----:B------:R-:W-:Y:S01]  /*32d0*/  UMOV UR5, 0xffffffff ;  /* 0xffffffff00057882 */ /* 0x000fe20000000000 */
[----:B------:R-:W-:Y:S02]  /*32e0*/  SHF.R.U32.HI R13, RZ, 0x1, R13 ;  /* 0x00000001ff0d7819 */ /* 0x000fe4000001160d */
[----:B--2---:R-:W-:Y:S01]  /*32f0*/  ISETP.NE.AND P0, PT, R8, 0x63, PT ;  /* 0x000000630800780c */ /* 0x004fe20003f05270 */
[----:B------:R-:W-:-:S12]  /*3300*/  BRA.DIV UR5, `(.L_x_28) ;  /* 0x0000001a05bc7947 */ /* 0x000fd8000b800000 */
[----:B------:R-:W-:-:S13]  /*3310*/  VOTE.ANY P0, !P0 ;  /* 0x0000000000ff7806 */ /* 0x000fda0004000100 */
.L_x_82:
[----:B------:R-:W-:Y:S05]  /*3320*/  @P0 BRA `(.L_x_29) ;  /* 0xfffffffc00e00947 */ /* 0x000fea000383ffff */
.L_x_27:
[----:B------:R-:W-:Y:S01]  /*3330*/  UMOV UR5, 0xffffffff ;  /* 0xffffffff00057882 */ /* 0x000fe20000000000 */
[----:B------:R-:W-:Y:S02]  /*3340*/  ISETP.NE.AND P0, PT, R8, 0x65, PT ;  /* 0x000000650800780c */ /* 0x000fe40003f05270 */
[----:B------:R-:W-:Y:S11]  /*3350*/  BRA.DIV UR5, `(.L_x_30) ;  /* 0x0000001a05c87947 */ /* 0x000ff6000b800000 */
[----:B------:R-:W-:Y:S01]  /*3360*/  VOTE.ANY R10, PT, !P0 ;  /* 0x00000000000a7806 */ /* 0x000fe200040e0100 */
[----:B------:R-:W-:-:S03]  /*3370*/  VIADD R18, R18, 0xffffffe0 ;  /* 0xffffffe012127836 */ /* 0x000fc60000000000 */
[----:B------:R-:W-:-:S05]  /*3380*/  LOP3.LUT R10, R10, 0x80000000, R19, 0xec, !PT ;  /* 0x800000000a0a7812 */ /* 0x000fca00078eec13 */
        /* <DEDUP_REMOVED lines=14> */
[----:B------:R-:W-:-:S05]  /*3470*/  IMAD.IADD R45, R44, 0x1, R45 ;  /* 0x000000012c2d7824 */ /* 0x000fca00078e022d */
[----:B------:R-:W0:Y:S02]  /*3480*/  SHFL.DOWN PT, R16, R45, 0x4, R15 ;  /* 0x088000002d107989 */ /* 0x000e2400000e000f */
[----:B0-----:R-:W-:Y:S02]  /*3490*/  SEL R16, R16, RZ, !P0 ;  /* 0x000000ff10107207 */ /* 0x001fe40004000000 */
[----:B------:R-:W-:-:S03]  /*34a0*/  ISETP.GT.AND P0, PT, R10, R15, PT ;  /* 0x0000000f0a00720c */ /* 0x000fc60003f04270 */
[----:B------:R-:W-:-:S05]  /*34b0*/  IMAD.IADD R9, R45, 0x1, R16 ;  /* 0x000000012d097824 */ /* 0x000fca00078e0210 */
[----:B------:R-:W0:Y:S02]  /*34c0*/  SHFL.DOWN PT, R16, R9, 0x8, R15 ;  /* 0x0900000009107989 */ /* 0x000e2400000e000f */
[----:B0-----:R-:W-:Y:S02]  /*34d0*/  SEL R16, R16, RZ, !P0 ;  /* 0x000000ff10107207 */ /* 0x001fe40004000000 */
[----:B------:R-:W-:Y:S01]  /*34e0*/  ISETP.NE.AND P0, PT, R8, 0x65, PT ;  /* 0x000000650800780c */ /* 0x000fe20003f05270 */
[----:B------:R-:W-:Y:S02]  /*34f0*/  VIADD R8, R38, 0x10 ;  /* 0x0000001026087836 */ /* 0x000fe40000000000 */
[----:B------:R-:W-:-:S03]  /*3500*/  IMAD.IADD R44, R9, 0x1, R16 ;  /* 0x00000001092c7824 */ /* 0x000fc600078e0210 */
[----:B------:R-:W-:Y:S02]  /*3510*/  ISETP.GT.AND P2, PT, R8, R15, PT ;  /* 0x0000000f0800720c */ /* 0x000fe40003f44270 */
[----:B------:R-:W0:Y:S05]  /*3520*/  SHFL.DOWN PT, R16, R44, 0x10, R15 ;  /* 0x0a0000002c107989 */ /* 0x000e2a00000e000f */
[----:B------:R-:W-:Y:S02]  /*3530*/  VOTE.ALL P0, P0 ;  /* 0x0000000000ff7806 */ /* 0x000fe40000000000 */
[----:B0-----:R-:W-:-:S04]  /*3540*/  SEL R13, R16, RZ, !P2 ;  /* 0x000000ff100d7207 */ /* 0x001fc80005000000 */
[----:B------:R-:W-:-:S07]  /*3550*/  IADD3 R12, PT, PT, R44, R13, R12 ;  /* 0x0000000d2c0c7210 */ /* 0x000fce0007ffe00c */
.L_x_91:
[----:B------:R-:W-:Y:S05]  /*3560*/  @P0 BRA `(.L_x_31) ;  /* 0xfffffffc00280947 */ /* 0x000fea000383ffff */
.L_x_25:
[----:B------:R-:W-:Y:S01]  /*3570*/  ISETP.NE.AND P0, PT, R38, RZ, PT ;  /* 0x000000ff2600720c */ /* 0x000fe20003f05270 */
[----:B------:R-:W0:Y:S01]  /*3580*/  @!P1 S2R R9, SR_CgaCtaId ;  /* 0x0000000000099919 */ /* 0x000e220000008800 */
[----:B------:R-:W-:Y:S01]  /*3590*/  @!P1 MOV R8, 0x400 ;  /* 0x0000040000089802 */ /* 0x000fe20000000f00 */
[----:B------:R-:W-:Y:S02]  /*35a0*/  @!P1 IMAD.IADD R11, R11, 0x1, R12 ;  /* 0x000000010b0b9824 */ /* 0x000fe400078e020c */
[----:B------:R-:W-:-:S05]  /*35b0*/  @!P1 IMAD.MOV.U32 R10, RZ, RZ, 0x65 ;  /* 0x00000065ff0a9424 */ /* 0x000fca00078e00ff */
[----:B------:R1:W-:Y:S03]  /*35c0*/  @!P1 ST.E.64.STRONG.GPU desc[UR12][R42.64+0x100], R10 ;  /* 0x0001000a2a009985 */ /* 0x0003e6000c10fb0c */
[----:B------:R-:W-:Y:S01]  /*35d0*/  @!P0 MOV R13, 0x400 ;  /* 0x00000400000d8802 */ /* 0x000fe20000000f00 */
[----:B------:R-:W2:Y:S01]  /*35e0*/  @!P0 S2R R14, SR_CgaCtaId ;  /* 0x00000000000e8919 */ /* 0x000ea20000008800 */
[----:B0-----:R-:W-:Y:S01]  /*35f0*/  @!P1 LEA R9, R9, R8, 0x18 ;  /* 0x0000000809099211 */ /* 0x001fe200078ec0ff */
[----:B------:R-:W-:Y:S02]  /*3600*/  IMAD.MOV.U32 R8, RZ, RZ, R17 ;  /* 0x000000ffff087224 */ /* 0x000fe400078e0011 */
[----:B------:R-:W-:Y:S02]  /*3610*/  @!P0 IMAD.MOV.U32 R8, RZ, RZ, R12 ;  /* 0x000000ffff088224 */ /* 0x000fe400078e000c */
[----:B------:R1:W-:Y:S04]  /*3620*/  @!P1 STS [R9+0x8], R11 ;  /* 0x0000080b09009388 */ /* 0x0003e80000000800 */
[----:B------:R1:W-:Y:S01]  /*3630*/  @!P1 STS [R9+0x4], R12 ;  /* 0x0000040c09009388 */ /* 0x0003e20000000800 */
[----:B--2---:R-:W-:-:S05]  /*3640*/  @!P0 LEA R13, R14, R13, 0x18 ;  /* 0x0000000d0e0d8211 */ /* 0x004fca00078ec0ff */
[----:B------:R1:W-:Y:S02]  /*3650*/  @!P0 STS [R13+0x54], R12 ;  /* 0x0000540c0d008388 */ /* 0x0003e40000000800 */
.L_x_19:
        /* <DEDUP_REMOVED lines=9> */
.L_x_18:
[----:B------:R-:W-:Y:S01]  /*36f0*/  IMAD.IADD R32, R32, 0x1, R39 ;  /* 0x0000000120207824 */ /* 0x000fe200078e0227 */
[----:B------:R-:W0:Y:S01]  /*3700*/  S2R R8, SR_LANEID ;  /* 0x0000000000087919 */ /* 0x000e220000000000 */
[----:B------:R-:W-:Y:S02]  /*3710*/  BAR.SYNC.DEFER_BLOCKING 0x0 ;  /* 0x0000000000007b1d */ /* 0x000fe40000010000 */
[----:B------:R-:W-:Y:S01]  /*3720*/  IMAD.IADD R33, R33, 0x1, R32 ;  /* 0x0000000121217824 */ /* 0x000fe200078e0220 */
[----:B------:R-:W-:Y:S01]  /*3730*/  ISETP.NE.AND P0, PT, R31, RZ, PT ;  /* 0x000000ff1f00720c */ /* 0x000fe20003f05270 */
[----:B------:R-:W-:Y:S02]  /*3740*/  IMAD.U32 R12, RZ, RZ, UR7 ;  /* 0x00000007ff0c7e24 */ /* 0x000fe4000f8e00ff */
[----:B------:R-:W-:Y:S01]  /*3750*/  IMAD.IADD R28, R28, 0x1, R33 ;  /* 0x000000011c1c7824 */ /* 0x000fe200078e0221 */
[----:B------:R-:W1:Y:S03]  /*3760*/  LDCU.64 UR8, c[0x0][0x388] ;  /* 0x00007100ff0877ac */ /* 0x000e660008000a00 */
[----:B------:R-:W-:-:S04]  /*3770*/  IMAD.IADD R27, R27, 0x1, R28 ;  /* 0x000000011b1b7824 */ /* 0x000fc800078e021c */
[----:B------:R-:W-:-:S04]  /*3780*/  IMAD.IADD R26, R26, 0x1, R27 ;  /* 0x000000011a1a7824 */ /* 0x000fc800078e021b */
[----:B------:R-:W-:-:S04]  /*3790*/  IMAD.IADD R25, R25, 0x1, R26 ;  /* 0x0000000119197824 */ /* 0x000fc800078e021a */
[----:B------:R-:W-:-:S04]  /*37a0*/  IMAD.IADD R24, R24, 0x1, R25 ;  /* 0x0000000118187824 */ /* 0x000fc800078e0219 */
[----:B------:R-:W-:Y:S02]  /*37b0*/  IMAD.IADD R23, R23, 0x1, R24 ;  /* 0x0000000117177824 */ /* 0x000fe400078e0218 */
[----:B0-----:R-:W-:Y:S02]  /*37c0*/  IMAD R8, R8, 0x48, R29 ;  /* 0x0000004808087824 */ /* 0x001fe400078e021d */
[----:B------:R-:W-:-:S03]  /*37d0*/  IMAD.IADD R22, R22, 0x1, R23 ;  /* 0x0000000116167824 */ /* 0x000fc600078e0217 */
[----:B------:R-:W-:Y:S01]  /*37e0*/  STS [R8], R39 ;  /* 0x0000002708007388 */ /* 0x000fe20000000800 */
[----:B------:R-:W-:-:S03]  /*37f0*/  IMAD.IADD R21, R21, 0x1, R22 ;  /* 0x0000000115157824 */ /* 0x000fc600078e0216 */
[----:B------:R-:W-:Y:S01]  /*3800*/  STS [R8+0x4], R32 ;  /* 0x0000042008007388 */ /* 0x000fe20000000800 */
        /* <DEDUP_REMOVED lines=15> */
[----:B------:R-:W-:Y:S04]  /*3900*/  STS [R8+0x24], R22 ;  /* 0x0000241608007388 */ /* 0x000fe80000000800 */
        /* <DEDUP_REMOVED lines=8> */
[----:B------:R0:W-:Y:S01]  /*3990*/  STS [R8+0x48], R0 ;  /* 0x0000480008007388 */ /* 0x0001e20000000800 */
[----:B------:R-:W-:-:S03]  /*39a0*/  NOP ;  /* 0x0000000000007918 */ /* 0x000fc60000000000 */
[----:B------:R-:W-:Y:S04]  /*39b0*/  LDS R39, [R29] ;  /* 0x000000001d277984 */ /* 0x000fe80000000800 */
[----:B------:R-:W-:Y:S04]  /*39c0*/  LDS R41, [R29+0x80] ;  /* 0x000080001d297984 */ /* 0x000fe80000000800 */
        /* <DEDUP_REMOVED lines=17> */
[----:B------:R2:W-:Y:S01]  /*3ae0*/  @!P0 STS [UR4+0x7b80], R12 ;  /* 0x007b800cff008988 */ /* 0x0005e20008000804 */
[----:B------:R-:W-:Y:S01]  /*3af0*/  BAR.SYNC.DEFER_BLOCKING 0x0 ;  /* 0x0000000000007b1d */ /* 0x000fe20000010000 */
[----:B0-----:R-:W-:-:S05]  /*3b00*/  IADD3 R0, P0, PT, R30, UR10, RZ ;  /* 0x0000000a1e007c10 */ /* 0x001fca000ff1e0ff */
[----:B------:R-:W0:Y:S01]  /*3b10*/  S2R R2, SR_TID.X ;  /* 0x0000000000027919 */ /* 0x000e220000002100 */
[----:B------:R-:W3:Y:S01]  /*3b20*/  LDS R31, [UR4+0x7b80] ;  /* 0x007b8004ff1f7984 */ /* 0x000ee20008000800 */
[C---:B0-----:R-:W-:Y:S02]  /*3b30*/  LOP3.LUT R3, R2.reuse, 0x3e0, RZ, 0xc0, !PT ;  /* 0x000003e002037812 */ /* 0x041fe400078ec0ff */
[----:B------:R-:W-:-:S05]  /*3b40*/  LOP3.LUT R2, R2, 0x1f, RZ, 0xc0, !PT ;  /* 0x0000001f02027812 */ /* 0x000fca00078ec0ff */
[----:B------:R-:W-:Y:S02]  /*3b50*/  IMAD R8, R3, 0x13, R2 ;  /* 0x0000001303087824 */ /* 0x000fe400078e0202 */
[----:B------:R-:W-:Y:S01]  /*3b60*/  IMAD.X R3, RZ, RZ, UR11, P0 ;  /* 0x0000000bff037e24 */ /* 0x000fe200080e06ff */
[----:B-1----:R-:W-:Y:S01]  /*3b70*/  LEA R2, P0, R0, UR8, 0x2 ;  /* 0x0000000800027c11 */ /* 0x002fe2000f8010ff */
[C---:B------:R-:W-:Y:S02]  /*3b80*/  VIADD R10, R8.reuse, 0x20 ;  /* 0x00000020080a7836 */ /* 0x040fe40000000000 */
[----:B--2---:R-:W-:Y:S01]  /*3b90*/  VIADD R12, R8, 0xa0 ;  /* 0x000000a0080c7836 */ /* 0x004fe20000000000 */
[----:B------:R-:W-:Y:S01]  /*3ba0*/  LEA.HI.X R3, R0, UR9, R3, 0x2, P0 ;  /* 0x0000000900037c11 */ /* 0x000fe200080f1403 */
[----:B------:R-:W-:Y:S01]  /*3bb0*/  VIADD R0, R8, 0x40 ;  /* 0x0000004008007836 */ /* 0x000fe20000000000 */
[-C--:B---3--:R-:W-:Y:S02]  /*3bc0*/  ISETP.GE.AND P1, PT, R30, R31.reuse, PT ;  /* 0x0000001f1e00720c */ /* 0x088fe40003f26270 */
[-C--:B------:R-:W-:Y:S01]  /*3bd0*/  ISETP.GE.AND P2, PT, R10, R31.reuse, PT ;  /* 0x0000001f0a00720c */ /* 0x080fe20003f46270 */
[----:B------:R-:W-:Y:S01]  /*3be0*/  VIADD R10, R8, 0x60 ;  /* 0x00000060080a7836 */ /* 0x000fe20000000000 */
[-C--:B------:R-:W-:Y:S01]  /*3bf0*/  ISETP.GE.AND P3, PT, R0, R31.reuse, PT ;  /* 0x0000001f0000720c */ /* 0x080fe20003f66270 */
[----:B------:R-:W-:Y:S01]  /*3c00*/  VIADD R0, R8, 0x80 ;  /* 0x0000008008007836 */ /* 0x000fe20000000000 */
[----:B------:R-:W-:-:S02]  /*3c10*/  ISETP.GE.AND P6, PT, R12, R31, PT ;  /* 0x0000001f0c00720c */ /* 0x000fc40003fc6270 */
[-C--:B------:R-:W-:Y:S01]  /*3c20*/  ISETP.GE.AND P4, PT, R10, R31.reuse, PT ;  /* 0x0000001f0a00720c */ /* 0x080fe20003f86270 */
[----:B------:R-:W-:Y:S01]  /*3c30*/  VIADD R10, R8, 0xc0 ;  /* 0x000000c0080a7836 */ /* 0x000fe20000000000 */
[-C--:B------:R-:W-:Y:S01]  /*3c40*/  ISETP.GE.AND P5, PT, R0, R31.reuse, PT ;  /* 0x0000001f0000720c */ /* 0x080fe20003fa6270 */
[----:B------:R-:W-:Y:S02]  /*3c50*/  VIADD R0, R8, 0xe0 ;  /* 0x000000e008007836 */ /* 0x000fe40000000000 */
[----:B------:R0:W-:Y:S01]  /*3c60*/  @!P1 STG.E desc[UR12][R2.64], R39 ;  /* 0x0000002702009986 */ /* 0x0001e2000c10190c */
[-C--:B------:R-:W-:Y:S01]  /*3c70*/  ISETP.GE.AND P0, PT, R10, R31.reuse, PT ;  /* 0x0000001f0a00720c */ /* 0x080fe20003f06270 */
[----:B------:R-:W-:Y:S01]  /*3c80*/  VIADD R10, R8, 0x160 ;  /* 0x00000160080a7836 */ /* 0x000fe20000000000 */
[-C--:B------:R-:W-:Y:S01]  /*3c90*/  ISETP.GE.AND P1, PT, R0, R31.reuse, PT ;  /* 0x0000001f0000720c */ /* 0x080fe20003f26270 */
[----:B------:R-:W-:Y:S01]  /*3ca0*/  VIADD R0, R8, 0x140 ;  /* 0x0000014008007836 */ /* 0x000fe20000000000 */
[----:B------:R0:W-:Y:S01]  /*3cb0*/  @!P2 STG.E desc[UR12][R2.64+0x80], R41 ;  /* 0x000080290200a986 */ /* 0x0001e2000c10190c */
[----:B------:R-:W-:-:S03]  /*3cc0*/  ISETP.GE.AND P2, PT, R37, R31, PT ;  /* 0x0000001f2500720c */ /* 0x000fc60003f46270 */
[----:B------:R0:W-:Y:S01]  /*3cd0*/  @!P3 STG.E desc[UR12][R2.64+0x100], R43 ;  /* 0x0001002b0200b986 */ /* 0x0001e2000c10190c */
[----:B------:R-:W-:-:S03]  /*3ce0*/  ISETP.GE.AND P3, PT, R36, R31, PT ;  /* 0x0000001f2400720c */ /* 0x000fc60003f66270 */
[----:B------:R0:W-:Y:S01]  /*3cf0*/  @!P4 STG.E desc[UR12][R2.64+0x180], R45 ;  /* 0x0001802d0200c986 */ /* 0x0001e2000c10190c */
[-C--:B------:R-:W-:Y:S01]  /*3d00*/  ISETP.GE.AND P4, PT, R0, R31.reuse, PT ;  /* 0x0000001f0000720c */ /* 0x080fe20003f86270 */
[----:B------:R-:W-:Y:S02]  /*3d10*/  VIADD R0, R8, 0x180 ;  /* 0x0000018008007836 */ /* 0x000fe40000000000 */
[----:B------:R0:W-:Y:S01]  /*3d20*/  @!P5 STG.E desc[UR12][R2.64+0x200], R4 ;  /* 0x000200040200d986 */ /* 0x0001e2000c10190c */
[-C--:B------:R-:W-:Y:S01]  /*3d30*/  ISETP.GE.AND P5, PT, R10, R31.reuse, PT ;  /* 0x0000001f0a00720c */ /* 0x080fe20003fa6270 */
[----:B------:R-:W-:Y:S02]  /*3d40*/  VIADD R10, R8, 0x1a0 ;  /* 0x000001a0080a7836 */ /* 0x000fe40000000000 */
[----:B------:R0:W-:Y:S01]  /*3d50*/  @!P6 STG.E desc[UR12][R2.64+0x280], R6 ;  /* 0x000280060200e986 */ /* 0x0001e2000c10190c */
[----:B------:R-:W-:Y:S01]  /*3d60*/  ISETP.GE.AND P6, PT, R0, R31, PT ;  /* 0x0000001f0000720c */ /* 0x000fe20003fc6270 */
[----:B------:R-:W-:-:S02]  /*3d70*/  VIADD R0, R8, 0x1c0 ;  /* 0x000001c008007836 */ /* 0x000fc40000000000 */
[----:B------:R0:W-:Y:S01]  /*3d80*/  @!P0 STG.E desc[UR12][R2.64+0x300], R33 ;  /* 0x0003002102008986 */ /* 0x0001e2000c10190c */
[-C--:B------:R-:W-:Y:S01]  /*3d90*/  ISETP.GE.AND P0, PT, R10, R31.reuse, PT ;  /* 0x0000001f0a00720c */ /* 0x080fe20003f06270 */
[C---:B------:R-:W-:Y:S02]  /*3da0*/  VIADD R10, R8.reuse, 0x1e0 ;  /* 0x000001e0080a7836 */ /* 0x040fe40000000000 */
[----:B------:R-:W-:Y:S01]  /*3db0*/  VIADD R8, R8, 0x200 ;  /* 0x0000020008087836 */ /* 0x000fe20000000000 */
[----:B------:R0:W-:Y:S01]  /*3dc0*/  @!P1 STG.E desc[UR12][R2.64+0x380], R25 ;  /* 0x0003801902009986 */ /* 0x0001e2000c10190c */
[----:B------:R-:W-:-:S03]  /*3dd0*/  ISETP.GE.AND P1, PT, R0, R31, PT ;  /* 0x0000001f0000720c */ /* 0x000fc60003f26270 */
        /* <DEDUP_REMOVED lines=8> */
[----:B------:R0:W-:Y:S04]  /*3e60*/  @!P6 STG.E desc[UR12][R2.64+0x600], R15 ;  /* 0x0006000f0200e986 */ /* 0x0001e8000c10190c */
[----:B------:R0:W-:Y:S04]  /*3e70*/  @!P0 STG.E desc[UR12][R2.64+0x680], R13 ;  /* 0x0006800d02008986 */ /* 0x0001e8000c10190c */
[----:B------:R0:W-:Y:S04]  /*3e80*/  @!P1 STG.E desc[UR12][R2.64+0x700], R11 ;  /* 0x0007000b02009986 */ /* 0x0001e8000c10190c */
[----:B------:R0:W-:Y:S04]  /*3e90*/  @!P2 STG.E desc[UR12][R2.64+0x780], R9 ;  /* 0x000780090200a986 */ /* 0x0001e8000c10190c */
[----:B------:R0:W-:Y:S04]  /*3ea0*/  @!P3 STG.E desc[UR12][R2.64+0x800], R7 ;  /* 0x000800070200b986 */ /* 0x0001e8000c10190c */
[----:B------:R0:W-:Y:S01]  /*3eb0*/  @!P4 STG.E desc[UR12][R2.64+0x880], R5 ;  /* 0x000880050200c986 */ /* 0x0001e2000c10190c */
[----:B------:R-:W-:Y:S05]  /*3ec0*/  @P5 EXIT ;  /* 0x000000000000594d */ /* 0x000fea0003800000 */
[----:B------:R-:W-:Y:S01]  /*3ed0*/  STG.E desc[UR12][R2.64+0x900], R27 ;  /* 0x0009001b02007986 */ /* 0x000fe2000c10190c */
[----:B------:R-:W-:Y:S05]  /*3ee0*/  EXIT ;  /* 0x000000000000794d */ /* 0x000fea0003800000 */
.L_x_5:
[----:B------:R-:W-:Y:S01]  /*3ef0*/  BSSY B1, `(.L_x_32) ;  /* 0x0000006000017945 */ /* 0x000fe20003800000 */
[----:B------:R-:W-:Y:S01]  /*3f00*/  PLOP3.LUT P0, PT, P0, PT, PT, 0x8, 0x80 ;  /* 0x000000000080781c */ /* 0x000fe2000070e170 */
[----:B------:R-:W-:-:S12]  /*3f10*/  IMAD.MOV.U32 R10, RZ, RZ, -0x1 ;  /* 0xffffffffff0a7424 */ /* 0x000fd800078e00ff */
[----:B------:R-:W-:Y:S05]  /*3f20*/  WARPSYNC.COLLECTIVE R10, `(.L_x_33) ;  /* 0x000000000a087348 */ /* 0x000fea0003c00000 */
[----:B------:R-:W-:Y:S01]  /*3f30*/  VOTE.ANY P0, P0 ;  /* 0x0000000000ff7806 */ /* 0x000fe20000000100 */
[----:B------:R-:W-:-:S12]  /*3f40*/  ENDCOLLECTIVE ;  /* 0x000000000000791b */ /* 0x000fd80003800000 */
.L_x_33:
[----:B------:R-:W-:Y:S05]  /*3f50*/  BSYNC B1 ;  /* 0x0000000000017941 */ /* 0x000fea0003800000 */
.L_x_32:
[----:B------:R-:W-:Y:S05]  /*3f60*/  BRA `(.L_x_34) ;  /* 0xffffffd000287947 */ /* 0x000fea000383ffff */
.L_x_7:
[----:B------:R-:W-:Y:S01]  /*3f70*/  BSSY B1, `(.L_x_35) ;  /* 0x0000006000017945 */ /* 0x000fe20003800000 */
[----:B------:R-:W-:Y:S01]  /*3f80*/  PLOP3.LUT P0, PT, P0, PT, PT, 0x8, 0x80 ;  /* 0x000000000080781c */ /* 0x000fe2000070e170 */
[----:B------:R-:W-:-:S12]  /*3f90*/  IMAD.MOV.U32 R10, RZ, RZ, -0x1 ;  /* 0xffffffffff0a7424 */ /* 0x000fd800078e00ff */
[----:B------:R-:W-:Y:S05]  /*3fa0*/  WARPSYNC.COLLECTIVE R10, `(.L_x_36) ;  /* 0x000000000a087348 */ /* 0x000fea0003c00000 */
[----:B------:R-:W-:Y:S01]  /*3fb0*/  VOTE.ANY P0, P0 ;  /* 0x0000000000ff7806 */ /* 0x000fe20000000100 */
[----:B------:R-:W-:-:S12]  /*3fc0*/  ENDCOLLECTIVE ;  /* 0x000000000000791b */ /* 0x000fd80003800000 */
.L_x_36:
[----:B------:R-:W-:Y:S05]  /*3fd0*/  BSYNC B1 ;  /* 0x0000000000017941 */ /* 0x000fea0003800000 */
.L_x_35:
[----:B------:R-:W-:Y:S05]  /*3fe0*/  BRA `(.L_x_37) ;  /* 0xffffffd0002c7947 */ /* 0x000fea000383ffff */
.L_x_9:
[----:B------:R-:W0:Y:S01]  /*3ff0*/  S2R R8, SR_GEMASK ;  /* 0x0000000000087919 */ /* 0x000e220000003c00 */
[----:B------:R-:W-:Y:S01]  /*4000*/  BSSY B1, `(.L_x_38) ;  /* 0x0000006000017945 */ /* 0x000fe20003800000 */
[----:B------:R-:W-:Y:S01]  /*4010*/  PLOP3.LUT P2, PT, P0, PT, PT, 0x8, 0x80 ;  /* 0x000000000080781c */ /* 0x000fe2000074e170 */
[----:B------:R-:W-:-:S12]  /*4020*/  IMAD.MOV.U32 R10, RZ, RZ, -0x1 ;  /* 0xffffffffff0a7424 */ /* 0x000fd800078e00ff */
[----:B0-----:R-:W-:Y:S05]  /*4030*/  WARPSYNC.COLLECTIVE R10, `(.L_x_39) ;  /* 0x000000000a087348 */ /* 0x001fea0003c00000 */
[----:B------:R-:W-:Y:S01]  /*4040*/  VOTE.ANY R10, PT, P2 ;  /* 0x00000000000a7806 */ /* 0x000fe200010e0100 */
[----:B0-----:R-:W-:Y:S06]  /*4050*/  ENDCOLLECTIVE ;  /* 0x000000000000791b */ /* 0x001fec0003800000 */
.L_x_39:
[----:B------:R-:W-:Y:S05]  /*4060*/  BSYNC B1 ;  /* 0x0000000000017941 */ /* 0x000fea0003800000 */
.L_x_38:
[----:B------:R-:W-:Y:S01]  /*4070*/  LOP3.LUT R10, R10, 0x80000000, R8, 0xec, !PT ;  /* 0x800000000a0a7812 */ /* 0x000fe200078eec08 */
[----:B------:R-:W-:Y:S01]  /*4080*/  IMAD.MOV.U32 R14, RZ, RZ, 0x1 ;  /* 0x00000001ff0e7424 */ /* 0x000fe200078e00ff */
[----:B------:R-:W-:Y:S01]  /*4090*/  ISETP.NE.AND P0, PT, R12, 0x65, PT ;  /* 0x000000650c00780c */ /* 0x000fe20003f05270 */
[C---:B------:R-:W-:Y:S02]  /*40a0*/  VIADD R38, R37.reuse, 0x2 ;  /* 0x0000000225267836 */ /* 0x040fe40000000000 */
[C---:B------:R-:W-:Y:S02]  /*40b0*/  VIADD R11, R10.reuse, 0xffffffff ;  /* 0xffffffff0a0b7836 */ /* 0x040fe40000000000 */
[C---:B------:R-:W-:Y:S02]  /*40c0*/  VIADD R19, R37.reuse, 0x4 ;  /* 0x0000000425137836 */ /* 0x040fe40000000000 */
[----:B------:R-:W-:Y:S01]  /*40d0*/  VIADD R39, R37, 0x10 ;  /* 0x0000001025277836 */ /* 0x000fe20000000000 */
[----:B------:R-:W-:Y:S01]  /*40e0*/  LOP3.LUT R11, R10, R11, RZ, 0xc, !PT ;  /* 0x0000000b0a0b7212 */ /* 0x000fe200078e0cff */
[----:B------:R-:W-:-:S03]  /*40f0*/  IMAD.MOV.U32 R10, RZ, RZ, -0x1 ;  /* 0xffffffffff0a7424 */ /* 0x000fc600078e00ff */
[----:B------:R0:W1:Y:S04]  /*4100*/  POPC R15, R11 ;  /* 0x0000000b000f7309 */ /* 0x0000680000000000 */
[----:B01----:R-:W-:Y:S05]  /*4110*/  WARPSYNC.COLLECTIVE R10, `(.L_x_40) ;  /* 0x000000000a087348 */ /* 0x003fea0003c00000 */
[----:B-1----:R1:W2:Y:S02]  /*4120*/  SHFL.DOWN P2, R16, R13, R14, R15 ;  /* 0x0800000e0d107389 */ /* 0x0022a4000004000f */
[----:B012---:R-:W-:Y:S05]  /*4130*/  ENDCOLLECTIVE ;  /* 0x000000000000791b */ /* 0x007fea0003800000 */
.L_x_40:
[----:B------:R-:W-:Y:S01]  /*4140*/  IMAD.MOV.U32 R14, RZ, RZ, 0x2 ;  /* 0x00000002ff0e7424 */ /* 0x000fe200078e00ff */
[----:B------:R-:W-:-:S04]  /*4150*/  ISETP.GE.AND P2, PT, R37, R15, PT ;  /* 0x0000000f2500720c */ /* 0x000fc80003f46270 */
[----:B------:R-:W-:-:S05]  /*4160*/  SEL R16, R16, RZ, !P2 ;  /* 0x000000ff10107207 */ /* 0x000fca0005000000 */
[----:B------:R-:W-:-:S04]  /*4170*/  IMAD.IADD R36, R16, 0x1, R13 ;  /* 0x0000000110247824 */ /* 0x000fc800078e020d */
[----:B------:R-:W-:-:S07]  /*4180*/  IMAD.MOV.U32 R13, RZ, RZ, R36 ;  /* 0x000000ffff0d7224 */ /* 0x000fce00078e0024 */
[----:B------:R-:W-:Y:S05]  /*4190*/  WARPSYNC.COLLECTIVE R10, `(.L_x_41) ;  /* 0x000000000a087348 */ /* 0x000fea0003c00000 */
[----:B------:R0:W1:Y:S02]  /*41a0*/  SHFL.DOWN P2, R16, R13, R14, R15 ;  /* 0x0800000e0d107389 */ /* 0x000064000004000f */
[----:B01----:R-:W-:Y:S05]  /*41b0*/  ENDCOLLECTIVE ;  /* 0x000000000000791b */ /* 0x003fea0003800000 */
.L_x_41:
[----:B------:R-:W-:Y:S01]  /*41c0*/  IMAD.MOV.U32 R14, RZ, RZ, 0x4 ;  /* 0x00000004ff0e7424 */ /* 0x000fe200078e00ff */
[----:B------:R-:W-:-:S04]  /*41d0*/  ISETP.GT.AND P2, PT, R38, R15, PT ;  /* 0x0000000f2600720c */ /* 0x000fc80003f44270 */
[----:B------:R-:W-:-:S05]  /*41e0*/  SEL R11, R16, RZ, !P2 ;  /* 0x000000ff100b7207 */ /* 0x000fca0005000000 */
[----:B------:R-:W-:Y:S02]  /*41f0*/  IMAD.IADD R40, R36, 0x1, R11 ;  /* 0x0000000124287824 */ /* 0x000fe400078e020b */
[----:B------:R-:W-:Y:S02]  /*4200*/  VIADD R36, R37, 0x8 ;  /* 0x0000000825247836 */ /* 0x000fe40000000000 */
[----:B------:R-:W-:-:S07]  /*4210*/  IMAD.MOV.U32 R13, RZ, RZ, R40 ;  /* 0x000000ffff0d7224 */ /* 0x000fce00078e0028 */
[----:B------:R-:W-:Y:S05]  /*4220*/  WARPSYNC.COLLECTIVE R10, `(.L_x_42) ;  /* 0x000000000a087348 */ /* 0x000fea0003c00000 */
[----:B------:R0:W1:Y:S02]  /*4230*/  SHFL.DOWN P2, R16, R13, R14, R15 ;  /* 0x0800000e0d107389 */ /* 0x000064000004000f */
[----:B01----:R-:W-:Y:S05]  /*4240*/  ENDCOLLECTIVE ;  /* 0x000000000000791b */ /* 0x003fea0003800000 */
.L_x_42:
[----:B------:R-:W-:Y:S01]  /*4250*/  IMAD.MOV.U32 R14, RZ, RZ, 0x8 ;  /* 0x00000008ff0e7424 */ /* 0x000fe200078e00ff */
[----:B------:R-:W-:-:S04]  /*4260*/  ISETP.GT.AND P2, PT, R19, R15, PT ;  /* 0x0000000f1300720c */ /* 0x000fc80003f44270 */
[----:B------:R-:W-:-:S05]  /*4270*/  SEL R11, R16, RZ, !P2 ;  /* 0x000000ff100b7207 */ /* 0x000fca0005000000 */
[----:B------:R-:W-:-:S04]  /*4280*/  IMAD.IADD R42, R40, 0x1, R11 ;  /* 0x00000001282a7824 */ /* 0x000fc800078e020b */
[----:B------:R-:W-:-:S07]  /*4290*/  IMAD.MOV.U32 R13, RZ, RZ, R42 ;  /* 0x000000ffff0d7224 */ /* 0x000fce00078e002a */
[----:B------:R-:W-:Y:S05]  /*42a0*/  WARPSYNC.COLLECTIVE R10, `(.L_x_43) ;  /* 0x000000000a087348 */ /* 0x000fea0003c00000 */
[----:B------:R0:W1:Y:S02]  /*42b0*/  SHFL.DOWN P2, R16, R13, R14, R15 ;  /* 0x0800000e0d107389 */ /* 0x000064000004000f */
[----:B01----:R-:W-:Y:S05]  /*42c0*/  ENDCOLLECTIVE ;  /* 0x000000000000791b */ /* 0x003fea0003800000 */
.L_x_43:
        /* <DEDUP_REMOVED lines=8> */
.L_x_44:
[----:B------:R-:W-:Y:S05]  /*4350*/  WARPSYNC.COLLECTIVE R10, `(.L_x_45) ;  /* 0x000000000a087348 */ /* 0x000fea0003c00000 */
[----:B------:R-:W-:Y:S01]  /*4360*/  VOTE.ALL P0, P0 ;  /* 0x0000000000ff7806 */ /* 0x000fe20000000000 */
[----:B------:R-:W-:-:S12]  /*4370*/  ENDCOLLECTIVE ;  /* 0x000000000000791b */ /* 0x000fd80003800000 */
.L_x_45:
[----:B------:R-:W0:Y:S01]  /*4380*/  LDC.64 R12, c[0x0][0x390] ;  /* 0x0000e400ff0c7b82 */ /* 0x000e220000000a00 */
[----:B------:R-:W-:-:S04]  /*4390*/  ISETP.GT.AND P2, PT, R39, R15, PT ;  /* 0x0000000f2700720c */ /* 0x000fc80003f44270 */
[----:B------:R-:W-:-:S05]  /*43a0*/  SEL R16, R16, RZ, !P2 ;  /* 0x000000ff10107207 */ /* 0x000fca0005000000 */
[----:B------:R-:W-:Y:S01]  /*43b0*/  IMAD.IADD R40, R41, 0x1, R16 ;  /* 0x0000000129287824 */ /* 0x000fe200078e0210 */
[----:B0-----:R-:W-:-:S05]  /*43c0*/  IADD3 R42, P2, PT, R12, 0x100, RZ ;  /* 0x000001000c2a7810 */ /* 0x001fca0007f5e0ff */
[----:B------:R-:W-:Y:S01]  /*43d0*/  IMAD.X R43, RZ, RZ, R13, P2 ;  /* 0x000000ffff2b7224 */ /* 0x000fe200010e060d */
[----:B------:R-:W-:Y:S07]  /*43e0*/  BRA `(.L_x_46) ;  /* 0xffffffcc00c87947 */ /* 0x000fee000383ffff */
.L_x_11:
[----:B------:R-:W-:Y:S01]  /*43f0*/  BSSY B1, `(.L_x_47) ;  /* 0x0000006000017945 */ /* 0x000fe20003800000 */
[----:B------:R-:W-:Y:S01]  /*4400*/  PLOP3.LUT P0, PT, P0, PT, PT, 0x8, 0x80 ;  /* 0x000000000080781c */ /* 0x000fe2000070e170 */
[----:B------:R-:W-:-:S12]  /*4410*/  IMAD.MOV.U32 R10, RZ, RZ, -0x1 ;  /* 0xffffffffff0a7424 */ /* 0x000fd800078e00ff */
[----:B------:R-:W-:Y:S05]  /*4420*/  WARPSYNC.COLLECTIVE R10, `(.L_x_48) ;  /* 0x000000000a087348 */ /* 0x000fea0003c00000 */
[----:B------:R-:W-:Y:S01]  /*4430*/  VOTE.ANY P0, P0 ;  /* 0x0000000000ff7806 */ /* 0x000fe20000000100 */
[----:B------:R-:W-:-:S12]  /*4440*/  ENDCOLLECTIVE ;  /* 0x000000000000791b */ /* 0x000fd80003800000 */
.L_x_48:
[----:B------:R-:W-:Y:S05]  /*4450*/  BSYNC B1 ;  /* 0x0000000000017941 */ /* 0x000fea0003800000 */
.L_x_47:
[----:B------:R-:W-:Y:S05]  /*4460*/  BRA `(.L_x_49) ;  /* 0xffffffcc00d07947 */ /* 0x000fea000383ffff */
.L_x_13:
[----:B------:R-:W-:Y:S01]  /*4470*/  BSSY B1, `(.L_x_50) ;  /* 0x0000006000017945 */ /* 0x000fe20003800000 */
[----:B------:R-:W-:Y:S01]  /*4480*/  PLOP3.LUT P0, PT, P0, PT, PT, 0x8, 0x80 ;  /* 0x000000000080781c */ /* 0x000fe2000070e170 */
[----:B------:R-:W-:-:S12]  /*4490*/  IMAD.MOV.U32 R10, RZ, RZ, -0x1 ;  /* 0xffffffffff0a7424 */ /* 0x000fd800078e00ff */
[----:B------:R-:W-:Y:S05]  /*44a0*/  WARPSYNC.COLLECTIVE R10, `(.L_x_51) ;  /* 0x000000000a087348 */ /* 0x000fea0003c00000 */
[----:B------:R-:W-:Y:S01]  /*44b0*/  VOTE.ANY P0, P0 ;  /* 0x0000000000ff7806 */ /* 0x000fe20000000100 */
[----:B------:R-:W-:-:S12]  /*44c0*/  ENDCOLLECTIVE ;  /* 0x000000000000791b */ /* 0x000fd80003800000 */
.L_x_51:
[----:B------:R-:W-:Y:S05]  /*44d0*/  BSYNC B1 ;  /* 0x0000000000017941 */ /* 0x000fea0003800000 */
.L_x_50:
[----:B------:R-:W-:Y:S05]  /*44e0*/  BRA `(.L_x_52) ;  /* 0xffffffcc00d47947 */ /* 0x000fea000383ffff */
.L_x_15:
[----:B------:R-:W-:Y:S01]  /*44f0*/  BSSY B1, `(.L_x_53) ;  /* 0x0000006000017945 */ /* 0x000fe20003800000 */
[----:B------:R-:W-:Y:S01]  /*4500*/  PLOP3.LUT P2, PT, P0, PT, PT, 0x8, 0x80 ;  /* 0x000000000080781c */ /* 0x000fe2000074e170 */
[----:B------:R-:W-:-:S12]  /*4510*/  IMAD.MOV.U32 R10, RZ, RZ, -0x1 ;  /* 0xffffffffff0a7424 */ /* 0x000fd800078e00ff */
[----:B------:R-:W-:Y:S05]  /*4520*/  WARPSYNC.COLLECTIVE R10, `(.L_x_54) ;  /* 0x000000000a087348 */ /* 0x000fea0003c00000 */
[----:B------:R-:W-:Y:S01]  /*4530*/  VOTE.ANY R10, PT, P2 ;  /* 0x00000000000a7806 */ /* 0x000fe200010e0100 */
[----:B------:R-:W-:Y:S06]  /*4540*/  ENDCOLLECTIVE ;  /* 0x000000000000791b */ /* 0x000fec0003800000 */
.L_x_54:
[----:B------:R-:W-:Y:S05]  /*4550*/  BSYNC B1 ;  /* 0x0000000000017941 */ /* 0x000fea0003800000 */
.L_x_53:
[----:B------:R-:W-:Y:S01]  /*4560*/  LOP3.LUT R10, R10, 0x80000000, R8, 0xec, !PT ;  /* 0x800000000a0a7812 */ /* 0x000fe200078eec08 */
[----:B------:R-:W-:Y:S02]  /*4570*/  IMAD.MOV.U32 R14, RZ, RZ, 0x1 ;  /* 0x00000001ff0e7424 */ /* 0x000fe400078e00ff */
[----:B------:R-:W-:Y:S02]  /*4580*/  VIADD R18, R18, 0xffffffe0 ;  /* 0xffffffe012127836 */ /* 0x000fe40000000000 */
[----:B------:R-:W-:-:S05]  /*4590*/  VIADD R15, R10, 0xffffffff ;  /* 0xffffffff0a0f7836 */ /* 0x000fca0000000000 */
[----:B------:R-:W-:Y:S01]  /*45a0*/  LOP3.LUT R15, R10, R15, RZ, 0xc, !PT ;  /* 0x0000000f0a0f7212 */ /* 0x000fe200078e0cff */
[----:B------:R-:W-:-:S05]  /*45b0*/  IMAD.MOV.U32 R10, RZ, RZ, -0x1 ;  /* 0xffffffffff0a7424 */ /* 0x000fca00078e00ff */
[----:B------:R-:W0:Y:S02]  /*45c0*/  POPC R15, R15 ;  /* 0x0000000f000f7309 */ /* 0x000e240000000000 */
[----:B0-----:R-:W-:Y:S05]  /*45d0*/  WARPSYNC.COLLECTIVE R10, `(.L_x_55) ;  /* 0x000000000a087348 */ /* 0x001fea0003c00000 */
[----:B0-----:R0:W1:Y:S02]  /*45e0*/  SHFL.DOWN P2, R16, R13, R14, R15 ;  /* 0x0800000e0d107389 */ /* 0x001064000004000f */
[----:B01----:R-:W-:Y:S05]  /*45f0*/  ENDCOLLECTIVE ;  /* 0x000000000000791b */ /* 0x003fea0003800000 */
.L_x_55:
[----:B------:R-:W-:Y:S01]  /*4600*/  ISETP.GE.AND P0, PT, R37, R15, PT ;  /* 0x0000000f2500720c */ /* 0x000fe20003f06270 */
[----:B------:R-:W-:-:S03]  /*4610*/  IMAD.MOV.U32 R14, RZ, RZ, 0x2 ;  /* 0x00000002ff0e7424 */ /* 0x000fc600078e00ff */
[----:B------:R-:W-:Y:S02]  /*4620*/  SEL R16, R16, RZ, !P0 ;  /* 0x000000ff10107207 */ /* 0x000fe40004000000 */
[----:B------:R-:W-:-:S03]  /*4630*/  ISETP.GT.AND P0, PT, R38, R15, PT ;  /* 0x0000000f2600720c */ /* 0x000fc60003f04270 */
[----:B------:R-:W-:-:S04]  /*4640*/  IMAD.IADD R41, R16, 0x1, R13 ;  /* 0x0000000110297824 */ /* 0x000fc800078e020d */
[----:B------:R-:W-:-:S07]  /*4650*/  IMAD.MOV.U32 R13, RZ, RZ, R41 ;  /* 0x000000ffff0d7224 */ /* 0x000fce00078e0029 */
[----:B------:R-:W-:Y:S05]  /*4660*/  WARPSYNC.COLLECTIVE R10, `(.L_x_56) ;  /* 0x000000000a087348 */ /* 0x000fea0003c00000 */
[----:B------:R0:W1:Y:S02]  /*4670*/  SHFL.DOWN P2, R16, R13, R14, R15 ;  /* 0x0800000e0d107389 */ /* 0x000064000004000f */
[----:B01----:R-:W-:Y:S05]  /*4680*/  ENDCOLLECTIVE ;  /* 0x000000000000791b */ /* 0x003fea0003800000 */
.L_x_56:
[----:B------:R-:W-:Y:S01]  /*4690*/  IMAD.MOV.U32 R14, RZ, RZ, 0x4 ;  /* 0x00000004ff0e7424 */ /* 0x000fe200078e00ff */
[----:B------:R-:W-:Y:S02]  /*46a0*/  SEL R16, R16, RZ, !P0 ;  /* 0x000000ff10107207 */ /* 0x000fe40004000000 */
[----:B------:R-:W-:-:S03]  /*46b0*/  ISETP.GT.AND P0, PT, R19, R15, PT ;  /* 0x0000000f1300720c */ /* 0x000fc60003f04270 */
[----:B------:R-:W-:-:S04]  /*46c0*/  IMAD.IADD R41, R41, 0x1, R16 ;  /* 0x0000000129297824 */ /* 0x000fc800078e0210 */
[----:B------:R-:W-:-:S07]  /*46d0*/  IMAD.MOV.U32 R13, RZ, RZ, R41 ;  /* 0x000000ffff0d7224 */ /* 0x000fce00078e0029 */
[----:B------:R-:W-:Y:S05]  /*46e0*/  WARPSYNC.COLLECTIVE R10, `(.L_x_57) ;  /* 0x000000000a087348 */ /* 0x000fea0003c00000 */
[----:B------:R0:W1:Y:S02]  /*46f0*/  SHFL.DOWN P2, R16, R13, R14, R15 ;  /* 0x0800000e0d107389 */ /* 0x000064000004000f */
[----:B01----:R-:W-:Y:S05]  /*4700*/  ENDCOLLECTIVE ;  /* 0x000000000000791b */ /* 0x003fea0003800000 */
.L_x_57:
[----:B------:R-:W-:Y:S01]  /*4710*/  IMAD.MOV.U32 R14, RZ, RZ, 0x8 ;  /* 0x00000008ff0e7424 */ /* 0x000fe200078e00ff */
[----:B------:R-:W-:Y:S02]  /*4720*/  SEL R16, R16, RZ, !P0 ;  /* 0x000000ff10107207 */ /* 0x000fe40004000000 */
[----:B------:R-:W-:-:S03]  /*4730*/  ISETP.GT.AND P0, PT, R36, R15, PT ;  /* 0x0000000f2400720c */ /* 0x000fc60003f04270 */
[----:B------:R-:W-:-:S10]  /*4740*/  IMAD.IADD R13, R41, 0x1, R16 ;  /* 0x00000001290d7824 */ /* 0x000fd400078e0210 */
[----:B------:R-:W-:Y:S05]  /*4750*/  WARPSYNC.COLLECTIVE R10, `(.L_x_58) ;  /* 0x000000000a087348 */ /* 0x000fea0003c00000 */
[----:B------:R0:W1:Y:S02]  /*4760*/  SHFL.DOWN P2, R16, R13, R14, R15 ;  /* 0x0800000e0d107389 */ /* 0x000064000004000f */
[----:B01----:R-:W-:Y:S05]  /*4770*/  ENDCOLLECTIVE ;  /* 0x000000000000791b */ /* 0x003fea0003800000 */
.L_x_58:
        /* <DEDUP_REMOVED lines=8> */
.L_x_59:
[----:B------:R-:W-:Y:S02]  /*4800*/  SEL R16, R16, RZ, !P0 ;  /* 0x000000ff10107207 */ /* 0x000fe40004000000 */
[----:B------:R-:W-:Y:S02]  /*4810*/  ISETP.NE.AND P0, PT, R12, 0x65, PT ;  /* 0x000000650c00780c */ /* 0x000fe40003f05270 */
[----:B------:R-:W-:-:S11]  /*4820*/  IADD3 R40, PT, PT, R41, R16, R40 ;  /* 0x0000001029287210 */ /* 0x000fd60007ffe028 */
[----:B------:R-:W-:Y:S05]  /*4830*/  WARPSYNC.COLLECTIVE R10, `(.L_x_60) ;  /* 0x000000000a087348 */ /* 0x000fea0003c00000 */
[----:B------:R-:W-:Y:S01]  /*4840*/  VOTE.ALL P0, P0 ;  /* 0x0000000000ff7806 */ /* 0x000fe20000000000 */
[----:B------:R-:W-:-:S12]  /*4850*/  ENDCOLLECTIVE ;  /* 0x000000000000791b */ /* 0x000fd80003800000 */
.L_x_60:
[----:B------:R-:W-:Y:S05]  /*4860*/  BRA `(.L_x_61) ;  /* 0xffffffcc00747947 */ /* 0x000fea000383ffff */
.L_x_20:
[----:B------:R-:W-:Y:S01]  /*4870*/  BSSY B0, `(.L_x_62) ;  /* 0x0000006000007945 */ /* 0x000fe20003800000 */
[----:B------:R-:W-:Y:S01]  /*4880*/  PLOP3.LUT P0, PT, P0, PT, PT, 0x8, 0x80 ;  /* 0x000000000080781c */ /* 0x000fe2000070e170 */
[----:B------:R-:W-:-:S12]  /*4890*/  IMAD.MOV.U32 R10, RZ, RZ, -0x1 ;  /* 0xffffffffff0a7424 */ /* 0x000fd800078e00ff */
[----:B------:R-:W-:Y:S05]  /*48a0*/  WARPSYNC.COLLECTIVE R10, `(.L_x_63) ;  /* 0x000000000a087348 */ /* 0x000fea0003c00000 */
[----:B------:R-:W-:Y:S01]  /*48b0*/  VOTE.ANY P0, P0 ;  /* 0x0000000000ff7806 */ /* 0x000fe20000000100 */
[----:B------:R-:W-:-:S12]  /*48c0*/  ENDCOLLECTIVE ;  /* 0x000000000000791b */ /* 0x000fd80003800000 */
.L_x_63:
[----:B------:R-:W-:Y:S05]  /*48d0*/  BSYNC B0 ;  /* 0x0000000000007941 */ /* 0x000fea0003800000 */
.L_x_62:
[----:B------:R-:W-:Y:S05]  /*48e0*/  BRA `(.L_x_64) ;  /* 0xffffffe400807947 */ /* 0x000fea000383ffff */
.L_x_22:
[----:B------:R-:W-:Y:S01]  /*48f0*/  BSSY B0, `(.L_x_65) ;  /* 0x0000006000007945 */ /* 0x000fe20003800000 */
[----:B------:R-:W-:Y:S01]  /*4900*/  PLOP3.LUT P0, PT, P0, PT, PT, 0x8, 0x80 ;  /* 0x000000000080781c */ /* 0x000fe2000070e170 */
[----:B------:R-:W-:-:S12]  /*4910*/  IMAD.MOV.U32 R10, RZ, RZ, -0x1 ;  /* 0xffffffffff0a7424 */ /* 0x000fd800078e00ff */
[----:B------:R-:W-:Y:S05]  /*4920*/  WARPSYNC.COLLECTIVE R10, `(.L_x_66) ;  /* 0x000000000a087348 */ /* 0x000fea0003c00000 */
[----:B------:R-:W-:Y:S01]  /*4930*/  VOTE.ANY P0, P0 ;  /* 0x0000000000ff7806 */ /* 0x000fe20000000100 */
[----:B------:R-:W-:-:S12]  /*4940*/  ENDCOLLECTIVE ;  /* 0x000000000000791b */ /* 0x000fd80003800000 */
.L_x_66:
[----:B------:R-:W-:Y:S05]  /*4950*/  BSYNC B0 ;  /* 0x0000000000007941 */ /* 0x000fea0003800000 */
.L_x_65:
[----:B------:R-:W-:Y:S05]  /*4960*/  BRA `(.L_x_67) ;  /* 0xffffffe400847947 */ /* 0x000fea000383ffff */
.L_x_24:
[----:B------:R-:W0:Y:S01]  /*4970*/  S2R R19, SR_GEMASK ;  /* 0x0000000000137919 */ /* 0x000e220000003c00 */
[----:B------:R-:W-:Y:S01]  /*4980*/  BSSY B0, `(.L_x_68) ;  /* 0x0000007000007945 */ /* 0x000fe20003800000 */
[----:B------:R-:W-:Y:S01]  /*4990*/  ISETP.NE.AND P0, PT, R8, 0x65, PT ;  /* 0x000000650800780c */ /* 0x000fe20003f05270 */
[----:B------:R-:W-:Y:S01]  /*49a0*/  IMAD.MOV.U32 R10, RZ, RZ, -0x1 ;  /* 0xffffffffff0a7424 */ /* 0x000fe200078e00ff */
[----:B------:R-:W-:-:S13]  /*49b0*/  PLOP3.LUT P2, PT, P2, PT, PT, 0x8, 0x80 ;  /* 0x000000000080781c */ /* 0x000fda000174e170 */
[----:B0-----:R-:W-:Y:S05]  /*49c0*/  WARPSYNC.COLLECTIVE R10, `(.L_x_69) ;  /* 0x000000000a087348 */ /* 0x001fea0003c00000 */
[----:B------:R-:W-:Y:S01]  /*49d0*/  VOTE.ANY R10, PT, P2 ;  /* 0x00000000000a7806 */ /* 0x000fe200010e0100 */
[----:B0-----:R-:W-:Y:S06]  /*49e0*/  ENDCOLLECTIVE ;  /* 0x000000000000791b */ /* 0x001fec0003800000 */
.L_x_69:
[----:B------:R-:W-:Y:S05]  /*49f0*/  BSYNC B0 ;  /* 0x0000000000007941 */ /* 0x000fea0003800000 */
.L_x_68:
[----:B------:R-:W-:Y:S01]  /*4a00*/  LOP3.LUT R10, R10, 0x80000000, R19, 0xec, !PT ;  /* 0x800000000a0a7812 */ /* 0x000fe200078eec13 */
[----:B------:R-:W-:-:S04]  /*4a10*/  IMAD.MOV.U32 R14, RZ, RZ, 0x1 ;  /* 0x00000001ff0e7424 */ /* 0x000fc800078e00ff */
[----:B------:R-:W-:-:S05]  /*4a20*/  VIADD R13, R10, 0xffffffff ;  /* 0xffffffff0a0d7836 */ /* 0x000fca0000000000 */
[----:B------:R-:W-:Y:S01]  /*4a30*/  LOP3.LUT R8, R10, R13, RZ, 0xc, !PT ;  /* 0x0000000d0a087212 */ /* 0x000fe200078e0cff */
[----:B------:R-:W-:Y:S02]  /*4a40*/  IMAD.MOV.U32 R13, RZ, RZ, R9 ;  /* 0x000000ffff0d7224 */ /* 0x000fe400078e0009 */
[----:B------:R-:W-:Y:S01]  /*4a50*/  IMAD.MOV.U32 R10, RZ, RZ, -0x1 ;  /* 0xffffffffff0a7424 */ /* 0x000fe200078e00ff */
[----:B------:R0:W1:Y:S02]  /*4a60*/  POPC R15, R8 ;  /* 0x00000008000f7309 */ /* 0x0000640000000000 */
[----:B0-----:R-:W-:-:S07]  /*4a70*/  VIADD R8, R38, 0x4 ;  /* 0x0000000426087836 */ /* 0x001fce0000000000 */
[----:B-1----:R-:W-:Y:S05]  /*4a80*/  WARPSYNC.COLLECTIVE R10, `(.L_x_70) ;  /* 0x000000000a087348 */ /* 0x002fea0003c00000 */
[----:B-1----:R0:W1:Y:S02]  /*4a90*/  SHFL.DOWN P2, R16, R13, R14, R15 ;  /* 0x0800000e0d107389 */ /* 0x002064000004000f */
[----:B01----:R-:W-:Y:S05]  /*4aa0*/  ENDCOLLECTIVE ;  /* 0x000000000000791b */ /* 0x003fea0003800000 */
.L_x_70:
[----:B------:R-:W-:Y:S01]  /*4ab0*/  IMAD.MOV.U32 R14, RZ, RZ, 0x2 ;  /* 0x00000002ff0e7424 */ /* 0x000fe200078e00ff */
[----:B------:R-:W-:-:S04]  /*4ac0*/  ISETP.GE.AND P2, PT, R38, R15, PT ;  /* 0x0000000f2600720c */ /* 0x000fc80003f46270 */
[----:B------:R-:W-:Y:S01]  /*4ad0*/  SEL R12, R16, RZ, !P2 ;  /* 0x000000ff100c7207 */ /* 0x000fe20005000000 */
[----:B------:R-:W-:-:S04]  /*4ae0*/  VIADD R16, R38, 0x2 ;  /* 0x0000000226107836 */ /* 0x000fc80000000000 */
[----:B------:R-:W-:Y:S01]  /*4af0*/  IMAD.IADD R12, R12, 0x1, R9 ;  /* 0x000000010c0c7824 */ /* 0x000fe200078e0209 */
[----:B------:R-:W-:-:S03]  /*4b00*/  ISETP.GT.AND P3, PT, R16, R15, PT ;  /* 0x0000000f1000720c */ /* 0x000fc60003f64270 */
[----:B------:R-:W-:-:S10]  /*4b10*/  IMAD.MOV.U32 R13, RZ, RZ, R12 ;  /* 0x000000ffff0d7224 */ /* 0x000fd400078e000c */
[----:B------:R-:W-:Y:S05]  /*4b20*/  WARPSYNC.COLLECTIVE R10, `(.L_x_71) ;  /* 0x000000000a087348 */ /* 0x000fea0003c00000 */
[----:B------:R0:W1:Y:S02]  /*4b30*/  SHFL.DOWN P2, R16, R13, R14, R15 ;  /* 0x0800000e0d107389 */ /* 0x000064000004000f */
[----:B01----:R-:W-:Y:S05]  /*4b40*/  ENDCOLLECTIVE ;  /* 0x000000000000791b */ /* 0x003fea0003800000 */
.L_x_71:
[----:B------:R-:W-:Y:S01]  /*4b50*/  IMAD.MOV.U32 R14, RZ, RZ, 0x4 ;  /* 0x00000004ff0e7424 */ /* 0x000fe200078e00ff */
[----:B------:R-:W-:Y:S02]  /*4b60*/  SEL R9, R16, RZ, !P3 ;  /* 0x000000ff10097207 */ /* 0x000fe40005800000 */
[----:B------:R-:W-:Y:S01]  /*4b70*/  ISETP.GT.AND P3, PT, R8, R15, PT ;  /* 0x0000000f0800720c */ /* 0x000fe20003f64270 */
[----:B------:R-:W-:Y:S02]  /*4b80*/  VIADD R8, R38, 0x8 ;  /* 0x0000000826087836 */ /* 0x000fe40000000000 */
[----:B------:R-:W-:-:S04]  /*4b90*/  IMAD.IADD R40, R12, 0x1, R9 ;  /* 0x000000010c287824 */ /* 0x000fc800078e0209 */
[----:B------:R-:W-:-:S07]  /*4ba0*/  IMAD.MOV.U32 R13, RZ, RZ, R40 ;  /* 0x000000ffff0d7224 */ /* 0x000fce00078e0028 */
[----:B------:R-:W-:Y:S05]  /*4bb0*/  WARPSYNC.COLLECTIVE R10, `(.L_x_72) ;  /* 0x000000000a087348 */ /* 0x000fea0003c00000 */
[----:B------:R0:W1:Y:S02]  /*4bc0*/  SHFL.DOWN P2, R16, R13, R14, R15 ;  /* 0x0800000e0d107389 */ /* 0x000064000004000f */
[----:B01----:R-:W-:Y:S05]  /*4bd0*/  ENDCOLLECTIVE ;  /* 0x000000000000791b */ /* 0x003fea0003800000 */
.L_x_72:
        /* <DEDUP_REMOVED lines=9> */
.L_x_73:
[----:B------:R-:W-:Y:S01]  /*4c70*/  IMAD.MOV.U32 R14, RZ, RZ, 0x10 ;  /* 0x00000010ff0e7424 */ /* 0x000fe200078e00ff */
[----:B------:R-:W-:-:S05]  /*4c80*/  SEL R16, R16, RZ, !P3 ;  /* 0x000000ff10107207 */ /* 0x000fca0005800000 */
[----:B------:R-:W-:-:S04]  /*4c90*/  IMAD.IADD R44, R9, 0x1, R16 ;  /* 0x00000001092c7824 */ /* 0x000fc800078e0210 */
[----:B------:R-:W-:-:S07]  /*4ca0*/  IMAD.MOV.U32 R13, RZ, RZ, R44 ;  /* 0x000000ffff0d7224 */ /* 0x000fce00078e002c */
[----:B------:R-:W-:Y:S05]  /*4cb0*/  WARPSYNC.COLLECTIVE R10, `(.L_x_74) ;  /* 0x000000000a087348 */ /* 0x000fea0003c00000 */
[----:B------:R0:W1:Y:S02]  /*4cc0*/  SHFL.DOWN P2, R16, R13, R14, R15 ;  /* 0x0800000e0d107389 */ /* 0x000064000004000f */
[----:B01----:R-:W-:Y:S05]  /*4cd0*/  ENDCOLLECTIVE ;  /* 0x000000000000791b */ /* 0x003fea0003800000 */
.L_x_74:
[----:B------:R-:W-:Y:S05]  /*4ce0*/  WARPSYNC.COLLECTIVE R10, `(.L_x_75) ;  /* 0x000000000a087348 */ /* 0x000fea0003c00000 */
[----:B------:R-:W-:Y:S01]  /*4cf0*/  VOTE.ALL P0, P0 ;  /* 0x0000000000ff7806 */ /* 0x000fe20000000000 */
[----:B------:R-:W-:-:S12]  /*4d00*/  ENDCOLLECTIVE ;  /* 0x000000000000791b */ /* 0x000fd80003800000 */
.L_x_75:
[----:B------:R-:W-:-:S04]  /*4d10*/  ISETP.GT.AND P2, PT, R8, R15, PT ;  /* 0x0000000f0800720c */ /* 0x000fc80003f44270 */
[----:B------:R-:W-:-:S05]  /*4d20*/  SEL R9, R16, RZ, !P2 ;  /* 0x000000ff10097207 */ /* 0x000fca0005000000 */
[----:B------:R-:W-:Y:S02]  /*4d30*/  IMAD.IADD R12, R44, 0x1, R9 ;  /* 0x000000012c0c7824 */ /* 0x000fe400078e0209 */
[----:B------:R-:W0:Y:S02]  /*4d40*/  LDC.64 R8, c[0x0][0x390] ;  /* 0x0000e400ff087b82 */ /* 0x000e240000000a00 */
[----:B0-----:R-:W-:-:S05]  /*4d50*/  IADD3 R40, P2, PT, R8, 0x100, RZ ;  /* 0x0000010008287810 */ /* 0x001fca0007f5e0ff */
[----:B------:R-:W-:Y:S01]  /*4d60*/  IMAD.X R41, RZ, RZ, R9, P2 ;  /* 0x000000ffff297224 */ /* 0x000fe200010e0609 */
[----:B------:R-:W-:Y:S07]  /*4d70*/  BRA `(.L_x_76) ;  /* 0xffffffe4001c7947 */ /* 0x000fee000383ffff */
.L_x_26:
[----:B------:R-:W-:Y:S01]  /*4d80*/  BSSY B0, `(.L_x_77) ;  /* 0x0000006000007945 */ /* 0x000fe20003800000 */
[----:B------:R-:W-:Y:S01]  /*4d90*/  PLOP3.LUT P0, PT, P0, PT, PT, 0x8, 0x80 ;  /* 0x000000000080781c */ /* 0x000fe2000070e170 */
[----:B------:R-:W-:-:S12]  /*4da0*/  IMAD.MOV.U32 R10, RZ, RZ, -0x1 ;  /* 0xffffffffff0a7424 */ /* 0x000fd800078e00ff */
[----:B------:R-:W-:Y:S05]  /*4db0*/  WARPSYNC.COLLECTIVE R10, `(.L_x_78) ;  /* 0x000000000a087348 */ /* 0x000fea0003c00000 */
[----:B------:R-:W-:Y:S01]  /*4dc0*/  VOTE.ANY P0, P0 ;  /* 0x0000000000ff7806 */ /* 0x000fe20000000100 */
[----:B------:R-:W-:-:S12]  /*4dd0*/  ENDCOLLECTIVE ;  /* 0x000000000000791b */ /* 0x000fd80003800000 */
.L_x_78:
[----:B------:R-:W-:Y:S05]  /*4de0*/  BSYNC B0 ;  /* 0x0000000000007941 */ /* 0x000fea0003800000 */
.L_x_77:
[----:B------:R-:W-:Y:S05]  /*4df0*/  BRA `(.L_x_79) ;  /* 0xffffffe400247947 */ /* 0x000fea000383ffff */
.L_x_28:
[----:B------:R-:W-:Y:S01]  /*4e00*/  BSSY B0, `(.L_x_80) ;  /* 0x0000006000007945 */ /* 0x000fe20003800000 */
[----:B------:R-:W-:Y:S01]  /*4e10*/  PLOP3.LUT P0, PT, P0, PT, PT, 0x8, 0x80 ;  /* 0x000000000080781c */ /* 0x000fe2000070e170 */
[----:B------:R-:W-:-:S12]  /*4e20*/  IMAD.MOV.U32 R10, RZ, RZ, -0x1 ;  /* 0xffffffffff0a7424 */ /* 0x000fd800078e00ff */
[----:B------:R-:W-:Y:S05]  /*4e30*/  WARPSYNC.COLLECTIVE R10, `(.L_x_81) ;  /* 0x000000000a087348 */ /* 0x000fea0003c00000 */
[----:B------:R-:W-:Y:S01]  /*4e40*/  VOTE.ANY P0, P0 ;  /* 0x0000000000ff7806 */ /* 0x000fe20000000100 */
[----:B------:R-:W-:-:S12]  /*4e50*/  ENDCOLLECTIVE ;  /* 0x000000000000791b */ /* 0x000fd80003800000 */
.L_x_81:
[----:B------:R-:W-:Y:S05]  /*4e60*/  BSYNC B0 ;  /* 0x0000000000007941 */ /* 0x000fea0003800000 */
.L_x_80:
[----:B------:R-:W-:Y:S05]  /*4e70*/  BRA `(.L_x_82) ;  /* 0xffffffe400287947 */ /* 0x000fea000383ffff */
.L_x_30:
[----:B------:R-:W-:Y:S01]  /*4e80*/  BSSY B0, `(.L_x_83) ;  /* 0x0000006000007945 */ /* 0x000fe20003800000 */
[----:B------:R-:W-:Y:S01]  /*4e90*/  PLOP3.LUT P2, PT, P0, PT, PT, 0x8, 0x80 ;  /* 0x000000000080781c */ /* 0x000fe2000074e170 */
[----:B------:R-:W-:-:S12]  /*4ea0*/  IMAD.MOV.U32 R10, RZ, RZ, -0x1 ;  /* 0xffffffffff0a7424 */ /* 0x000fd800078e00ff */
[----:B------:R-:W-:Y:S05]  /*4eb0*/  WARPSYNC.COLLECTIVE R10, `(.L_x_84) ;  /* 0x000000000a087348 */ /* 0x000fea0003c00000 */
[----:B------:R-:W-:Y:S01]  /*4ec0*/  VOTE.ANY R10, PT, P2 ;  /* 0x00000000000a7806 */ /* 0x000fe200010e0100 */
[----:B------:R-:W-:Y:S06]  /*4ed0*/  ENDCOLLECTIVE ;  /* 0x000000000000791b */ /* 0x000fec0003800000 */
.L_x_84:
[----:B------:R-:W-:Y:S05]  /*4ee0*/  BSYNC B0 ;  /* 0x0000000000007941 */ /* 0x000fea0003800000 */
.L_x_83:
[----:B------:R-:W-:Y:S01]  /*4ef0*/  LOP3.LUT R10, R10, 0x80000000, R19, 0xec, !PT ;  /* 0x800000000a0a7812 */ /* 0x000fe200078eec13 */
[----:B------:R-:W-:Y:S02]  /*4f00*/  IMAD.MOV.U32 R14, RZ, RZ, 0x1 ;  /* 0x00000001ff0e7424 */ /* 0x000fe400078e00ff */
[----:B------:R-:W-:Y:S02]  /*4f10*/  VIADD R18, R18, 0xffffffe0 ;  /* 0xffffffe012127836 */ /* 0x000fe40000000000 */
[----:B------:R-:W-:-:S05]  /*4f20*/  VIADD R13, R10, 0xffffffff ;  /* 0xffffffff0a0d7836 */ /* 0x000fca0000000000 */
[----:B------:R-:W-:Y:S01]  /*4f30*/  LOP3.LUT R45, R10, R13, RZ, 0xc, !PT ;  /* 0x0000000d0a2d7212 */ /* 0x000fe200078e0cff */
[----:B------:R-:W-:Y:S02]  /*4f40*/  IMAD.MOV.U32 R13, RZ, RZ, R9 ;  /* 0x000000ffff0d7224 */ /* 0x000fe400078e0009 */
[----:B------:R-:W-:Y:S01]  /*4f50*/  IMAD.MOV.U32 R10, RZ, RZ, -0x1 ;  /* 0xffffffffff0a7424 */ /* 0x000fe200078e00ff */
[----:B------:R0:W1:Y:S06]  /*4f60*/  POPC R15, R45 ;  /* 0x0000002d000f7309 */ /* 0x00006c0000000000 */
[----:B01----:R-:W-:Y:S05]  /*4f70*/  WARPSYNC.COLLECTIVE R10, `(.L_x_85) ;  /* 0x000000000a087348 */ /* 0x003fea0003c00000 */
[----:B-1----:R1:W2:Y:S02]  /*4f80*/  SHFL.DOWN P2, R16, R13, R14, R15 ;  /* 0x0800000e0d107389 */ /* 0x0022a4000004000f */
[----:B012---:R-:W-:Y:S05]  /*4f90*/  ENDCOLLECTIVE ;  /* 0x000000000000791b */ /* 0x007fea0003800000 */
.L_x_85:
[----:B------:R-:W-:Y:S01]  /*4fa0*/  ISETP.GE.AND P0, PT, R38, R15, PT ;  /* 0x0000000f2600720c */ /* 0x000fe20003f06270 */
[----:B------:R-:W-:-:S03]  /*4fb0*/  IMAD.MOV.U32 R14, RZ, RZ, 0x2 ;  /* 0x00000002ff0e7424 */ /* 0x000fc600078e00ff */
[----:B------:R-:W-:-:S05]  /*4fc0*/  SEL R16, R16, RZ, !P0 ;  /* 0x000000ff10107207 */ /* 0x000fca0004000000 */
[----:B------:R-:W-:Y:S02]  /*4fd0*/  IMAD.IADD R44, R16, 0x1, R9 ;  /* 0x00000001102c7824 */ /* 0x000fe400078e0209 */
[----:B------:R-:W-:Y:S02]  /*4fe0*/  VIADD R16, R38, 0x2 ;  /* 0x0000000226107836 */ /* 0x000fe40000000000 */
[----:B------:R-:W-:-:S03]  /*4ff0*/  IMAD.MOV.U32 R13, RZ, RZ, R44 ;  /* 0x000000ffff0d7224 */ /* 0x000fc600078e002c */
[----:B------:R-:W-:-:S13]  /*5000*/  ISETP.GT.AND P0, PT, R16, R15, PT ;  /* 0x0000000f1000720c */ /* 0x000fda0003f04270 */
[----:B------:R-:W-:Y:S05]  /*5010*/  WARPSYNC.COLLECTIVE R10, `(.L_x_86) ;  /* 0x000000000a087348 */ /* 0x000fea0003c00000 */
[----:B------:R0:W1:Y:S02]  /*5020*/  SHFL.DOWN P2, R16, R13, R14, R15 ;  /* 0x0800000e0d107389 */ /* 0x000064000004000f */
[----:B01----:R-:W-:Y:S05]  /*5030*/  ENDCOLLECTIVE ;  /* 0x000000000000791b */ /* 0x003fea0003800000 */
.L_x_86:
[----:B------:R-:W-:Y:S01]  /*5040*/  IMAD.MOV.U32 R14, RZ, RZ, 0x4 ;  /* 0x00000004ff0e7424 */ /* 0x000fe200078e00ff */
        /* <DEDUP_REMOVED lines=8> */
.L_x_87:
[----:B------:R-:W-:Y:S01]  /*50d0*/  IMAD.MOV.U32 R14, RZ, RZ, 0x8 ;  /* 0x00000008ff0e7424 */ /* 0x000fe200078e00ff */
        /* <DEDUP_REMOVED lines=8> */
.L_x_88:
        /* <DEDUP_REMOVED lines=9> */
.L_x_89:
[----:B------:R-:W-:Y:S02]  /*51f0*/  SEL R9, R16, RZ, !P0 ;  /* 0x000000ff10097207 */ /* 0x000fe40004000000 */
[----:B------:R-:W-:Y:S02]  /*5200*/  ISETP.NE.AND P0, PT, R8, 0x65, PT ;  /* 0x000000650800780c */ /* 0x000fe40003f05270 */
[----:B------:R-:W-:-:S11]  /*5210*/  IADD3 R12, PT, PT, R44, R9, R12 ;  /* 0x000000092c0c7210 */ /* 0x000fd60007ffe00c */
[----:B------:R-:W-:Y:S05]  /*5220*/  WARPSYNC.COLLECTIVE R10, `(.L_x_90) ;  /* 0x000000000a087348 */ /* 0x000fea0003c00000 */
[----:B------:R-:W-:Y:S01]  /*5230*/  VOTE.ALL P0, P0 ;  /* 0x0000000000ff7806 */ /* 0x000fe20000000000 */
[----:B------:R-:W-:-:S12]  /*5240*/  ENDCOLLECTIVE ;  /* 0x000000000000791b */ /* 0x000fd80003800000 */
.L_x_90:
[----:B------:R-:W-:Y:S05]  /*5250*/  BRA `(.L_x_91) ;  /* 0xffffffe000c07947 */ /* 0x000fea000383ffff */
.L_x_92:
[----:B------:R-:W-:-:S00]  /*5260*/  BRA `(.L_x_92) ;  /* 0xfffffffc00fc7947 */ /* 0x000fc0000383ffff */
[----:B------:R-:W-:-:S00]  /*5270*/  NOP ;  /* 0x0000000000007918 */ /* 0x000fc00000000000 */
        /* <DEDUP_REMOVED lines=8> */
.L_x_439:


//--------------------- .text._ZN3cub18CUB_300001_SM_10006detail4scan16DeviceScanKernelINS2_10policy_hubIiiijN4cuda3std3__44plusIvEEE10Policy1000EN6thrust24THRUST_300001_SM_1000_NS10device_ptrIiEENSD_6detail15normal_iteratorISF_EENS0_13ScanTileStateIiLb1EEES9_NS1_10InputValueIiPiEEjiLb0EiEEvT0_T1_T2_iT3_T4_T5_ --------------------------
	.section	.text._ZN3cub18CUB_300001_SM_10006detail4scan16DeviceScanKernelINS2_10policy_hubIiiijN4cuda3std3__44plusIvEEE10Policy1000EN6thrust24THRUST_300001_SM_1000_NS10device_ptrIiEENSD_6detail15normal_iteratorISF_EENS0_13ScanTileStateIiLb1EEES9_NS1_10InputValueIiPiEEjiLb0EiEEvT0_T1_T2_iT3_T4_T5_,"ax",@progbits
	.align	128
        .global         _ZN3cub18CUB_300001_SM_10006detail4scan16DeviceScanKernelINS2_10policy_hubIiiijN4cuda3std3__44plusIvEEE10Policy1000EN6thrust24THRUST_300001_SM_1000_NS10device_ptrIiEENSD_6detail15normal_iteratorISF_EENS0_13ScanTileStateIiLb1EEES9_NS1_10InputValueIiPiEEjiLb0EiEEvT0_T1_T2_iT3_T4_T5_
        .type           _ZN3cub18CUB_300001_SM_10006detail4scan16DeviceScanKernelINS2_10policy_hubIiiijN4cuda3std3__44plusIvEEE10Policy1000EN6thrust24THRUST_300001_SM_1000_NS10device_ptrIiEENSD_6detail15normal_iteratorISF_EENS0_13ScanTileStateIiLb1EEES9_NS1_10InputValueIiPiEEjiLb0EiEEvT0_T1_T2_iT3_T4_T5_,@function
        .size           _ZN3cub18CUB_300001_SM_10006detail4scan16DeviceScanKernelINS2_10policy_hubIiiijN4cuda3std3__44plusIvEEE10Policy1000EN6thrust24THRUST_300001_SM_1000_NS10device_ptrIiEENSD_6detail15normal_iteratorISF_EENS0_13ScanTileStateIiLb1EEES9_NS1_10InputValueIiPiEEjiLb0EiEEvT0_T1_T2_iT3_T4_T5_,(.L_x_440 - _ZN3cub18CUB_300001_SM_10006detail4scan16DeviceScanKernelINS2_10policy_hubIiiijN4cuda3std3__44plusIvEEE10Policy1000EN6thrust24THRUST_300001_SM_1000_NS10device_ptrIiEENSD_6detail15normal_iteratorISF_EENS0_13ScanTileStateIiLb1EEES9_NS1_10InputValueIiPiEEjiLb0EiEEvT0_T1_T2_iT3_T4_T5_)
        .other          _ZN3cub18CUB_300001_SM_10006detail4scan16DeviceScanKernelINS2_10policy_hubIiiijN4cuda3std3__44plusIvEEE10Policy1000EN6thrust24THRUST_300001_SM_1000_NS10device_ptrIiEENSD_6detail15normal_iteratorISF_EENS0_13ScanTileStateIiLb1EEES9_NS1_10InputValueIiPiEEjiLb0EiEEvT0_T1_T2_iT3_T4_T5_,@"STO_CUDA_ENTRY STV_DEFAULT"
_ZN3cub18CUB_300001_SM_10006detail4scan16DeviceScanKernelINS2_10policy_hubIiiijN4cuda3std3__44plusIvEEE10Policy1000EN6thrust24THRUST_300001_SM_1000_NS10device_ptrIiEENSD_6detail15normal_iteratorISF_EENS0_13ScanTileStateIiLb1EEES9_NS1_10InputValueIiPiEEjiLb0EiEEvT0_T1_T2_iT3_T4_T5_:
.text._ZN3cub18CUB_300001_SM_10006detail4scan16DeviceScanKernelINS2_10policy_hubIiiijN4cuda3std3__44plusIvEEE10Policy1000EN6thrust24THRUST_300001_SM_1000_NS10device_ptrIiEENSD_6detail15normal_iteratorISF_EENS0_13ScanTileStateIiLb1EEES9_NS1_10InputValueIiPiEEjiLb0EiEEvT0_T1_T2_iT3_T4_T5_:
[----:B------:R-:W-:Y:S01]  /*0000*/  LDC R1, c[0x0][0x37c] ;  /* 0x0000df00ff017b82 */ /* 0x000fe20000000800 */
[----:B------:R-:W0:Y:S07]  /*0010*/  LDCU UR4, c[0x0][0x3a0] ;  /* 0x00007400ff0477ac */ /* 0x000e2e0008000800 */
[----:B------:R-:W1:Y:S01]  /*0020*/  LDC R42, c[0x0][0x398] ;  /* 0x0000e600ff2a7b82 */ /* 0x000e620000000800 */
[----:B------:R-:W2:Y:S01]  /*0030*/  LDCU.64 UR8, c[0x0][0x358] ;  /* 0x00006b00ff0877ac */ /* 0x000ea20008000a00 */
[----:B------:R-:W3:Y:S01]  /*0040*/  LDCU UR5, c[0x0][0x3b0] ;  /* 0x00007600ff0577ac */ /* 0x000ee20008000800 */
[----:B0-----:R-:W-:-:S06]  /*0050*/  UPRMT UR4, UR4, 0x7770, URZ ;  /* 0x0000777004047896 */ /* 0x001fcc00080000ff */
[----:B------:R-:W-:-:S13]  /*0060*/  ISETP.NE.AND P0, PT, RZ, UR4, PT ;  /* 0x00000004ff007c0c */ /* 0x000fda000bf05270 */
[----:B------:R-:W2:Y:S02]  /*0070*/  @P0 LDC.64 R2, c[0x0][0x3a8] ;  /* 0x0000ea00ff020b82 */ /* 0x000ea40000000a00 */
[----:B--2---:R0:W5:Y:S06]  /*0080*/  @P0 LDG.E R44, desc[UR8][R2.64] ;  /* 0x00000008022c0981 */ /* 0x00416c000c1e1900 */
[----:B------:R-:W1:Y:S02]  /*0090*/  S2UR UR4, SR_CTAID.X ;  /* 0x00000000000479c3 */ /* 0x000e640000002500 */
[----:B-1----:R-:W-:-:S04]  /*00a0*/  VIADD R42, R42, UR4 ;  /* 0x000000042a2a7c36 */ /* 0x002fc80008000000 */
[----:B------:R-:W-:-:S05]  /*00b0*/  IMAD R7, R42, 0x2100, RZ ;  /* 0x000021002a077824 */ /* 0x000fca00078e02ff */
[----:B---3--:R-:W-:Y:S01]  /*00c0*/  IADD3 R0, PT, PT, -R7, UR5, RZ ;  /* 0x0000000507007c10 */ /* 0x008fe2000fffe1ff */
[----:B------:R-:W1:Y:S03]  /*00d0*/  @!P0 LDC R44, c[0x0][0x3a8] ;  /* 0x0000ea00ff2c8b82 */ /* 0x000e660000000800 */
[----:B------:R-:W-:-:S13]  /*00e0*/  ISETP.GE.U32.AND P0, PT, R0, 0x2101, PT ;  /* 0x000021010000780c */ /* 0x000fda0003f06070 */
[----:B0-----:R-:W-:Y:S05]  /*00f0*/  @!P0 BRA `(.L_x_93) ;  /* 0x0000001c00ac8947 */ /* 0x001fea0003800000 */
[----:B------:R-:W0:Y:S01]  /*0100*/  S2R R16, SR_TID.X ;  /* 0x0000000000107919 */ /* 0x000e220000002100 */
[----:B------:R-:W2:Y:S01]  /*0110*/  LDCU.64 UR4, c[0x0][0x380] ;  /* 0x00007000ff0477ac */ /* 0x000ea20008000a00 */
[C---:B0-----:R-:W-:Y:S02]  /*0120*/  LOP3.LUT R0, R16.reuse, 0x1f, RZ, 0xc0, !PT ;  /* 0x0000001f10007812 */ /* 0x041fe400078ec0ff */
[----:B------:R-:W-:-:S05]  /*0130*/  LOP3.LUT R3, R16, 0x3e0, RZ, 0xc0, !PT ;  /* 0x000003e010037812 */ /* 0x000fca00078ec0ff */
[----:B------:R-:W-:-:S05]  /*0140*/  IMAD R0, R3, 0x16, R0 ;  /* 0x0000001603007824 */ /* 0x000fca00078e0200 */
[----:B------:R-:W-:-:S05]  /*0150*/  IADD3 R0, P0, PT, R7, R0, RZ ;  /* 0x0000000007007210 */ /* 0x000fca0007f1e0ff */
[----:B------:R-:W-:Y:S02]  /*0160*/  IMAD.X R3, RZ, RZ, RZ, P0 ;  /* 0x000000ffff037224 */ /* 0x000fe400000e06ff */
        /* <DEDUP_REMOVED lines=30> */
[----:B------:R-:W-:Y:S01]  /*0350*/  ISETP.NE.AND P0, PT, R42, RZ, PT ;  /* 0x000000ff2a00720c */ /* 0x000fe20003f05270 */
        /* <DEDUP_REMOVED lines=28> */
[----:B------:R0:W1:Y:S04]  /*0520*/  LDS.64 R36, [R27] ;  /* 0x000000001b247984 */ /* 0x0000680000000a00 */
[----:B------:R0:W2:Y:S04]  /*0530*/  LDS.64 R34, [R27+0x8] ;  /* 0x000008001b227984 */ /* 0x0000a80000000a00 */
[----:B------:R0:W3:Y:S04]  /*0540*/  LDS.64 R32, [R27+0x10] ;  /* 0x000010001b207984 */ /* 0x0000e80000000a00 */
[----:B------:R0:W4:Y:S04]  /*0550*/  LDS.64 R18, [R27+0x18] ;  /* 0x000018001b127984 */ /* 0x0001280000000a00 */
[----:B------:R0:W0:Y:S04]  /*0560*/  LDS.64 R14, [R27+0x20] ;  /* 0x000020001b0e7984 */ /* 0x0000280000000a00 */
[----:B------:R0:W0:Y:S04]  /*0570*/  LDS.64 R12, [R27+0x28] ;  /* 0x000028001b0c7984 */ /* 0x0000280000000a00 */
[----:B------:R0:W0:Y:S04]  /*0580*/  LDS.64 R10, [R27+0x30] ;  /* 0x000030001b0a7984 */ /* 0x0000280000000a00 */
[----:B------:R0:W0:Y:S04]  /*0590*/  LDS.64 R8, [R27+0x38] ;  /* 0x000038001b087984 */ /* 0x0000280000000a00 */
[----:B------:R0:W0:Y:S04]  /*05a0*/  LDS.64 R6, [R27+0x40] ;  /* 0x000040001b067984 */ /* 0x0000280000000a00 */
[----:B------:R0:W0:Y:S04]  /*05b0*/  LDS.64 R4, [R27+0x48] ;  /* 0x000048001b047984 */ /* 0x0000280000000a00 */
[----:B------:R0:W0:Y:S01]  /*05c0*/  LDS.64 R2, [R27+0x50] ;  /* 0x000050001b027984 */ /* 0x0000220000000a00 */
[----:B------:R-:W-:Y:S06]  /*05d0*/  BAR.SYNC.DEFER_BLOCKING 0x0 ;  /* 0x0000000000007b1d */ /* 0x000fec0000010000 */
[----:B-1----:R-:W-:Y:S05]  /*05e0*/  @P0 BRA `(.L_x_95) ;  /* 0x00000004001c0947 */ /* 0x002fea0003800000 */
[----:B0-2---:R-:W-:Y:S02]  /*05f0*/  IADD3 R17, PT, PT, R34, R37, R36 ;  /* 0x0000002522117210 */ /* 0x005fe40007ffe024 */
[C---:B------:R-:W-:Y:S02]  /*0600*/  ISETP.NE.AND P1, PT, R39.reuse, 0x1f, PT ;  /* 0x0000001f2700780c */ /* 0x040fe40003f25270 */
[----:B---3--:R-:W-:Y:S02]  /*0610*/  IADD3 R17, PT, PT, R32, R35, R17 ;  /* 0x0000002320117210 */ /* 0x008fe40007ffe011 */
[----:B------:R-:W-:Y:S02]  /*0620*/  ISETP.NE.AND P2, PT, R39, RZ, PT ;  /* 0x000000ff2700720c */ /* 0x000fe40003f45270 */
[----:B----4-:R-:W-:-:S04]  /*0630*/  IADD3 R17, PT, PT, R18, R33, R17 ;  /* 0x0000002112117210 */ /* 0x010fc80007ffe011 */
[----:B------:R-:W-:-:S03]  /*0640*/  IADD3 R17, PT, PT, R14, R19, R17 ;  /* 0x000000130e117210 */ /* 0x000fc60007ffe011 */
[----:B------:R-:W-:Y:S02]  /*0650*/  @!P1 LEA R43, R40, UR4, 0x2 ;  /* 0x00000004282b9c11 */ /* 0x000fe4000f8e10ff */
[----:B------:R-:W-:-:S04]  /*0660*/  IADD3 R17, PT, PT, R12, R15, R17 ;  /* 0x0000000f0c117210 */ /* 0x000fc80007ffe011 */
[----:B------:R-:W-:-:S04]  /*0670*/  IADD3 R17, PT, PT, R10, R13, R17 ;  /* 0x0000000d0a117210 */ /* 0x000fc80007ffe011 */
[----:B------:R-:W-:-:S04]  /*0680*/  IADD3 R17, PT, PT, R8, R11, R17 ;  /* 0x0000000b08117210 */ /* 0x000fc80007ffe011 */
[----:B------:R-:W-:-:S04]  /*0690*/  IADD3 R17, PT, PT, R6, R9, R17 ;  /* 0x0000000906117210 */ /* 0x000fc80007ffe011 */
[----:B------:R-:W-:-:S04]  /*06a0*/  IADD3 R17, PT, PT, R4, R7, R17 ;  /* 0x0000000704117210 */ /* 0x000fc80007ffe011 */
[----:B------:R-:W-:-:S05]  /*06b0*/  IADD3 R20, PT, PT, R2, R5, R17 ;  /* 0x0000000502147210 */ /* 0x000fca0007ffe011 */
[----:B------:R-:W-:-:S05]  /*06c0*/  IMAD.IADD R3, R3, 0x1, R20 ;  /* 0x0000000103037824 */ /* 0x000fca00078e0214 */
        /* <DEDUP_REMOVED lines=37> */
[----:B------:R-:W-:Y:S02]  /*0920*/  SEL R20, R26, R20, !P0 ;  /* 0x000000141a147207 */ /* 0x000fe40004000000 */
[----:B------:R-:W-:-:S04]  /*0930*/  ISETP.NE.AND P0, PT, R40, 0x8, PT ;  /* 0x000000082800780c */ /* 0x000fc80003f05270 */
[----:B------:R-:W-:Y:S02]  /*0940*/  SEL R20, R27, R20, !P0 ;  /* 0x000000141b147207 */ /* 0x000fe40004000000 */
[----:B------:R-:W-:Y:S02]  /*0950*/  ISETP.NE.AND P0, PT, R40, 0xa, PT ;  /* 0x0000000a2800780c */ /* 0x000fe40003f05270 */
[----:B------:R-:W-:Y:S02]  /*0960*/  SEL R20, R28, R20, !P1 ;  /* 0x000000141c147207 */ /* 0x000fe40004800000 */
[----:B------:R-:W-:Y:S02]  /*0970*/  ISETP.NE.AND P1, PT, R40, 0xb, PT ;  /* 0x0000000b2800780c */ /* 0x000fe40003f25270 */
[----:B------:R-:W-:Y:S01]  /*0980*/  SEL R20, R29, R20, !P0 ;  /* 0x000000141d147207 */ /* 0x000fe20004000000 */
[----:B------:R-:W-:Y:S01]  /*0990*/  IMAD.IADD R29, R30, 0x1, R29 ;  /* 0x000000011e1d7824 */ /* 0x000fe200078e021d */
[----:B------:R-:W-:-:S04]  /*09a0*/  ISETP.GE.U32.AND P0, PT, R16, 0x20, PT ;  /* 0x000000201000780c */ /* 0x000fc80003f06070 */
[----:B------:R-:W-:Y:S02]  /*09b0*/  SEL R20, R29, R20, !P1 ;  /* 0x000000141d147207 */ /* 0x000fe40004800000 */
[----:B------:R-:W-:Y:S02]  /*09c0*/  ISETP.NE.AND P1, PT, R16, RZ, PT ;  /* 0x000000ff1000720c */ /* 0x000fe40003f25270 */
[----:B------:R-:W-:Y:S02]  /*09d0*/  SEL R16, R3, RZ, P2 ;  /* 0x000000ff03107207 */ /* 0x000fe40001000000 */
[----:B------:R-:W-:Y:S02]  /*09e0*/  SEL R3, R20, RZ, P0 ;  /* 0x000000ff14037207 */ /* 0x000fe40000000000 */
[--C-:B-----5:R-:W-:Y:S02]  /*09f0*/  IADD3 R31, PT, PT, R29, R31, R44.reuse ;  /* 0x0000001f1d1f7210 */ /* 0x120fe40007ffe02c */
[----:B------:R-:W-:-:S05]  /*0a00*/  IADD3 R44, PT, PT, R3, R16, R44 ;  /* 0x00000010032c7210 */ /* 0x000fca0007ffe02c */
[----:B------:R-:W-:Y:S05]  /*0a10*/  @P1 BRA `(.L_x_96) ;  /* 0x0000000c00f41947 */ /* 0x000fea0003800000 */
[----:B------:R-:W0:Y:S01]  /*0a20*/  LDC.64 R16, c[0x0][0x390] ;  /* 0x0000e400ff107b82 */ /* 0x000e220000000a00 */
[----:B------:R-:W-:-:S05]  /*0a30*/  IMAD.MOV.U32 R30, RZ, RZ, 0x65 ;  /* 0x00000065ff1e7424 */ /* 0x000fca00078e00ff */
[----:B0-----:R0:W-:Y:S01]  /*0a40*/  ST.E.64.STRONG.GPU desc[UR8][R16.64+0x100], R30 ;  /* 0x0001001e10007985 */ /* 0x0011e2000c10fb08 */
[----:B------:R-:W-:Y:S05]  /*0a50*/  BRA `(.L_x_96) ;  /* 0x0000000c00e47947 */ /* 0x000fea0003800000 */
.L_x_95:
        /* <DEDUP_REMOVED lines=57> */
[----:B------:R-:W-:Y:S02]  /*0df0*/  ISETP.NE.AND P0, PT, R40, 0xa, PT ;  /* 0x0000000a2800780c */ /* 0x000fe40003f05270 */
[----:B------:R-:W-:Y:S02]  /*0e00*/  SEL R20, R28, R20, !P1 ;  /* 0x000000141c147207 */ /* 0x000fe40004800000 */
[----:B------:R-:W-:Y:S02]  /*0e10*/  ISETP.NE.AND P1, PT, R40, 0xb, PT ;  /* 0x0000000b2800780c */ /* 0x000fe40003f25270 */
[----:B------:R-:W-:Y:S02]  /*0e20*/  SEL R20, R29, R20, !P0 ;  /* 0x000000141d147207 */ /* 0x000fe40004000000 */
[----:B------:R-:W-:-:S02]  /*0e30*/  ISETP.GT.U32.AND P0, PT, R16, 0x1f, PT ;  /* 0x0000001f1000780c */ /* 0x000fc40003f04070 */
[----:B------:R-:W-:Y:S02]  /*0e40*/  SEL R20, R30, R20, !P1 ;  /* 0x000000141e147207 */ /* 0x000fe40004800000 */
[----:B------:R-:W-:-:S03]  /*0e50*/  ISETP.GE.U32.AND P1, PT, R16, 0x20, PT ;  /* 0x000000201000780c */ /* 0x000fc60003f26070 */
[----:B------:R-:W-:-:S05]  /*0e60*/  IMAD.IADD R20, R20, 0x1, R17 ;  /* 0x0000000114147824 */ /* 0x000fca00078e0211 */
[----:B------:R-:W-:Y:S01]  /*0e70*/  SEL R23, R3, R20, !P1 ;  /* 0x0000001403177207 */ /* 0x000fe20004800000 */
[----:B------:R-:W-:Y:S06]  /*0e80*/  @P0 BRA `(.L_x_97) ;  /* 0x0000000800b00947 */ /* 0x000fec0003800000 */
[----:B------:R-:W0:Y:S01]  /*0e90*/  LDC.64 R20, c[0x0][0x390] ;  /* 0x0000e400ff147b82 */ /* 0x000e220000000a00 */
[----:B------:R-:W-:Y:S02]  /*0ea0*/  ISETP.NE.AND P1, PT, R16, RZ, PT ;  /* 0x000000ff1000720c */ /* 0x000fe40003f25270 */
[----:B------:R-:W-:-:S05]  /*0eb0*/  LOP3.LUT R3, RZ, R16, RZ, 0x33, !PT ;  /* 0x00000010ff037212 */ /* 0x000fca00078e33ff */
[----:B------:R-:W-:-:S06]  /*0ec0*/  IMAD.IADD R40, R42, 0x1, R3 ;  /* 0x000000012a287824 */ /* 0x000fcc00078e0203 */
        /* <DEDUP_REMOVED lines=11> */
.L_x_127:
[----:B------:R-:W-:Y:S05]  /*0f80*/  @!P0 BRA `(.L_x_99) ;  /* 0x0000000000748947 */ /* 0x000fea0003800000 */
[----:B------:R-:W-:-:S07]  /*0f90*/  IMAD.MOV.U32 R3, RZ, RZ, 0x3b8 ;  /* 0x000003b8ff037424 */ /* 0x000fce00078e00ff */
.L_x_101:
[----:B------:R-:W-:Y:S02]  /*0fa0*/  VIADD R27, R3, 0x1 ;  /* 0x00000001031b7836 */ /* 0x000fe40000000000 */
[----:B------:R-:W-:Y:S02]  /*0fb0*/  IMAD R42, R42, 0x41a7, RZ ;  /* 0x000041a72a2a7824 */ /* 0x000fe400078e02ff */
[----:B------:R-:W0:Y:S01]  /*0fc0*/  I2F.U32.RP R22, R27 ;  /* 0x0000001b00167306 */ /* 0x000e220000209000 */
[----:B------:R-:W-:Y:S01]  /*0fd0*/  IMAD.MOV R29, RZ, RZ, -R27 ;  /* 0x000000ffff1d7224 */ /* 0x000fe200078e0a1b */
[----:B------:R-:W-:Y:S02]  /*0fe0*/  ISETP.NE.U32.AND P2, PT, R27, RZ, PT ;  /* 0x000000ff1b00720c */ /* 0x000fe40003f45070 */
[----:B------:R-:W-:-:S04]  /*0ff0*/  LOP3.LUT R42, R42, 0x7fffffff, RZ, 0xc0, !PT ;  /* 0x7fffffff2a2a7812 */ /* 0x000fc800078ec0ff */
[----:B0-----:R-:W0:Y:S02]  /*1000*/  MUFU.RCP R22, R22 ;  /* 0x0000001600167308 */ /* 0x001e240000001000 */
[----:B0-----:R-:W-:-:S06]  /*1010*/  VIADD R20, R22, 0xffffffe ;  /* 0x0ffffffe16147836 */ /* 0x001fcc0000000000 */
[----:B------:R0:W1:Y:S02]  /*1020*/  F2I.FTZ.U32.TRUNC.NTZ R21, R20 ;  /* 0x0000001400157305 */ /* 0x000064000021f000 */
[----:B0-----:R-:W-:Y:S02]  /*1030*/  IMAD.MOV.U32 R20, RZ, RZ, RZ ;  /* 0x000000ffff147224 */ /* 0x001fe400078e00ff */
[----:B-1----:R-:W-:-:S04]  /*1040*/  IMAD R29, R29, R21, RZ ;  /* 0x000000151d1d7224 */ /* 0x002fc800078e02ff */
[----:B------:R-:W-:-:S06]  /*1050*/  IMAD.HI.U32 R21, R21, R29, R20 ;  /* 0x0000001d15157227 */ /* 0x000fcc00078e0014 */
[----:B------:R-:W-:-:S04]  /*1060*/  IMAD.HI.U32 R21, R21, R42, RZ ;  /* 0x0000002a15157227 */ /* 0x000fc800078e00ff */
[----:B------:R-:W-:-:S04]  /*1070*/  IMAD.MOV R21, RZ, RZ, -R21 ;  /* 0x000000ffff157224 */ /* 0x000fc800078e0a15 */
[----:B------:R-:W-:-:S05]  /*1080*/  IMAD R22, R27, R21, R42 ;  /* 0x000000151b167224 */ /* 0x000fca00078e022a */
[----:B------:R-:W-:-:S13]  /*1090*/  ISETP.GE.U32.AND P0, PT, R22, R27, PT ;  /* 0x0000001b1600720c */ /* 0x000fda0003f06070 */
[----:B------:R-:W-:-:S05]  /*10a0*/  @P0 IMAD.IADD R22, R22, 0x1, -R27 ;  /* 0x0000000116160824 */ /* 0x000fca00078e0a1b */
[----:B------:R-:W-:-:S13]  /*10b0*/  ISETP.GE.U32.AND P0, PT, R22, R27, PT ;  /* 0x0000001b1600720c */ /* 0x000fda0003f06070 */
[----:B------:R-:W-:Y:S01]  /*10c0*/  @P0 IMAD.IADD R22, R22, 0x1, -R27 ;  /* 0x0000000116160824 */ /* 0x000fe200078e0a1b */
[----:B------:R-:W-:-:S04]  /*10d0*/  @!P2 LOP3.LUT R22, RZ, R27, RZ, 0x33, !PT ;  /* 0x0000001bff16a212 */ /* 0x000fc800078e33ff */
[----:B------:R-:W-:Y:S05]  /*10e0*/  NANOSLEEP R22 ;  /* 0x000000160000735d */ /* 0x000fea0003800000 */
[----:B------:R-:W2:Y:S01]  /*10f0*/  LD.E.64.STRONG.GPU R26, desc[UR8][R16.64+0x100] ;  /* 0x00010008101a7980 */ /* 0x000ea2000c10fb00 */
[----:B------:R-:W-:Y:S01]  /*1100*/  UMOV UR5, 0xffffffff ;  /* 0xffffffff00057882 */ /* 0x000fe20000000000 */
[----:B------:R-:W-:Y:S02]  /*1110*/  SHF.R.U32.HI R3, RZ, 0x1, R3 ;  /* 0x00000001ff037819 */ /* 0x000fe40000011603 */
[----:B--2---:R-:W-:Y:S01]  /*1120*/  ISETP.NE.AND P0, PT, R26, 0x63, PT ;  /* 0x000000631a00780c */ /* 0x004fe20003f05270 */
[----:B------:R-:W-:-:S12]  /*1130*/  BRA.DIV UR5, `(.L_x_100) ;  /* 0x0000003605187947 */ /* 0x000fd8000b800000 */
[----:B------:R-:W-:-:S13]  /*1140*/  VOTE.ANY P0, !P0 ;  /* 0x0000000000ff7806 */ /* 0x000fda0004000100 */
.L_x_130:
[----:B------:R-:W-:Y:S05]  /*1150*/  @P0 BRA `(.L_x_101) ;  /* 0xfffffffc00900947 */ /* 0x000fea000383ffff */
.L_x_99:
[----:B------:R-:W-:Y:S01]  /*1160*/  UMOV UR5, 0xffffffff ;  /* 0xffffffff00057882 */ /* 0x000fe20000000000 */
[----:B------:R-:W-:Y:S02]  /*1170*/  ISETP.NE.AND P0, PT, R26, 0x65, PT ;  /* 0x000000651a00780c */ /* 0x000fe40003f05270 */
[----:B------:R-:W-:Y:S11]  /*1180*/  BRA.DIV UR5, `(.L_x_102) ;  /* 0x0000003605247947 */ /* 0x000ff6000b800000 */
[----:B------:R-:W0:Y:S01]  /*1190*/  S2R R30, SR_GEMASK ;  /* 0x00000000001e7919 */ /* 0x000e220000003c00 */
[----:B------:R-:W-:Y:S01]  /*11a0*/  VOTE.ANY R21, PT, !P0 ;  /* 0x0000000000157806 */ /* 0x000fe200040e0100 */
[C---:B------:R-:W-:Y:S02]  /*11b0*/  VIADD R41, R39.reuse, 0x2 ;  /* 0x0000000227297836 */ /* 0x040fe40000000000 */
[C---:B------:R-:W-:Y:S02]  /*11c0*/  VIADD R43, R39.reuse, 0x4 ;  /* 0x00000004272b7836 */ /* 0x040fe40000000000 */
[C---:B------:R-:W-:Y:S02]  /*11d0*/  VIADD R44, R39.reuse, 0x8 ;  /* 0x00000008272c7836 */ /* 0x040fe40000000000 */
[----:B------:R-:W-:Y:S01]  /*11e0*/  VIADD R45, R39, 0x10 ;  /* 0x00000010272d7836 */ /* 0x000fe20000000000 */
[----:B0-----:R-:W-:-:S05]  /*11f0*/  LOP3.LUT R21, R21, 0x80000000, R30, 0xec, !PT ;  /* 0x8000000015157812 */ /* 0x001fca00078eec1e */
[----:B------:R-:W-:-:S05]  /*1200*/  VIADD R16, R21, 0xffffffff ;  /* 0xffffffff15107836 */ /* 0x000fca0000000000 */
[----:B------:R-:W-:-:S04]  /*1210*/  LOP3.LUT R16, R21, R16, RZ, 0xc, !PT ;  /* 0x0000001015107212 */ /* 0x000fc800078e0cff */
[----:B------:R0:W1:Y:S02]  /*1220*/  POPC R20, R16 ;  /* 0x0000001000147309 */ /* 0x0000640000000000 */
[----:B0-----:R-:W0:Y:S01]  /*1230*/  LDC.64 R16, c[0x0][0x390] ;  /* 0x0000e400ff107b82 */ /* 0x001e220000000a00 */
[----:B-1----:R-:W1:Y:S01]  /*1240*/  SHFL.DOWN PT, R22, R27, 0x1, R20 ;  /* 0x082000001b167989 */ /* 0x002e6200000e0014 */
[-C--:B------:R-:W-:Y:S02]  /*1250*/  ISETP.GE.AND P0, PT, R39, R20.reuse, PT ;  /* 0x000000142700720c */ /* 0x080fe40003f06270 */
[----:B------:R-:W-:Y:S02]  /*1260*/  ISETP.GT.AND P2, PT, R45, R20, PT ;  /* 0x000000142d00720c */ /* 0x000fe40003f44270 */
[----:B0-----:R-:W-:Y:S02]  /*1270*/  IADD3 R28, P3, PT, R16, 0x100, RZ ;  /* 0x00000100101c7810 */ /* 0x001fe40007f7e0ff */
[----:B-1----:R-:W-:-:S02]  /*1280*/  SEL R22, R22, RZ, !P0 ;  /* 0x000000ff16167207 */ /* 0x002fc40004000000 */
[----:B------:R-:W-:-:S03]  /*1290*/  ISETP.GT.AND P0, PT, R41, R20, PT ;  /* 0x000000142900720c */ /* 0x000fc60003f04270 */
[----:B------:R-:W-:-:S05]  /*12a0*/  IMAD.IADD R3, R22, 0x1, R27 ;  /* 0x0000000116037824 */ /* 0x000fca00078e021b */
[----:B------:R-:W0:Y:S02]  /*12b0*/  SHFL.DOWN PT, R22, R3, 0x2, R20 ;  /* 0x0840000003167989 */ /* 0x000e2400000e0014 */
[----:B0-----:R-:W-:Y:S02]  /*12c0*/  SEL R22, R22, RZ, !P0 ;  /* 0x000000ff16167207 */ /* 0x001fe40004000000 */
[----:B------:R-:W-:-:S03]  /*12d0*/  ISETP.GT.AND P0, PT, R43, R20, PT ;  /* 0x000000142b00720c */ /* 0x000fc60003f04270 */
[----:B------:R-:W-:Y:S02]  /*12e0*/  IMAD.IADD R29, R3, 0x1, R22 ;  /* 0x00000001031d7824 */ /* 0x000fe400078e0216 */
[----:B------:R-:W-:-:S03]  /*12f0*/  IMAD.X R3, RZ, RZ, R17, P3 ;  /* 0x000000ffff037224 */ /* 0x000fc600018e0611 */
        /* <DEDUP_REMOVED lines=10> */
[----:B0-----:R-:W-:-:S05]  /*13a0*/  SEL R22, R22, RZ, !P2 ;  /* 0x000000ff16167207 */ /* 0x001fca0005000000 */
[----:B------:R-:W-:-:S07]  /*13b0*/  IMAD.IADD R46, R47, 0x1, R22 ;  /* 0x000000012f2e7824 */ /* 0x000fce00078e0216 */
.L_x_139:
[----:B------:R-:W-:Y:S05]  /*13c0*/  @!P0 BRA `(.L_x_103) ;  /* 0x0000000400248947 */ /* 0x000fea0003800000 */
[----:B------:R-:W-:-:S07]  /*13d0*/  IMAD.MOV.U32 R29, RZ, RZ, 0x3b8 ;  /* 0x000003b8ff1d7424 */ /* 0x000fce00078e00ff */
.L_x_109:
[----:B------:R-:W-:Y:S02]  /*13e0*/  IMAD.MOV.U32 R16, RZ, RZ, R28 ;  /* 0x000000ffff107224 */ /* 0x000fe400078e001c */
[----:B------:R-:W-:Y:S02]  /*13f0*/  IMAD.MOV.U32 R17, RZ, RZ, R3 ;  /* 0x000000ffff117224 */ /* 0x000fe400078e0003 */
        /* <DEDUP_REMOVED lines=8> */
.L_x_142:
[----:B------:R-:W-:Y:S05]  /*1480*/  @!P0 BRA `(.L_x_105) ;  /* 0x0000000000748947 */ /* 0x000fea0003800000 */
[----:B------:R-:W-:-:S07]  /*1490*/  IMAD.MOV.U32 R22, RZ, RZ, R29 ;  /* 0x000000ffff167224 */ /* 0x000fce00078e001d */
.L_x_107:
        /* <DEDUP_REMOVED lines=27> */
.L_x_145:
[----:B------:R-:W-:Y:S05]  /*1650*/  @P0 BRA `(.L_x_107) ;  /* 0xfffffffc00900947 */ /* 0x000fea000383ffff */
.L_x_105:
[----:B------:R-:W-:Y:S01]  /*1660*/  UMOV UR5, 0xffffffff ;  /* 0xffffffff00057882 */ /* 0x000fe20000000000 */
[----:B------:R-:W-:Y:S02]  /*1670*/  ISETP.NE.AND P0, PT, R26, 0x65, PT ;  /* 0x000000651a00780c */ /* 0x000fe40003f05270 */
[----:B------:R-:W-:Y:S11]  /*1680*/  BRA.DIV UR5, `(.L_x_108) ;  /* 0x0000003605287947 */ /* 0x000ff6000b800000 */
[----:B------:R-:W-:Y:S01]  /*1690*/  VOTE.ANY R21, PT, !P0 ;  /* 0x0000000000157806 */ /* 0x000fe200040e0100 */
[----:B------:R-:W-:-:S03]  /*16a0*/  VIADD R40, R40, 0xffffffe0 ;  /* 0xffffffe028287836 */ /* 0x000fc60000000000 */
[----:B------:R-:W-:-:S05]  /*16b0*/  LOP3.LUT R21, R21, 0x80000000, R30, 0xec, !PT ;  /* 0x8000000015157812 */ /* 0x000fca00078eec1e */
        /* <DEDUP_REMOVED lines=25> */
.L_x_154:
[----:B------:R-:W-:Y:S05]  /*1850*/  @P0 BRA `(.L_x_109) ;  /* 0xfffffff800e00947 */ /* 0x000fea000383ffff */
.L_x_103:
        /* <DEDUP_REMOVED lines=8> */
[----:B0-----:R-:W-:-:S05]  /*18e0*/  @!P1 LEA R3, R16, R3, 0x18 ;  /* 0x0000000310039211 */ /* 0x001fca00078ec0ff */
[----:B------:R1:W-:Y:S04]  /*18f0*/  @!P1 STS [R3+0x8], R31 ;  /* 0x0000081f03009388 */ /* 0x0003e80000000800 */
[----:B------:R1:W-:Y:S01]  /*1900*/  @!P1 STS [R3+0x4], R46 ;  /* 0x0000042e03009388 */ /* 0x0003e20000000800 */
[----:B--2---:R-:W-:Y:S01]  /*1910*/  @!P0 LEA R17, R20, R17, 0x18 ;  /* 0x0000001114118211 */ /* 0x004fe200078ec0ff */
[----:B------:R-:W-:Y:S02]  /*1920*/  IMAD.MOV.U32 R20, RZ, RZ, R23 ;  /* 0x000000ffff147224 */ /* 0x000fe400078e0017 */
[----:B------:R-:W-:Y:S02]  /*1930*/  @!P0 IMAD.MOV.U32 R20, RZ, RZ, R46 ;  /* 0x000000ffff148224 */ /* 0x000fe400078e002e */
[----:B------:R1:W-:Y:S05]  /*1940*/  @!P0 STS [R17+0x4c], R46 ;  /* 0x00004c2e11008388 */ /* 0x0003ea0000000800 */
.L_x_97:
[----:B------:R-:W-:Y:S05]  /*1950*/  WARPSYNC.ALL ;  /* 0x0000000000007948 */ /* 0x000fea0003800000 */
[----:B------:R-:W0:Y:S08]  /*1960*/  S2UR UR6, SR_CgaCtaId ;  /* 0x00000000000679c3 */ /* 0x000e300000008800 */
[----:B------:R-:W-:Y:S06]  /*1970*/  BAR.SYNC.DEFER_BLOCKING 0x0 ;  /* 0x0000000000007b1d */ /* 0x000fec0000010000 */
[----:B------:R-:W-:Y:S01]  /*1980*/  UMOV UR5, 0x400 ;  /* 0x0000040000057882 */ /* 0x000fe20000000000 */
[----:B------:R-:W2:Y:S01]  /*1990*/  S2R R16, SR_TID.X ;  /* 0x0000000000107919 */ /* 0x000ea20000002100 */
[----:B0-----:R-:W-:-:S09]  /*19a0*/  ULEA UR5, UR6, UR5, 0x18 ;  /* 0x0000000506057291 */ /* 0x001fd2000f8ec0ff */
[----:B-1----:R-:W0:Y:S01]  /*19b0*/  LDS R3, [UR5+0x4c] ;  /* 0x00004c05ff037984 */ /* 0x002e220008000800 */
[----:B--2---:R-:W-:-:S04]  /*19c0*/  ISETP.NE.AND P0, PT, R16, RZ, PT ;  /* 0x000000ff1000720c */ /* 0x004fc80003f05270 */
[----:B0-----:R-:W-:-:S05]  /*19d0*/  SEL R3, R3, RZ, P0 ;  /* 0x000000ff03037207 */ /* 0x001fca0000000000 */
[----:B------:R-:W-:-:S07]  /*19e0*/  IMAD.IADD R44, R3, 0x1, R20 ;  /* 0x00000001032c7824 */ /* 0x000fce00078e0214 */
.L_x_96:
[----:B------:R-:W-:Y:S05]  /*19f0*/  BSYNC.RECONVERGENT B0 ;  /* 0x0000000000007941 */ /* 0x000fea0003800200 */
.L_x_94:
[----:B------:R-:W-:Y:S01]  /*1a00*/  IMAD.IADD R45, R36, 0x1, R44 ;  /* 0x00000001242d7824 */ /* 0x000fe200078e022c */
[----:B------:R-:W1:Y:S01]  /*1a10*/  S2R R3, SR_TID.X ;  /* 0x0000000000037919 */ /* 0x000e620000002100 */
[----:B------:R-:W2:Y:S01]  /*1a20*/  S2UR UR6, SR_CgaCtaId ;  /* 0x00000000000679c3 */ /* 0x000ea20000008800 */
[----:B------:R-:W-:Y:S01]  /*1a30*/  UMOV UR5, 0x400 ;  /* 0x0000040000057882 */ /* 0x000fe20000000000 */
[----:B0-----:R-:W-:Y:S01]  /*1a40*/  IMAD.IADD R16, R37, 0x1, R45 ;  /* 0x0000000125107824 */ /* 0x001fe200078e022d */
[----:B------:R-:W0:Y:S03]  /*1a50*/  S2R R24, SR_LANEID ;  /* 0x0000000000187919 */ /* 0x000e260000000000 */
[----:B------:R-:W-:Y:S02]  /*1a60*/  IMAD.IADD R17, R34, 0x1, R16 ;  /* 0x0000000122117824 */ /* 0x000fe400078e0210 */
[----:B------:R-:W-:Y:S02]  /*1a70*/  BAR.SYNC.DEFER_BLOCKING 0x0 ;  /* 0x0000000000007b1d */ /* 0x000fe40000010000 */
[----:B------:R-:W-:-:S04]  /*1a80*/  IMAD.IADD R22, R35, 0x1, R17 ;  /* 0x0000000123167824 */ /* 0x000fc800078e0211 */
[----:B------:R-:W-:-:S04]  /*1a90*/  IMAD.IADD R23, R32, 0x1, R22 ;  /* 0x0000000120177824 */ /* 0x000fc800078e0216 */
[----:B------:R-:W-:-:S04]  /*1aa0*/  IMAD.IADD R20, R33, 0x1, R23 ;  /* 0x0000000121147824 */ /* 0x000fc800078e0217 */
[----:B------:R-:W-:Y:S01]  /*1ab0*/  IMAD.IADD R21, R18, 0x1, R20 ;  /* 0x0000000112157824 */ /* 0x000fe200078e0214 */
[----:B--2---:R-:W-:-:S03]  /*1ac0*/  ULEA UR5, UR6, UR5, 0x18 ;  /* 0x0000000506057291 */ /* 0x004fc6000f8ec0ff */
[----:B------:R-:W-:Y:S01]  /*1ad0*/  IMAD.IADD R18, R19, 0x1, R21 ;  /* 0x0000000113127824 */ /* 0x000fe200078e0215 */
[----:B------:R-:W2:Y:S03]  /*1ae0*/  LDCU.64 UR6, c[0x0][0x388] ;  /* 0x00007100ff0677ac */ /* 0x000ea60008000a00 */
[----:B------:R-:W-:Y:S01]  /*1af0*/  IMAD.IADD R19, R14, 0x1, R18 ;  /* 0x000000010e137824 */ /* 0x000fe200078e0212 */
[----:B-1----:R-:W-:-:S03]  /*1b00*/  SHF.R.U32.HI R3, RZ, 0x5, R3 ;  /* 0x00000005ff037819 */ /* 0x002fc60000011603 */
[----:B------:R-:W-:Y:S02]  /*1b10*/  IMAD.IADD R14, R15, 0x1, R19 ;  /* 0x000000010f0e7824 */ /* 0x000fe400078e0213 */
[----:B0-----:R-:W-:Y:S02]  /*1b20*/  IMAD R3, R3, 0x2c0, R24 ;  /* 0x000002c003037824 */ /* 0x001fe400078e0218 */
[----:B------:R-:W-:-:S03]  /*1b30*/  IMAD.IADD R15, R12, 0x1, R14 ;  /* 0x000000010c0f7824 */ /* 0x000fc600078e020e */
[----:B------:R-:W-:Y:S01]  /*1b40*/  LEA R49, R3, UR5, 0x2 ;  /* 0x0000000503317c11 */ /* 0x000fe2000f8e10ff */
[----:B------:R-:W-:Y:S01]  /*1b50*/  IMAD.IADD R12, R13, 0x1, R15 ;  /* 0x000000010d0c7824 */ /* 0x000fe200078e020f */
[----:B--2---:R-:W-:-:S03]  /*1b60*/  IADD3 R38, P0, PT, R38, UR6, RZ ;  /* 0x0000000626267c10 */ /* 0x004fc6000ff1e0ff */
[----:B------:R-:W-:Y:S02]  /*1b70*/  IMAD.IADD R13, R10, 0x1, R12 ;  /* 0x000000010a0d7824 */ /* 0x000fe400078e020c */
[----:B------:R-:W-:Y:S01]  /*1b80*/  IMAD R24, R24, 0x54, R49 ;  /* 0x0000005418187824 */ /* 0x000fe200078e0231 */
[----:B------:R-:W-:Y:S01]  /*1b90*/  IADD3.X R39, PT, PT, R0, UR7, RZ, P0, !PT ;  /* 0x0000000700277c10 */ /* 0x000fe200087fe4ff */
[----:B------:R-:W-:-:S03]  /*1ba0*/  IMAD.IADD R10, R11, 0x1, R13 ;  /* 0x000000010b0a7824 */ /* 0x000fc600078e020d */
[----:B------:R-:W-:Y:S01]  /*1bb0*/  STS.64 [R24], R44 ;  /* 0x0000002c18007388 */ /* 0x000fe20000000a00 */
[----:B------:R-:W-:-:S03]  /*1bc0*/  IMAD.IADD R11, R8, 0x1, R10 ;  /* 0x00000001080b7824 */ /* 0x000fc600078e020a */
[----:B------:R-:W-:Y:S01]  /*1bd0*/  STS.64 [R24+0x8], R16 ;  /* 0x0000081018007388 */ /* 0x000fe20000000a00 */
        /* <DEDUP_REMOVED lines=11> */
[----:B------:R-:W-:Y:S04]  /*1c90*/  STS.64 [R24+0x38], R10 ;  /* 0x0000380a18007388 */ /* 0x000fe80000000a00 */
[----:B------:R-:W-:Y:S04]  /*1ca0*/  STS.64 [R24+0x40], R8 ;  /* 0x0000400818007388 */ /* 0x000fe80000000a00 */
[----:B------:R-:W-:Y:S04]  /*1cb0*/  STS.64 [R24+0x48], R6 ;  /* 0x0000480618007388 */ /* 0x000fe80000000a00 */
[----:B------:R-:W-:Y:S01]  /*1cc0*/  STS.64 [R24+0x50], R4 ;  /* 0x0000500418007388 */ /* 0x000fe20000000a00 */
[----:B------:R-:W-:-:S03]  /*1cd0*/  NOP ;  /* 0x0000000000007918 */ /* 0x000fc60000000000 */
[----:B------:R-:W0:Y:S04]  /*1ce0*/  LDS R3, [R49] ;  /* 0x0000000031037984 */ /* 0x000e280000000800 */
[----:B------:R-:W1:Y:S04]  /*1cf0*/  LDS R17, [R49+0x80] ;  /* 0x0000800031117984 */ /* 0x000e680000000800 */
        /* <DEDUP_REMOVED lines=43> */
.L_x_93:
[----:B------:R-:W-:-:S13]  /*1fb0*/  ISETP.NE.AND P0, PT, R0, RZ, PT ;  /* 0x000000ff0000720c */ /* 0x000fda0003f05270 */
[----:B------:R-:W-:Y:S05]  /*1fc0*/  @!P0 EXIT ;  /* 0x000000000000894d */ /* 0x000fea0003800000 */
[----:B------:R-:W0:Y:S02]  /*1fd0*/  LDC.64 R4, c[0x0][0x380] ;  /* 0x0000e000ff047b82 */ /* 0x000e240000000a00 */
[----:B0-----:R-:W-:-:S05]  /*1fe0*/  IMAD.WIDE.U32 R4, R7, 0x4, R4 ;  /* 0x0000000407047825 */ /* 0x001fca00078e0004 */
[----:B------:R0:W2:Y:S01]  /*1ff0*/  LDG.E R6, desc[UR8][R4.64] ;  /* 0x0000000804067981 */ /* 0x0000a2000c1e1900 */
[----:B------:R-:W3:Y:S02]  /*2000*/  S2R R2, SR_TID.X ;  /* 0x0000000000027919 */ /* 0x000ee40000002100 */
[C---:B---3--:R-:W-:Y:S02]  /*2010*/  LOP3.LUT R3, R2.reuse, 0x1f, RZ, 0xc0, !PT ;  /* 0x0000001f02037812 */ /* 0x048fe400078ec0ff */
[----:B------:R-:W-:-:S05]  /*2020*/  LOP3.LUT R8, R2, 0x3e0, RZ, 0xc0, !PT ;  /* 0x000003e002087812 */ /* 0x000fca00078ec0ff */
[----:B------:R-:W-:-:S04]  /*2030*/  IMAD R3, R8, 0x16, R3 ;  /* 0x0000001608037824 */ /* 0x000fc800078e0203 */
[C---:B------:R-:W-:Y:S01]  /*2040*/  VIADD R7, R3.reuse, 0x20 ;  /* 0x0000002003077836 */ /* 0x040fe20000000000 */
[C---:B------:R-:W-:Y:S01]  /*2050*/  ISETP.GE.U32.AND P6, PT, R3.reuse, R0, PT ;  /* 0x000000000300720c */ /* 0x040fe20003fc6070 */
[C---:B------:R-:W-:Y:S01]  /*2060*/  VIADD R9, R3.reuse, 0x40 ;  /* 0x0000004003097836 */ /* 0x040fe20000000000 */
[C---:B0-----:R-:W-:Y:S01]  /*2070*/  LEA R4, P1, R3.reuse, R4, 0x2 ;  /* 0x0000000403047211 */ /* 0x041fe200078210ff */
[----:B------:R-:W-:Y:S01]  /*2080*/  VIADD R11, R3, 0x60 ;  /* 0x00000060030b7836 */ /* 0x000fe20000000000 */
[-C--:B------:R-:W-:Y:S01]  /*2090*/  ISETP.GE.U32.AND P5, PT, R7, R0.reuse, PT ;  /* 0x000000000700720c */ /* 0x080fe20003fa6070 */
[----:B------:R-:W-:Y:S01]  /*20a0*/  VIADD R7, R3, 0x80 ;  /* 0x0000008003077836 */ /* 0x000fe20000000000 */
[-C--:B------:R-:W-:Y:S01]  /*20b0*/  ISETP.GE.U32.AND P0, PT, R9, R0.reuse, PT ;  /* 0x000000000900720c */ /* 0x080fe20003f06070 */
[----:B------:R-:W-:Y:S01]  /*20c0*/  IMAD.X R5, RZ, RZ, R5, P1 ;  /* 0x000000ffff057224 */ /* 0x000fe200008e0605 */
[-C--:B------:R-:W-:Y:S01]  /*20d0*/  ISETP.GE.U32.AND P4, PT, R11, R0.reuse, PT ;  /* 0x000000000b00720c */ /* 0x080fe20003f86070 */
[----:B------:R-:W-:Y:S01]  /*20e0*/  VIADD R9, R3, 0xa0 ;  /* 0x000000a003097836 */ /* 0x000fe20000000000 */
[----:B------:R-:W-:Y:S01]  /*20f0*/  ISETP.GE.U32.AND P3, PT, R7, R0, PT ;  /* 0x000000000700720c */ /* 0x000fe20003f66070 */
[----:B------:R-:W-:-:S03]  /*2100*/  VIADD R7, R3, 0xc0 ;  /* 0x000000c003077836 */ /* 0x000fc60000000000 */
[-C--:B------:R-:W-:Y:S01]  /*2110*/  ISETP.GE.U32.AND P2, PT, R9, R0.reuse, PT ;  /* 0x000000000900720c */ /* 0x080fe20003f46070 */
[----:B------:R-:W-:Y:S01]  /*2120*/  VIADD R9, R3, 0x100 ;  /* 0x0000010003097836 */ /* 0x000fe20000000000 */
[-C--:B------:R-:W-:Y:S01]  /*2130*/  ISETP.GE.U32.AND P1, PT, R7, R0.reuse, PT ;  /* 0x000000000700720c */ /* 0x080fe20003f26070 */
[C---:B------:R-:W-:Y:S02]  /*2140*/  VIADD R7, R3.reuse, 0xe0 ;  /* 0x000000e003077836 */ /* 0x040fe40000000000 */
[----:B------:R-:W-:Y:S02]  /*2150*/  VIADD R39, R3, 0x2a0 ;  /* 0x000002a003277836 */ /* 0x000fe40000000000 */
[----:B--2---:R-:W-:Y:S02]  /*2160*/  IMAD.MOV.U32 R16, RZ, RZ, R6 ;  /* 0x000000ffff107224 */ /* 0x004fe400078e0006 */
[----:B------:R-:W2:Y:S01]  /*2170*/  @!P6 LDG.E R6, desc[UR8][R4.64] ;  /* 0x000000080406e981 */ /* 0x000ea2000c1e1900 */
[----:B------:R-:W-:Y:S01]  /*2180*/  ISETP.GE.U32.AND P6, PT, R7, R0, PT ;  /* 0x000000000700720c */ /* 0x000fe20003fc6070 */
[----:B------:R-:W-:-:S02]  /*2190*/  IMAD.MOV.U32 R10, RZ, RZ, R16 ;  /* 0x000000ffff0a7224 */ /* 0x000fc400078e0010 */
[----:B------:R-:W-:Y:S02]  /*21a0*/  VIADD R7, R3, 0x120 ;  /* 0x0000012003077836 */ /* 0x000fe40000000000 */
[--C-:B------:R-:W-:Y:S02]  /*21b0*/  IMAD.MOV.U32 R12, RZ, RZ, R16.reuse ;  /* 0x000000ffff0c7224 */ /* 0x100fe400078e0010 */
[----:B------:R-:W3:Y:S01]  /*21c0*/  @!P0 LDG.E R10, desc[UR8][R4.64+0x100] ;  /* 0x00010008040a8981 */ /* 0x000ee2000c1e1900 */
[-C--:B------:R-:W-:Y:S01]  /*21d0*/  ISETP.GE.U32.AND P0, PT, R7, R0.reuse, PT ;  /* 0x000000000700720c */ /* 0x080fe20003f06070 */
[----:B------:R-:W-:Y:S02]  /*21e0*/  VIADD R7, R3, 0x140 ;  /* 0x0000014003077836 */ /* 0x000fe40000000000 */
[--C-:B------:R-:W-:Y:S01]  /*21f0*/  IMAD.MOV.U32 R8, RZ, RZ, R16.reuse ;  /* 0x000000ffff087224 */ /* 0x100fe200078e0010 */
[----:B------:R-:W4:Y:S01]  /*2200*/  @!P4 LDG.E R12, desc[UR8][R4.64+0x180] ;  /* 0x00018008040cc981 */ /* 0x000f22000c1e1900 */
[----:B------:R-:W-:Y:S01]  /*2210*/  IMAD.MOV.U32 R18, RZ, RZ, R16 ;  /* 0x000000ffff127224 */ /* 0x000fe200078e0010 */
[----:B------:R-:W-:Y:S01]  /*2220*/  ISETP.GE.U32.AND P4, PT, R7, R0, PT ;  /* 0x000000000700720c */ /* 0x000fe20003f86070 */
[----:B------:R-:W-:-:S02]  /*2230*/  VIADD R7, R3, 0x180 ;  /* 0x0000018003077836 */ /* 0x000fc40000000000 */
[----:B------:R-:W4:Y:S01]  /*2240*/  @!P5 LDG.E R8, desc[UR8][R4.64+0x80] ;  /* 0x000080080408d981 */ /* 0x000f22000c1e1900 */
[-C--:B------:R-:W-:Y:S01]  /*2250*/  ISETP.GE.U32.AND P5, PT, R9, R0.reuse, PT ;  /* 0x000000000900720c */ /* 0x080fe20003fa6070 */
[--C-:B------:R-:W-:Y:S02]  /*2260*/  IMAD.MOV.U32 R20, RZ, RZ, R16.reuse ;  /* 0x000000ffff147224 */ /* 0x100fe400078e0010 */
[----:B------:R-:W4:Y:S01]  /*2270*/  @!P2 LDG.E R18, desc[UR8][R4.64+0x280] ;  /* 0x000280080412a981 */ /* 0x000f22000c1e1900 */
[-C--:B------:R-:W-:Y:S01]  /*2280*/  ISETP.GE.U32.AND P2, PT, R7, R0.reuse, PT ;  /* 0x000000000700720c */ /* 0x080fe20003f46070 */
[C---:B------:R-:W-:Y:S02]  /*2290*/  VIADD R7, R3.reuse, 0x1a0 ;  /* 0x000001a003077836 */ /* 0x040fe40000000000 */
[--C-:B------:R-:W-:Y:S01]  /*22a0*/  IMAD.MOV.U32 R14, RZ, RZ, R16.reuse ;  /* 0x000000ffff0e7224 */ /* 0x100fe200078e0010 */
[----:B------:R-:W4:Y:S01]  /*22b0*/  @!P1 LDG.E R20, desc[UR8][R4.64+0x300] ;  /* 0x0003000804149981 */ /* 0x000f22000c1e1900 */
[----:B------:R-:W-:Y:S01]  /*22c0*/  VIADD R9, R3, 0x160 ;  /* 0x0000016003097836 */ /* 0x000fe20000000000 */
[----:B------:R-:W-:Y:S01]  /*22d0*/  ISETP.GE.U32.AND P1, PT, R7, R0, PT ;  /* 0x000000000700720c */ /* 0x000fe20003f26070 */
[----:B------:R-:W-:-:S02]  /*22e0*/  IMAD.MOV.U32 R24, RZ, RZ, R16 ;  /* 0x000000ffff187224 */ /* 0x000fc400078e0010 */
[----:B------:R-:W-:Y:S01]  /*22f0*/  VIADD R7, R3, 0x1e0 ;  /* 0x000001e003077836 */ /* 0x000fe20000000000 */
[----:B------:R-:W4:Y:S01]  /*2300*/  @!P3 LDG.E R14, desc[UR8][R4.64+0x200] ;  /* 0x00020008040eb981 */ /* 0x000f22000c1e1900 */
[--C-:B------:R-:W-:Y:S01]  /*2310*/  IMAD.MOV.U32 R22, RZ, RZ, R16.reuse ;  /* 0x000000ffff167224 */ /* 0x100fe200078e0010 */
[-C--:B------:R-:W-:Y:S01]  /*2320*/  ISETP.GE.U32.AND P3, PT, R9, R0.reuse, PT ;  /* 0x000000000900720c */ /* 0x080fe20003f66070 */
[----:B------:R-:W-:Y:S01]  /*2330*/  VIADD R9, R3, 0x1c0 ;  /* 0x000001c003097836 */ /* 0x000fe20000000000 */
[----:B------:R-:W4:Y:S01]  /*2340*/  @!P5 LDG.E R24, desc[UR8][R4.64+0x400] ;  /* 0x000400080418d981 */ /* 0x000f22000c1e1900 */
[--C-:B------:R-:W-:Y:S01]  /*2350*/  IMAD.MOV.U32 R26, RZ, RZ, R16.reuse ;  /* 0x000000ffff1a7224 */ /* 0x100fe200078e0010 */
[-C--:B------:R-:W-:Y:S01]  /*2360*/  ISETP.GE.U32.AND P5, PT, R7, R0.reuse, PT ;  /* 0x000000000700720c */ /* 0x080fe20003fa6070 */
[----:B------:R-:W-:Y:S01]  /*2370*/  VIADD R7, R3, 0x200 ;  /* 0x0000020003077836 */ /* 0x000fe20000000000 */
[----:B------:R-:W4:Y:S01]  /*2380*/  @!P6 LDG.E R22, desc[UR8][R4.64+0x380] ;  /* 0x000380080416e981 */ /* 0x000f22000c1e1900 */
[----:B------:R-:W-:Y:S01]  /*2390*/  ISETP.GE.U32.AND P6, PT, R9, R0, PT ;  /* 0x000000000900720c */ /* 0x000fe20003fc6070 */
[----:B------:R-:W-:-:S02]  /*23a0*/  IMAD.MOV.U32 R28, RZ, RZ, R16 ;  /* 0x000000ffff1c7224 */ /* 0x000fc400078e0010 */
[--C-:B------:R-:W-:Y:S01]  /*23b0*/  IMAD.MOV.U32 R30, RZ, RZ, R16.reuse ;  /* 0x000000ffff1e7224 */ /* 0x100fe200078e0010 */
[----:B------:R-:W4:Y:S01]  /*23c0*/  @!P0 LDG.E R26, desc[UR8][R4.64+0x480] ;  /* 0x00048008041a8981 */ /* 0x000f22000c1e1900 */
[-C--:B------:R-:W-:Y:S01]  /*23d0*/  ISETP.GE.U32.AND P0, PT, R7, R0.reuse, PT ;  /* 0x000000000700720c */ /* 0x080fe20003f06070 */
[C---:B------:R-:W-:Y:S02]  /*23e0*/  VIADD R9, R3.reuse, 0x220 ;  /* 0x0000022003097836 */ /* 0x040fe40000000000 */
[----:B------:R-:W-:Y:S01]  /*23f0*/  VIADD R7, R3, 0x240 ;  /* 0x0000024003077836 */ /* 0x000fe20000000000 */
[----:B------:R-:W4:Y:S01]  /*2400*/  @!P4 LDG.E R28, desc[UR8][R4.64+0x500] ;  /* 0x00050008041cc981 */ /* 0x000f22000c1e1900 */
[--C-:B------:R-:W-:Y:S01]  /*2410*/  IMAD.MOV.U32 R32, RZ, RZ, R16.reuse ;  /* 0x000000ffff207224 */ /* 0x100fe200078e0010 */
[-C--:B------:R-:W-:Y:S01]  /*2420*/  ISETP.GE.U32.AND P4, PT, R9, R0.reuse, PT ;  /* 0x000000000900720c */ /* 0x080fe20003f86070 */
[--C-:B------:R-:W-:Y:S01]  /*2430*/  IMAD.MOV.U32 R34, RZ, RZ, R16.reuse ;  /* 0x000000ffff227224 */ /* 0x100fe200078e0010 */
[----:B------:R-:W4:Y:S01]  /*2440*/  @!P3 LDG.E R30, desc[UR8][R4.64+0x580] ;  /* 0x00058008041eb981 */ /* 0x000f22000c1e1900 */
[----:B------:R-:W-:Y:S01]  /*2450*/  IMAD.MOV.U32 R36, RZ, RZ, R16 ;  /* 0x000000ffff247224 */ /* 0x000fe200078e0010 */
[----:B------:R-:W-:Y:S01]  /*2460*/  ISETP.GE.U32.AND P3, PT, R7, R0, PT ;  /* 0x000000000700720c */ /* 0x000fe20003f66070 */
[C---:B------:R-:W-:Y:S01]  /*2470*/  VIADD R7, R3.reuse, 0x260 ;  /* 0x0000026003077836 */ /* 0x040fe20000000000 */
[----:B------:R-:W4:Y:S01]  /*2480*/  @!P2 LDG.E R32, desc[UR8][R4.64+0x600] ;  /* 0x000600080420a981 */ /* 0x000f22000c1e1900 */
[----:B------:R-:W-:-:S03]  /*2490*/  VIADD R9, R3, 0x280 ;  /* 0x0000028003097836 */ /* 0x000fc60000000000 */
[----:B------:R-:W4:Y:S01]  /*24a0*/  @!P1 LDG.E R34, desc[UR8][R4.64+0x680] ;  /* 0x0006800804229981 */ /* 0x000f22000c1e1900 */
[-C--:B------:R-:W-:Y:S02]  /*24b0*/  ISETP.GE.U32.AND P2, PT, R7, R0.reuse, PT ;  /* 0x000000000700720c */ /* 0x080fe40003f46070 */
[-C--:B------:R-:W-:Y:S01]  /*24c0*/  ISETP.GE.U32.AND P1, PT, R9, R0.reuse, PT ;  /* 0x000000000900720c */ /* 0x080fe20003f26070 */
[----:B------:R-:W4:Y:S01]  /*24d0*/  @!P6 LDG.E R36, desc[UR8][R4.64+0x700] ;  /* 0x000700080424e981 */ /* 0x000f22000c1e1900 */
[----:B------:R-:W-:Y:S01]  /*24e0*/  ISETP.GE.U32.AND P6, PT, R39, R0, PT ;  /* 0x000000002700720c */ /* 0x000fe20003fc6070 */
[--C-:B------:R-:W-:Y:S02]  /*24f0*/  IMAD.MOV.U32 R46, RZ, RZ, R16.reuse ;  /* 0x000000ffff2e7224 */ /* 0x100fe400078e0010 */
[--C-:B------:R-:W-:Y:S02]  /*2500*/  IMAD.MOV.U32 R48, RZ, RZ, R16.reuse ;  /* 0x000000ffff307224 */ /* 0x100fe400078e0010 */
[----:B------:R-:W-:-:S02]  /*2510*/  IMAD.MOV.U32 R50, RZ, RZ, R16 ;  /* 0x000000ffff327224 */ /* 0x000fc400078e0010 */
        /* <DEDUP_REMOVED lines=13> */
[----:B------:R-:W-:Y:S01]  /*25f0*/  UMOV UR4, 0x400 ;  /* 0x0000040000047882 */ /* 0x000fe20000000000 */
[----:B------:R-:W-:Y:S01]  /*2600*/  ISETP.NE.AND P0, PT, R42, RZ, PT ;  /* 0x000000ff2a00720c */ /* 0x000fe20003f05270 */
[----:B-1----:R-:W-:-:S02]  /*2610*/  ULEA UR4, UR5, UR4, 0x18 ;  /* 0x0000000405047291 */ /* 0x002fc4000f8ec0ff */
[----:B0-----:R-:W-:-:S05]  /*2620*/  IMAD R41, R43, 0x2c0, R38 ;  /* 0x000002c02b297824 */ /* 0x001fca00078e0226 */
        /* <DEDUP_REMOVED lines=39> */
[----:B------:R-:W-:Y:S02]  /*28a0*/  ISETP.NE.AND P1, PT, R38, 0x1f, PT ;  /* 0x0000001f2600780c */ /* 0x000fe40003f25270 */
[----:B---3--:R-:W-:Y:S02]  /*28b0*/  IADD3 R16, PT, PT, R8, R7, R16 ;  /* 0x0000000708107210 */ /* 0x008fe40007ffe010 */
[----:B------:R-:W-:Y:S02]  /*28c0*/  ISETP.NE.AND P2, PT, R43, 0xb, PT ;  /* 0x0000000b2b00780c */ /* 0x000fe40003f45270 */
        /* <DEDUP_REMOVED lines=52> */
[----:B------:R-:W-:Y:S02]  /*2c10*/  ISETP.NE.AND P1, PT, R38, RZ, PT ;  /* 0x000000ff2600720c */ /* 0x000fe40003f25270 */
[----:B------:R-:W-:Y:S01]  /*2c20*/  SEL R16, R25, R16, !P0 ;  /* 0x0000001019107207 */ /* 0x000fe20004000000 */
[----:B------:R-:W-:Y:S01]  /*2c30*/  @!P2 IMAD.IADD R16, R26, 0x1, R25 ;  /* 0x000000011a10a824 */ /* 0x000fe200078e0219 */
[----:B------:R-:W-:-:S02]  /*2c40*/  ISETP.GE.U32.AND P0, PT, R2, 0x20, PT ;  /* 0x000000200200780c */ /* 0x000fc40003f06070 */
[----:B------:R-:W-:Y:S02]  /*2c50*/  SEL R37, R37, RZ, P1 ;  /* 0x000000ff25257207 */ /* 0x000fe40000800000 */
[----:B------:R-:W-:-:S04]  /*2c60*/  SEL R17, R16, RZ, P0 ;  /* 0x000000ff10117207 */ /* 0x000fc80000000000 */
[----:B-----5:R-:W-:Y:S01]  /*2c70*/  IADD3 R44, PT, PT, R17, R37, R44 ;  /* 0x00000025112c7210 */ /* 0x020fe20007ffe02c */
[----:B------:R-:W-:Y:S06]  /*2c80*/  BRA `(.L_x_111) ;  /* 0x0000000c00e87947 */ /* 0x000fec0003800000 */
.L_x_110:
[----:B0-2---:R-:W-:Y:S02]  /*2c90*/  IADD3 R16, PT, PT, R6, R5, R4 ;  /* 0x0000000506107210 */ /* 0x005fe40007ffe004 */
[----:B------:R-:W-:Y:S02]  /*2ca0*/  ISETP.NE.AND P1, PT, R38, 0x1f, PT ;  /* 0x0000001f2600780c */ /* 0x000fe40003f25270 */
        /* <DEDUP_REMOVED lines=52> */
[----:B------:R-:W-:Y:S01]  /*2ff0*/  SEL R16, R23, R16, !P0 ;  /* 0x0000001017107207 */ /* 0x000fe20004000000 */
[----:B------:R-:W-:Y:S01]  /*3000*/  IMAD.IADD R23, R44, 0x1, -R37 ;  /* 0x000000012c177824 */ /* 0x000fe200078e0a25 */
[C---:B------:R-:W-:Y:S02]  /*3010*/  ISETP.NE.AND P0, PT, R43.reuse, 0xa, PT ;  /* 0x0000000a2b00780c */ /* 0x040fe40003f05270 */
[----:B------:R-:W-:Y:S02]  /*3020*/  SEL R16, R24, R16, !P1 ;  /* 0x0000001018107207 */ /* 0x000fe40004800000 */
[----:B------:R-:W-:Y:S02]  /*3030*/  ISETP.NE.AND P1, PT, R43, 0xb, PT ;  /* 0x0000000b2b00780c */ /* 0x000fe40003f25270 */
[----:B------:R-:W-:Y:S02]  /*3040*/  SEL R16, R25, R16, !P0 ;  /* 0x0000001019107207 */ /* 0x000fe40004000000 */
[----:B------:R-:W-:-:S02]  /*3050*/  ISETP.GT.U32.AND P0, PT, R2, 0x1f, PT ;  /* 0x0000001f0200780c */ /* 0x000fc40003f04070 */
[----:B------:R-:W-:Y:S02]  /*3060*/  SEL R17, R23, RZ, P2 ;  /* 0x000000ff17117207 */ /* 0x000fe40001000000 */
        /* <DEDUP_REMOVED lines=20> */
.L_x_157:
[----:B------:R-:W-:Y:S05]  /*31b0*/  @!P0 BRA `(.L_x_114) ;  /* 0x0000000000748947 */ /* 0x000fea0003800000 */
[----:B------:R-:W-:-:S07]  /*31c0*/  IMAD.MOV.U32 R20, RZ, RZ, 0x3b8 ;  /* 0x000003b8ff147424 */ /* 0x000fce00078e00ff */
.L_x_116:
        /* <DEDUP_REMOVED lines=27> */
.L_x_160:
[----:B------:R-:W-:Y:S05]  /*3380*/  @P0 BRA `(.L_x_116) ;  /* 0xfffffffc00900947 */ /* 0x000fea000383ffff */
.L_x_114:
[----:B------:R-:W-:Y:S01]  /*3390*/  UMOV UR5, 0xffffffff ;  /* 0xffffffff00057882 */ /* 0x000fe20000000000 */
[----:B------:R-:W-:Y:S02]  /*33a0*/  ISETP.NE.AND P0, PT, R18, 0x65, PT ;  /* 0x000000651200780c */ /* 0x000fe40003f05270 */
[----:B------:R-:W-:Y:S11]  /*33b0*/  BRA.DIV UR5, `(.L_x_117) ;  /* 0x0000001e05047947 */ /* 0x000ff6000b800000 */
[----:B------:R-:W0:Y:S01]  /*33c0*/  S2R R26, SR_GEMASK ;  /* 0x00000000001a7919 */ /* 0x000e220000003c00 */
[----:B------:R-:W-:Y:S01]  /*33d0*/  VOTE.ANY R21, PT, !P0 ;  /* 0x0000000000157806 */ /* 0x000fe200040e0100 */
[----:B------:R-:W-:-:S03]  /*33e0*/  VIADD R17, R38, 0x2 ;  /* 0x0000000226117836 */ /* 0x000fc60000000000 */
[----:B0-----:R-:W-:-:S05]  /*33f0*/  LOP3.LUT R21, R21, 0x80000000, R26, 0xec, !PT ;  /* 0x8000000015157812 */ /* 0x001fca00078eec1a */
[----:B------:R-:W-:-:S05]  /*3400*/  VIADD R16, R21, 0xffffffff ;  /* 0xffffffff15107836 */ /* 0x000fca0000000000 */
[----:B------:R-:W-:Y:S01]  /*3410*/  LOP3.LUT R16, R21, R16, RZ, 0xc, !PT ;  /* 0x0000001015107212 */ /* 0x000fe200078e0cff */
[----:B------:R-:W-:-:S03]  /*3420*/  VIADD R21, R38, 0x10 ;  /* 0x0000001026157836 */ /* 0x000fc60000000000 */
[----:B------:R-:W0:Y:S02]  /*3430*/  POPC R20, R16 ;  /* 0x0000001000147309 */ /* 0x000e240000000000 */
[----:B0-----:R-:W0:Y:S01]  /*3440*/  SHFL.DOWN PT, R22, R19, 0x1, R20 ;  /* 0x0820000013167989 */ /* 0x001e2200000e0014 */
[-C--:B------:R-:W-:Y:S02]  /*3450*/  ISETP.GE.AND P0, PT, R38, R20.reuse, PT ;  /* 0x000000142600720c */ /* 0x080fe40003f06270 */
[-C--:B------:R-:W-:Y:S02]  /*3460*/  ISETP.GT.AND P2, PT, R21, R20.reuse, PT ;  /* 0x000000141500720c */ /* 0x080fe40003f44270 */
[----:B0-----:R-:W-:Y:S02]  /*3470*/  SEL R22, R22, RZ, !P0 ;  /* 0x000000ff16167207 */ /* 0x001fe40004000000 */
[----:B------:R-:W-:Y:S01]  /*3480*/  ISETP.GT.AND P0, PT, R17, R20, PT ;  /* 0x000000141100720c */ /* 0x000fe20003f04270 */
[----:B------:R-:W-:-:S02]  /*3490*/  VIADD R17, R38, 0x4 ;  /* 0x0000000426117836 */ /* 0x000fc40000000000 */
        /* <DEDUP_REMOVED lines=8> */
[----:B------:R-:W-:Y:S02]  /*3520*/  ISETP.GT.AND P0, PT, R17, R20, PT ;  /* 0x000000141100720c */ /* 0x000fe40003f04270 */
[----:B------:R-:W0:Y:S01]  /*3530*/  LDC.64 R16, c[0x0][0x390] ;  /* 0x0000e400ff107b82 */ /* 0x000e220000000a00 */
[----:B------:R-:W-:-:S05]  /*3540*/  IMAD.IADD R19, R45, 0x1, R22 ;  /* 0x000000012d137824 */ /* 0x000fca00078e0216 */
[----:B------:R-:W1:Y:S01]  /*3550*/  SHFL.DOWN PT, R22, R19, 0x8, R20 ;  /* 0x0900000013167989 */ /* 0x000e6200000e0014 */
[----:B0-----:R-:W-:-:S05]  /*3560*/  IADD3 R44, P3, PT, R16, 0x100, RZ ;  /* 0x00000100102c7810 */ /* 0x001fca0007f7e0ff */
[----:B------:R-:W-:Y:S01]  /*3570*/  IMAD.X R45, RZ, RZ, R17, P3 ;  /* 0x000000ffff2d7224 */ /* 0x000fe200018e0611 */
[----:B-1----:R-:W-:Y:S02]  /*3580*/  SEL R22, R22, RZ, !P0 ;  /* 0x000000ff16167207 */ /* 0x002fe40004000000 */
[----:B------:R-:W-:-:S03]  /*3590*/  ISETP.NE.AND P0, PT, R18, 0x65, PT ;  /* 0x000000651200780c */ /* 0x000fc60003f05270 */
[----:B------:R-:W-:-:S05]  /*35a0*/  IMAD.IADD R43, R19, 0x1, R22 ;  /* 0x00000001132b7824 */ /* 0x000fca00078e0216 */
[----:B------:R-:W0:Y:S05]  /*35b0*/  SHFL.DOWN PT, R22, R43, 0x10, R20 ;  /* 0x0a0000002b167989 */ /* 0x000e2a00000e0014 */
[----:B------:R-:W-:Y:S02]  /*35c0*/  VOTE.ALL P0, P0 ;  /* 0x0000000000ff7806 */ /* 0x000fe40000000000 */
[----:B0-----:R-:W-:-:S05]  /*35d0*/  SEL R22, R22, RZ, !P2 ;  /* 0x000000ff16167207 */ /* 0x001fca0005000000 */
[----:B------:R-:W-:-:S07]  /*35e0*/  IMAD.IADD R46, R43, 0x1, R22 ;  /* 0x000000012b2e7824 */ /* 0x000fce00078e0216 */
.L_x_169:
[----:B------:R-:W-:Y:S05]  /*35f0*/  @!P0 BRA `(.L_x_118) ;  /* 0x00000004002c8947 */ /* 0x000fea0003800000 */
[----:B------:R-:W-:-:S07]  /*3600*/  IMAD.MOV.U32 R43, RZ, RZ, 0x3b8 ;  /* 0x000003b8ff2b7424 */ /* 0x000fce00078e00ff */
.L_x_124:
        /* <DEDUP_REMOVED lines=8> */
.L_x_172:
[----:B------:R-:W-:Y:S05]  /*3690*/  @!P0 BRA `(.L_x_120) ;  /* 0x0000000000748947 */ /* 0x000fea0003800000 */
[----:B------:R-:W-:-:S07]  /*36a0*/  IMAD.MOV.U32 R20, RZ, RZ, R43 ;  /* 0x000000ffff147224 */ /* 0x000fce00078e002b */
.L_x_122:
        /* <DEDUP_REMOVED lines=27> */
.L_x_175:
[----:B------:R-:W-:Y:S05]  /*3860*/  @P0 BRA `(.L_x_122) ;  /* 0xfffffffc00900947 */ /* 0x000fea000383ffff */
.L_x_120:
[----:B------:R-:W-:Y:S01]  /*3870*/  UMOV UR5, 0xffffffff ;  /* 0xffffffff00057882 */ /* 0x000fe20000000000 */
[----:B------:R-:W-:Y:S02]  /*3880*/  ISETP.NE.AND P0, PT, R18, 0x65, PT ;  /* 0x000000651200780c */ /* 0x000fe40003f05270 */
[----:B------:R-:W-:Y:S11]  /*3890*/  BRA.DIV UR5, `(.L_x_123) ;  /* 0x0000001e05107947 */ /* 0x000ff6000b800000 */
[----:B------:R-:W-:Y:S01]  /*38a0*/  VOTE.ANY R21, PT, !P0 ;  /* 0x0000000000157806 */ /* 0x000fe200040e0100 */
[----:B------:R-:W-:Y:S02]  /*38b0*/  VIADD R17, R38, 0x2 ;  /* 0x0000000226117836 */ /* 0x000fe40000000000 */
[----:B------:R-:W-:Y:S01]  /*38c0*/  VIADD R37, R37, 0xffffffe0 ;  /* 0xffffffe025257836 */ /* 0x000fe20000000000 */
[----:B------:R-:W-:-:S05]  /*38d0*/  LOP3.LUT R21, R21, 0x80000000, R26, 0xec, !PT ;  /* 0x8000000015157812 */ /* 0x000fca00078eec1a */
[----:B------:R-:W-:-:S05]  /*38e0*/  VIADD R16, R21, 0xffffffff ;  /* 0xffffffff15107836 */ /* 0x000fca0000000000 */
[----:B------:R-:W-:-:S04]  /*38f0*/  LOP3.LUT R16, R21, R16, RZ, 0xc, !PT ;  /* 0x0000001015107212 */ /* 0x000fc800078e0cff */
        /* <DEDUP_REMOVED lines=16> */
[----:B------:R-:W-:-:S03]  /*3a00*/  IMAD.IADD R19, R49, 0x1, R22 ;  /* 0x0000000131137824 */ /* 0x000fc600078e0216 */
[----:B------:R-:W-:Y:S02]  /*3a10*/  ISETP.GT.AND P2, PT, R17, R20, PT ;  /* 0x000000141100720c */ /* 0x000fe40003f44270 */
        /* <DEDUP_REMOVED lines=8> */
.L_x_184:
[----:B------:R-:W-:Y:S05]  /*3aa0*/  @P0 BRA `(.L_x_124) ;  /* 0xfffffff800d80947 */ /* 0x000fea000383ffff */
.L_x_118:
        /* <DEDUP_REMOVED lines=15> */
.L_x_112:
        /* <DEDUP_REMOVED lines=9> */
.L_x_111:
[----:B------:R-:W-:Y:S01]  /*3c30*/  IMAD.IADD R45, R4, 0x1, R44 ;  /* 0x00000001042d7824 */ /* 0x000fe200078e022c */
[----:B------:R-:W-:Y:S01]  /*3c40*/  BAR.SYNC.DEFER_BLOCKING 0x0 ;  /* 0x0000000000007b1d */ /* 0x000fe20000010000 */
[----:B------:R-:W-:Y:S02]  /*3c50*/  ISETP.NE.AND P0, PT, R2, RZ, PT ;  /* 0x000000ff0200720c */ /* 0x000fe40003f05270 */
[----:B------:R-:W-:-:S05]  /*3c60*/  IMAD.IADD R4, R5, 0x1, R45 ;  /* 0x0000000105047824 */ /* 0x000fca00078e022d */
[----:B------:R-:W0:Y:S01]  /*3c70*/  S2UR UR5, SR_CTAID.X ;  /* 0x00000000000579c3 */ /* 0x000e220000002500 */
[----:B------:R-:W-:Y:S01]  /*3c80*/  IMAD.IADD R5, R6, 0x1, R4 ;  /* 0x0000000106057824 */ /* 0x000fe200078e0204 */
[----:B------:R-:W1:Y:S03]  /*3c90*/  LDCU.64 UR6, c[0x0][0x388] ;  /* 0x00007100ff0677ac */ /* 0x000e660008000a00 */
[----:B------:R-:W-:-:S04]  /*3ca0*/  IMAD.IADD R6, R7, 0x1, R5 ;  /* 0x0000000107067824 */ /* 0x000fc800078e0205 */
[----:B------:R-:W-:-:S04]  /*3cb0*/  IMAD.IADD R7, R8, 0x1, R6 ;  /* 0x0000000108077824 */ /* 0x000fc800078e0206 */
[----:B------:R-:W-:-:S04]  /*3cc0*/  IMAD.IADD R8, R9, 0x1, R7 ;  /* 0x0000000109087824 */ /* 0x000fc800078e0207 */
[----:B------:R-:W-:Y:S01]  /*3cd0*/  IMAD.IADD R9, R10, 0x1, R8 ;  /* 0x000000010a097824 */ /* 0x000fe200078e0208 */
[----:B------:R-:W-:Y:S03]  /*3ce0*/  STS.64 [R40], R44 ;  /* 0x0000002c28007388 */ /* 0x000fe60000000a00 */
[----:B------:R-:W-:Y:S01]  /*3cf0*/  IMAD.IADD R10, R11, 0x1, R9 ;  /* 0x000000010b0a7824 */ /* 0x000fe200078e0209 */
[----:B------:R2:W-:Y:S03]  /*3d00*/  STS.64 [R40+0x8], R4 ;  /* 0x0000080428007388 */ /* 0x0005e60000000a00 */
[----:B------:R-:W-:Y:S01]  /*3d10*/  IMAD.IADD R11, R12, 0x1, R10 ;  /* 0x000000010c0b7824 */ /* 0x000fe200078e020a */
[----:B------:R3:W-:Y:S03]  /*3d20*/  STS.64 [R40+0x10], R6 ;  /* 0x0000100628007388 */ /* 0x0007e60000000a00 */
[----:B------:R-:W-:Y:S01]  /*3d30*/  IMAD.IADD R12, R13, 0x1, R11 ;  /* 0x000000010d0c7824 */ /* 0x000fe200078e020b */
[----:B------:R-:W-:Y:S03]  /*3d40*/  STS.64 [R40+0x18], R8 ;  /* 0x0000180828007388 */ /* 0x000fe60000000a00 */
[----:B------:R-:W-:Y:S01]  /*3d50*/  IMAD.IADD R13, R14, 0x1, R12 ;  /* 0x000000010e0d7824 */ /* 0x000fe200078e020c */
[----:B------:R-:W-:Y:S01]  /*3d60*/  STS.64 [R40+0x20], R10 ;  /* 0x0000200a28007388 */ /* 0x000fe20000000a00 */
[----:B--2---:R-:W0:Y:S02]  /*3d70*/  LDC R4, c[0x0][0x398] ;  /* 0x0000e600ff047b82 */ /* 0x004e240000000800 */
[----:B------:R-:W-:Y:S01]  /*3d80*/  IMAD.IADD R14, R15, 0x1, R13 ;  /* 0x000000010f0e7824 */ /* 0x000fe200078e020d */
[----:B------:R2:W-:Y:S03]  /*3d90*/  STS.64 [R40+0x28], R12 ;  /* 0x0000280c28007388 */ /* 0x0005e60000000a00 */
[----:B------:R-:W-:Y:S01]  /*3da0*/  IMAD.IADD R15, R28, 0x1, R14 ;  /* 0x000000011c0f7824 */ /* 0x000fe200078e020e */
[----:B------:R-:W4:Y:S03]  /*3db0*/  S2R R5, SR_TID.X ;  /* 0x0000000000057919 */ /* 0x000f260000002100 */
[----:B------:R-:W-:Y:S01]  /*3dc0*/  IMAD.IADD R16, R29, 0x1, R15 ;  /* 0x000000011d107824 */ /* 0x000fe200078e020f */
[----:B------:R-:W-:Y:S03]  /*3dd0*/  STS.64 [R40+0x30], R14 ;  /* 0x0000300e28007388 */ /* 0x000fe60000000a00 */
[----:B------:R-:W-:Y:S01]  /*3de0*/  IMAD.IADD R17, R30, 0x1, R16 ;  /* 0x000000011e117824 */ /* 0x000fe200078e0210 */
[----:B---3--:R-:W3:Y:S03]  /*3df0*/  S2R R6, SR_TID.X ;  /* 0x0000000000067919 */ /* 0x008ee60000002100 */
[----:B------:R-:W-:Y:S01]  /*3e00*/  IMAD.IADD R18, R31, 0x1, R17 ;  /* 0x000000011f127824 */ /* 0x000fe200078e0211 */
[----:B------:R-:W-:Y:S03]  /*3e10*/  STS.64 [R40+0x38], R16 ;  /* 0x0000381028007388 */ /* 0x000fe60000000a00 */
[----:B------:R-:W-:-:S02]  /*3e20*/  IMAD.IADD R19, R32, 0x1, R18 ;  /* 0x0000000120137824 */ /* 0x000fc400078e0212 */
[----:B0-----:R-:W-:Y:S02]  /*3e30*/  VIADD R4, R4, UR5 ;  /* 0x0000000504047c36 */ /* 0x001fe40008000000 */
[----:B------:R-:W-:Y:S01]  /*3e40*/  IMAD.IADD R20, R33, 0x1, R19 ;  /* 0x0000000121147824 */ /* 0x000fe200078e0213 */
[----:B------:R-:W-:Y:S01]  /*3e50*/  STS.64 [R40+0x40], R18 ;  /* 0x0000401228007388 */ /* 0x000fe20000000a00 */
[----:B--2---:R-:W-:Y:S02]  /*3e60*/  IMAD R12, R4, 0x2100, RZ ;  /* 0x00002100040c7824 */ /* 0x004fe400078e02ff */
[----:B------:R-:W-:-:S04]  /*3e70*/  IMAD.IADD R21, R34, 0x1, R20 ;  /* 0x0000000122157824 */ /* 0x000fc800078e0214 */
[----:B------:R-:W-:Y:S01]  /*3e80*/  IMAD.IADD R22, R35, 0x1, R21 ;  /* 0x0000000123167824 */ /* 0x000fe200078e0215 */
[----:B------:R-:W-:Y:S03]  /*3e90*/  STS.64 [R40+0x48], R20 ;  /* 0x0000481428007388 */ /* 0x000fe60000000a00 */
[----:B------:R-:W-:Y:S01]  /*3ea0*/  IMAD.IADD R23, R36, 0x1, R22 ;  /* 0x0000000124177824 */ /* 0x000fe200078e0216 */
[C---:B----4-:R-:W-:Y:S02]  /*3eb0*/  LOP3.LUT R4, R5.reuse, 0x1f, RZ, 0xc0, !PT ;  /* 0x0000001f05047812 */ /* 0x050fe400078ec0ff */
[----:B------:R-:W-:Y:S02]  /*3ec0*/  LOP3.LUT R10, R5, 0x3e0, RZ, 0xc0, !PT ;  /* 0x000003e0050a7812 */ /* 0x000fe400078ec0ff */
[----:B------:R-:W-:Y:S01]  /*3ed0*/  STS.64 [R40+0x50], R22 ;  /* 0x0000501628007388 */ /* 0x000fe20000000a00 */
[----:B------:R-:W-:-:S03]  /*3ee0*/  NOP ;  /* 0x0000000000007918 */ /* 0x000fc60000000000 */
[----:B------:R-:W-:Y:S01]  /*3ef0*/  LDS R45, [R41] ;  /* 0x00000000292d7984 */ /* 0x000fe20000000800 */
[----:B---3--:R-:W-:Y:S01]  /*3f00*/  LOP3.LUT R8, R6, 0x3e0, RZ, 0xc0, !PT ;  /* 0x000003e006087812 */ /* 0x008fe200078ec0ff */
[----:B------:R-:W-:Y:S02]  /*3f10*/  IMAD R10, R10, 0x16, R4 ;  /* 0x000000160a0a7824 */ /* 0x000fe400078e0204 */
        /* <DEDUP_REMOVED lines=20> */
[----:B------:R0:W-:Y:S04]  /*4060*/  LDS R25, [R41+0xa80] ;  /* 0x000a800029197984 */ /* 0x0001e80000000800 */
[----:B------:R2:W-:Y:S01]  /*4070*/  @!P0 STS [UR4+0x8400], R0 ;  /* 0x00840000ff008988 */ /* 0x0005e20008000804 */
[----:B------:R-:W-:Y:S01]  /*4080*/  BAR.SYNC.DEFER_BLOCKING 0x0 ;  /* 0x0000000000007b1d */ /* 0x000fe20000010000 */
[----:B0-----:R-:W-:Y:S01]  /*4090*/  LOP3.LUT R41, R6, 0x1f, RZ, 0xc0, !PT ;  /* 0x0000001f06297812 */ /* 0x001fe200078ec0ff */
[----:B------:R-:W-:Y:S01]  /*40a0*/  VIADD R6, R10, 0x60 ;  /* 0x000000600a067836 */ /* 0x000fe20000000000 */
[----:B------:R-:W-:-:S03]  /*40b0*/  IADD3 R5, P0, PT, R12, R3, RZ ;  /* 0x000000030c057210 */ /* 0x000fc60007f1e0ff */
[----:B------:R-:W-:Y:S02]  /*40c0*/  IMAD R8, R8, 0x16, R41 ;  /* 0x0000001608087824 */ /* 0x000fe400078e0229 */
[----:B--2---:R-:W-:Y:S01]  /*40d0*/  IMAD.X R0, RZ, RZ, RZ, P0 ;  /* 0x000000ffff007224 */ /* 0x004fe200000e06ff */
[----:B-1----:R-:W-:Y:S01]  /*40e0*/  LEA R4, P0, R5, UR6, 0x2 ;  /* 0x0000000605047c11 */ /* 0x002fe2000f8010ff */
[----:B------:R-:W-:-:S03]  /*40f0*/  VIADD R41, R10, 0x20 ;  /* 0x000000200a297836 */ /* 0x000fc60000000000 */
[----:B------:R-:W-:Y:S01]  /*4100*/  LEA.HI.X R5, R5, UR7, R0, 0x2, P0 ;  /* 0x0000000705057c11 */ /* 0x000fe200080f1400 */
[C---:B------:R-:W-:Y:S01]  /*4110*/  VIADD R0, R8.reuse, 0xc0 ;  /* 0x000000c008007836 */ /* 0x040fe20000000000 */
[----:B------:R-:W0:Y:S02]  /*4120*/  LDS R2, [UR4+0x8400] ;  /* 0x00840004ff027984 */ /* 0x000e240008000800 */
[-C--:B0-----:R-:W-:Y:S01]  /*4130*/  ISETP.GE.AND P6, PT, R3, R2.reuse, PT ;  /* 0x000000020300720c */ /* 0x081fe20003fc6270 */
[C---:B------:R-:W-:Y:S01]  /*4140*/  VIADD R3, R8.reuse, 0x80 ;  /* 0x0000008008037836 */ /* 0x040fe20000000000 */
[-C--:B------:R-:W-:Y:S01]  /*4150*/  ISETP.GE.AND P5, PT, R41, R2.reuse, PT ;  /* 0x000000022900720c */ /* 0x080fe20003fa6270 */
[----:B------:R-:W-:Y:S01]  /*4160*/  VIADD R41, R8, 0xa0 ;  /* 0x000000a008297836 */ /* 0x000fe20000000000 */
[-C--:B------:R-:W-:Y:S01]  /*4170*/  ISETP.GE.AND P0, PT, R6, R2.reuse, PT ;  /* 0x000000020600720c */ /* 0x080fe20003f06270 */
[C---:B------:R-:W-:Y:S01]  /*4180*/  VIADD R6, R8.reuse, 0xe0 ;  /* 0x000000e008067836 */ /* 0x040fe20000000000 */
[-C--:B------:R-:W-:Y:S01]  /*4190*/  ISETP.GE.AND P3, PT, R3, R2.reuse, PT ;  /* 0x000000020300720c */ /* 0x080fe20003f66270 */
[----:B------:R-:W-:Y:S01]  /*41a0*/  VIADD R3, R8, 0x100 ;  /* 0x0000010008037836 */ /* 0x000fe20000000000 */
[-C--:B------:R-:W-:Y:S01]  /*41b0*/  ISETP.GE.AND P2, PT, R0, R2.reuse, PT ;  /* 0x000000020000720c */ /* 0x080fe20003f46270 */
[----:B------:R-:W-:Y:S01]  /*41c0*/  VIADD R0, R10, 0x40 ;  /* 0x000000400a007836 */ /* 0x000fe20000000000 */
[-C--:B------:R-:W-:Y:S01]  /*41d0*/  ISETP.GE.AND P4, PT, R41, R2.reuse, PT ;  /* 0x000000022900720c */ /* 0x080fe20003f86270 */
[----:B------:R-:W-:Y:S01]  /*41e0*/  VIADD R41, R8, 0x120 ;  /* 0x0000012008297836 */ /* 0x000fe20000000000 */
[-C--:B------:R-:W-:Y:S01]  /*41f0*/  ISETP.GE.AND P1, PT, R6, R2.reuse, PT ;  /* 0x000000020600720c */ /* 0x080fe20003f26270 */
[----:B------:R-:W-:Y:S01]  /*4200*/  @!P6 STG.E desc[UR8][R4.64], R45 ;  /* 0x0000002d0400e986 */ /* 0x000fe2000c101908 */
[----:B------:R-:W-:Y:S01]  /*4210*/  ISETP.GE.AND P6, PT, R3, R2, PT ;  /* 0x000000020300720c */ /* 0x000fe20003fc6270 */
[----:B------:R-:W-:-:S02]  /*4220*/  VIADD R3, R10, 0x140 ;  /* 0x000001400a037836 */ /* 0x000fc40000000000 */
[----:B------:R-:W-:Y:S01]  /*4230*/  @!P5 STG.E desc[UR8][R4.64+0x80], R47 ;  /* 0x0000802f0400d986 */ /* 0x000fe2000c101908 */
[-C--:B------:R-:W-:Y:S01]  /*4240*/  ISETP.GE.AND P5, PT, R41, R2.reuse, PT ;  /* 0x000000022900720c */ /* 0x080fe20003fa6270 */
[C---:B------:R-:W-:Y:S02]  /*4250*/  VIADD R41, R10.reuse, 0x160 ;  /* 0x000001600a297836 */ /* 0x040fe40000000000 */
[----:B------:R-:W-:Y:S01]  /*4260*/  @!P0 STG.E desc[UR8][R4.64+0x180], R49 ;  /* 0x0001803104008986 */ /* 0x000fe2000c101908 */
[-C--:B------:R-:W-:Y:S01]  /*4270*/  ISETP.GE.AND P0, PT, R3, R2.reuse, PT ;  /* 0x000000020300720c */ /* 0x080fe20003f06270 */
[C---:B------:R-:W-:Y:S02]  /*4280*/  VIADD R3, R10.reuse, 0x180 ;  /* 0x000001800a037836 */ /* 0x040fe40000000000 */
[----:B------:R-:W-:Y:S01]  /*4290*/  @!P3 STG.E desc[UR8][R4.64+0x200], R51 ;  /* 0x000200330400b986 */ /* 0x000fe2000c101908 */
[----:B------:R-:W-:Y:S01]  /*42a0*/  ISETP.GE.AND P3, PT, R41, R2, PT ;  /* 0x000000022900720c */ /* 0x000fe20003f66270 */
[----:B------:R-:W-:-:S02]  /*42b0*/  VIADD R41, R10, 0x1a0 ;  /* 0x000001a00a297836 */ /* 0x000fc40000000000 */
[----:B------:R-:W-:Y:S01]  /*42c0*/  @!P2 STG.E desc[UR8][R4.64+0x300], R43 ;  /* 0x0003002b0400a986 */ /* 0x000fe2000c101908 */
[-C--:B------:R-:W-:Y:S01]  /*42d0*/  ISETP.GE.AND P2, PT, R3, R2.reuse, PT ;  /* 0x000000020300720c */ /* 0x080fe20003f46270 */
[----:B------:R-:W-:Y:S02]  /*42e0*/  VIADD R3, R8, 0x1c0 ;  /* 0x000001c008037836 */ /* 0x000fe40000000000 */
[----:B------:R-:W-:Y:S01]  /*42f0*/  @!P4 STG.E desc[UR8][R4.64+0x280], R53 ;  /* 0x000280350400c986 */ /* 0x000fe2000c101908 */
[----:B------:R-:W-:-:S03]  /*4300*/  ISETP.GE.AND P4, PT, R0, R2, PT ;  /* 0x000000020000720c */ /* 0x000fc60003f86270 */
[----:B------:R0:W-:Y:S01]  /*4310*/  @!P1 STG.E desc[UR8][R4.64+0x380], R37 ;  /* 0x0003802504009986 */ /* 0x0001e2000c101908 */
[-C--:B------:R-:W-:Y:S01]  /*4320*/  ISETP.GE.AND P1, PT, R41, R2.reuse, PT ;  /* 0x000000022900720c */ /* 0x080fe20003f26270 */
[C---:B------:R-:W-:Y:S02]  /*4330*/  VIADD R41, R8.reuse, 0x1e0 ;  /* 0x000001e008297836 */ /* 0x040fe40000000000 */
[----:B------:R-:W-:Y:S01]  /*4340*/  @!P6 STG.E desc[UR8][R4.64+0x400], R35 ;  /* 0x000400230400e986 */ /* 0x000fe2000c101908 */
[-C--:B------:R-:W-:Y:S01]  /*4350*/  ISETP.GE.AND P6, PT, R3, R2.reuse, PT ;  /* 0x000000020300720c */ /* 0x080fe20003fc6270 */
[----:B------:R-:W-:Y:S02]  /*4360*/  VIADD R3, R8, 0x200 ;  /* 0x0000020008037836 */ /* 0x000fe40000000000 */
[----:B------:R1:W-:Y:S01]  /*4370*/  @!P5 STG.E desc[UR8][R4.64+0x480], R33 ;  /* 0x000480210400d986 */ /* 0x0003e2000c101908 */
[----:B------:R-:W-:Y:S01]  /*4380*/  ISETP.GE.AND P5, PT, R41, R2, PT ;  /* 0x000000022900720c */ /* 0x000fe20003fa6270 */
[----:B------:R-:W-:-:S02]  /*4390*/  VIADD R41, R10, 0x220 ;  /* 0x000002200a297836 */ /* 0x000fc40000000000 */
[----:B------:R2:W-:Y:S01]  /*43a0*/  @!P0 STG.E desc[UR8][R4.64+0x500], R31 ;  /* 0x0005001f04008986 */ /* 0x0005e2000c101908 */
[-C--:B------:R-:W-:Y:S01]  /*43b0*/  ISETP.GE.AND P0, PT, R3, R2.reuse, PT ;  /* 0x000000020300720c */ /* 0x080fe20003f06270 */
[----:B0-----:R-:W-:Y:S02]  /*43c0*/  VIADD R37, R10, 0x240 ;  /* 0x000002400a257836 */ /* 0x001fe40000000000 */
[C---:B------:R-:W-:Y:S01]  /*43d0*/  VIADD R3, R8.reuse, 0x260 ;  /* 0x0000026008037836 */ /* 0x040fe20000000000 */
[----:B------:R2:W-:Y:S01]  /*43e0*/  @!P4 STG.E desc[UR8][R4.64+0x100], R29 ;  /* 0x0001001d0400c986 */ /* 0x0005e2000c101908 */
[-C--:B------:R-:W-:Y:S01]  /*43f0*/  ISETP.GE.AND P4, PT, R41, R2.reuse, PT ;  /* 0x000000022900720c */ /* 0x080fe20003f86270 */
[----:B-1----:R-:W-:Y:S02]  /*4400*/  VIADD R33, R8, 0x280 ;  /* 0x0000028008217836 */ /* 0x002fe40000000000 */
        /* <DEDUP_REMOVED lines=17> */
.L_x_98:
[----:B------:R-:W-:Y:S01]  /*4520*/  BSSY B1, `(.L_x_125) ;  /* 0x0000006000017945 */ /* 0x000fe20003800000 */
[----:B------:R-:W-:Y:S01]  /*4530*/  PLOP3.LUT P0, PT, P0, PT, PT, 0x8, 0x80 ;  /* 0x000000000080781c */ /* 0x000fe2000070e170 */
[----:B------:R-:W-:-:S12]  /*4540*/  IMAD.MOV.U32 R21, RZ, RZ, -0x1 ;  /* 0xffffffffff157424 */ /* 0x000fd800078e00ff */
[----:B------:R-:W-:Y:S05]  /*4550*/  WARPSYNC.COLLECTIVE R21, `(.L_x_126) ;  /* 0x0000000015087348 */ /* 0x000fea0003c00000 */
[----:B------:R-:W-:Y:S01]  /*4560*/  VOTE.ANY P0, P0 ;  /* 0x0000000000ff7806 */ /* 0x000fe20000000100 */
[----:B------:R-:W-:-:S12]  /*4570*/  ENDCOLLECTIVE ;  /* 0x000000000000791b */ /* 0x000fd80003800000 */
.L_x_126:
[----:B------:R-:W-:Y:S05]  /*4580*/  BSYNC B1 ;  /* 0x0000000000017941 */ /* 0x000fea0003800000 */
.L_x_125:
[----:B------:R-:W-:Y:S05]  /*4590*/  BRA `(.L_x_127) ;  /* 0xffffffc800787947 */ /* 0x000fea000383ffff */
.L_x_100:
[----:B------:R-:W-:Y:S01]  /*45a0*/  BSSY B1, `(.L_x_128) ;  /* 0x0000006000017945 */ /* 0x000fe20003800000 */
[----:B------:R-:W-:Y:S01]  /*45b0*/  PLOP3.LUT P0, PT, P0, PT, PT, 0x8, 0x80 ;  /* 0x000000000080781c */ /* 0x000fe2000070e170 */
[----:B------:R-:W-:-:S12]  /*45c0*/  IMAD.MOV.U32 R21, RZ, RZ, -0x1 ;  /* 0xffffffffff157424 */ /* 0x000fd800078e00ff */
[----:B------:R-:W-:Y:S05]  /*45d0*/  WARPSYNC.COLLECTIVE R21, `(.L_x_129) ;  /* 0x0000000015087348 */ /* 0x000fea0003c00000 */
[----:B------:R-:W-:Y:S01]  /*45e0*/  VOTE.ANY P0, P0 ;  /* 0x0000000000ff7806 */ /* 0x000fe20000000100 */
[----:B------:R-:W-:-:S12]  /*45f0*/  ENDCOLLECTIVE ;  /* 0x000000000000791b */ /* 0x000fd80003800000 */
.L_x_129:
[----:B------:R-:W-:Y:S05]  /*4600*/  BSYNC B1 ;  /* 0x0000000000017941 */ /* 0x000fea0003800000 */
.L_x_128:
[----:B------:R-:W-:Y:S05]  /*4610*/  BRA `(.L_x_130) ;  /* 0xffffffc800cc7947 */ /* 0x000fea000383ffff */
.L_x_102:
[----:B------:R-:W0:Y:S01]  /*4620*/  S2R R30, SR_GEMASK ;  /* 0x00000000001e7919 */ /* 0x000e220000003c00 */
[----:B------:R-:W-:Y:S01]  /*4630*/  BSSY B1, `(.L_x_131) ;  /* 0x0000006000017945 */ /* 0x000fe20003800000 */
[----:B------:R-:W-:Y:S01]  /*4640*/  PLOP3.LUT P0, PT, P0, PT, PT, 0x8, 0x80 ;  /* 0x000000000080781c */ /* 0x000fe2000070e170 */
[----:B------:R-:W-:-:S12]  /*4650*/  IMAD.MOV.U32 R21, RZ, RZ, -0x1 ;  /* 0xffffffffff157424 */ /* 0x000fd800078e00ff */
[----:B0-----:R-:W-:Y:S05]  /*4660*/  WARPSYNC.COLLECTIVE R21, `(.L_x_132) ;  /* 0x0000000015087348 */ /* 0x001fea0003c00000 */
[----:B------:R-:W-:Y:S01]  /*4670*/  VOTE.ANY R21, PT, P0 ;  /* 0x0000000000157806 */ /* 0x000fe200000e0100 */
[----:B0-----:R-:W-:Y:S06]  /*4680*/  ENDCOLLECTIVE ;  /* 0x000000000000791b */ /* 0x001fec0003800000 */
.L_x_132:
[----:B------:R-:W-:Y:S05]  /*4690*/  BSYNC B1 ;  /* 0x0000000000017941 */ /* 0x000fea0003800000 */
.L_x_131:
[----:B------:R-:W-:Y:S01]  /*46a0*/  LOP3.LUT R21, R21, 0x80000000, R30, 0xec, !PT ;  /* 0x8000000015157812 */ /* 0x000fe200078eec1e */
[----:B------:R-:W-:Y:S02]  /*46b0*/  IMAD.MOV.U32 R17, RZ, RZ, 0x1 ;  /* 0x00000001ff117424 */ /* 0x000fe400078e00ff */
[----:B------:R-:W-:Y:S02]  /*46c0*/  VIADD R41, R39, 0x2 ;  /* 0x0000000227297836 */ /* 0x000fe40000000000 */
[----:B------:R-:W-:Y:S02]  /*46d0*/  VIADD R16, R21, 0xffffffff ;  /* 0xffffffff15107836 */ /* 0x000fe40000000000 */
[C---:B------:R-:W-:Y:S02]  /*46e0*/  VIADD R43, R39.reuse, 0x4 ;  /* 0x00000004272b7836 */ /* 0x040fe40000000000 */
[----:B------:R-:W-:Y:S01]  /*46f0*/  VIADD R44, R39, 0x8 ;  /* 0x00000008272c7836 */ /* 0x000fe20000000000 */
[----:B------:R-:W-:Y:S01]  /*4700*/  LOP3.LUT R28, R21, R16, RZ, 0xc, !PT ;  /* 0x00000010151c7212 */ /* 0x000fe200078e0cff */
[----:B------:R-:W-:-:S02]  /*4710*/  IMAD.MOV.U32 R16, RZ, RZ, R27 ;  /* 0x000000ffff107224 */ /* 0x000fc400078e001b */
[----:B------:R-:W-:Y:S01]  /*4720*/  IMAD.MOV.U32 R21, RZ, RZ, -0x1 ;  /* 0xffffffffff157424 */ /* 0x000fe200078e00ff */
[----:B------:R0:W1:Y:S01]  /*4730*/  POPC R20, R28 ;  /* 0x0000001c00147309 */ /* 0x0000620000000000 */
[----:B------:R-:W-:-:S07]  /*4740*/  VIADD R45, R39, 0x10 ;  /* 0x00000010272d7836 */ /* 0x000fce0000000000 */
[----:B01----:R-:W-:Y:S05]  /*4750*/  WARPSYNC.COLLECTIVE R21, `(.L_x_133) ;  /* 0x0000000015087348 */ /* 0x003fea0003c00000 */
[----:B-1----:R1:W2:Y:S02]  /*4760*/  SHFL.DOWN P3, R22, R16, R17, R20 ;  /* 0x0800001110167389 */ /* 0x0022a40000060014 */
[----:B012---:R-:W-:Y:S05]  /*4770*/  ENDCOLLECTIVE ;  /* 0x000000000000791b */ /* 0x007fea0003800000 */
.L_x_133:
[-C--:B------:R-:W-:Y:S02]  /*4780*/  ISETP.GE.AND P0, PT, R39, R20.reuse, PT ;  /* 0x000000142700720c */ /* 0x080fe40003f06270 */
[-C--:B------:R-:W-:Y:S01]  /*4790*/  ISETP.GT.AND P2, PT, R45, R20.reuse, PT ;  /* 0x000000142d00720c */ /* 0x080fe20003f44270 */
        /* <DEDUP_REMOVED lines=8> */
.L_x_134:
        /* <DEDUP_REMOVED lines=8> */
.L_x_135:
[----:B------:R-:W-:Y:S01]  /*48a0*/  IMAD.MOV.U32 R17, RZ, RZ, 0x8 ;  /* 0x00000008ff117424 */ /* 0x000fe200078e00ff */
[----:B------:R-:W-:Y:S02]  /*48b0*/  SEL R22, R22, RZ, !P0 ;  /* 0x000000ff16167207 */ /* 0x000fe40004000000 */
[----:B------:R-:W-:-:S03]  /*48c0*/  ISETP.GT.AND P0, PT, R44, R20, PT ;  /* 0x000000142c00720c */ /* 0x000fc60003f04270 */
[----:B------:R-:W-:Y:S02]  /*48d0*/  IMAD.IADD R27, R29, 0x1, R22 ;  /* 0x000000011d1b7824 */ /* 0x000fe400078e0216 */
[----:B------:R-:W0:Y:S02]  /*48e0*/  LDC.64 R28, c[0x0][0x390] ;  /* 0x0000e400ff1c7b82 */ /* 0x000e240000000a00 */
[----:B------:R-:W-:-:S07]  /*48f0*/  IMAD.MOV.U32 R16, RZ, RZ, R27 ;  /* 0x000000ffff107224 */ /* 0x000fce00078e001b */
[----:B0-----:R-:W-:Y:S05]  /*4900*/  WARPSYNC.COLLECTIVE R21, `(.L_x_136) ;  /* 0x0000000015087348 */ /* 0x001fea0003c00000 */
[----:B------:R1:W2:Y:S02]  /*4910*/  SHFL.DOWN P3, R22, R16, R17, R20 ;  /* 0x0800001110167389 */ /* 0x0002a40000060014 */
[----:B012---:R-:W-:Y:S05]  /*4920*/  ENDCOLLECTIVE ;  /* 0x000000000000791b */ /* 0x007fea0003800000 */
.L_x_136:
[----:B------:R-:W-:Y:S01]  /*4930*/  IMAD.MOV.U32 R17, RZ, RZ, 0x10 ;  /* 0x00000010ff117424 */ /* 0x000fe200078e00ff */
[----:B------:R-:W-:Y:S02]  /*4940*/  SEL R22, R22, RZ, !P0 ;  /* 0x000000ff16167207 */ /* 0x000fe40004000000 */
[----:B------:R-:W-:-:S03]  /*4950*/  ISETP.NE.AND P0, PT, R26, 0x65, PT ;  /* 0x000000651a00780c */ /* 0x000fc60003f05270 */
[----:B------:R-:W-:-:S04]  /*4960*/  IMAD.IADD R47, R27, 0x1, R22 ;  /* 0x000000011b2f7824 */ /* 0x000fc800078e0216 */
[----:B------:R-:W-:-:S07]  /*4970*/  IMAD.MOV.U32 R16, RZ, RZ, R47 ;  /* 0x000000ffff107224 */ /* 0x000fce00078e002f */
[----:B------:R-:W-:Y:S05]  /*4980*/  WARPSYNC.COLLECTIVE R21, `(.L_x_137) ;  /* 0x0000000015087348 */ /* 0x000fea0003c00000 */
[----:B------:R0:W1:Y:S02]  /*4990*/  SHFL.DOWN P3, R22, R16, R17, R20 ;  /* 0x0800001110167389 */ /* 0x0000640000060014 */
[----:B01----:R-:W-:Y:S05]  /*49a0*/  ENDCOLLECTIVE ;  /* 0x000000000000791b */ /* 0x003fea0003800000 */
.L_x_137:
[----:B------:R-:W-:Y:S05]  /*49b0*/  WARPSYNC.COLLECTIVE R21, `(.L_x_138) ;  /* 0x0000000015087348 */ /* 0x000fea0003c00000 */
[----:B------:R-:W-:Y:S01]  /*49c0*/  VOTE.ALL P0, P0 ;  /* 0x0000000000ff7806 */ /* 0x000fe20000000000 */
[----:B------:R-:W-:-:S12]  /*49d0*/  ENDCOLLECTIVE ;  /* 0x000000000000791b */ /* 0x000fd80003800000 */
.L_x_138:
[----:B------:R-:W-:Y:S02]  /*49e0*/  IADD3 R28, P3, PT, R28, 0x100, RZ ;  /* 0x000001001c1c7810 */ /* 0x000fe40007f7e0ff */
[----:B------:R-:W-:-:S03]  /*49f0*/  SEL R22, R22, RZ, !P2 ;  /* 0x000000ff16167207 */ /* 0x000fc60005000000 */
[----:B------:R-:W-:Y:S02]  /*4a00*/  IMAD.X R3, RZ, RZ, R29, P3 ;  /* 0x000000ffff037224 */ /* 0x000fe400018e061d */
[----:B------:R-:W-:Y:S01]  /*4a10*/  IMAD.IADD R46, R47, 0x1, R22 ;  /* 0x000000012f2e7824 */ /* 0x000fe200078e0216 */
[----:B------:R-:W-:Y:S06]  /*4a20*/  BRA `(.L_x_139) ;  /* 0xffffffc800647947 */ /* 0x000fec000383ffff */
.L_x_104:
[----:B------:R-:W-:Y:S01]  /*4a30*/  BSSY B1, `(.L_x_140) ;  /* 0x0000006000017945 */ /* 0x000fe20003800000 */
[----:B------:R-:W-:Y:S01]  /*4a40*/  PLOP3.LUT P0, PT, P0, PT, PT, 0x8, 0x80 ;  /* 0x000000000080781c */ /* 0x000fe2000070e170 */
[----:B------:R-:W-:-:S12]  /*4a50*/  IMAD.MOV.U32 R21, RZ, RZ, -0x1 ;  /* 0xffffffffff157424 */ /* 0x000fd800078e00ff */
[----:B------:R-:W-:Y:S05]  /*4a60*/  WARPSYNC.COLLECTIVE R21, `(.L_x_141) ;  /* 0x0000000015087348 */ /* 0x000fea0003c00000 */
[----:B------:R-:W-:Y:S01]  /*4a70*/  VOTE.ANY P0, P0 ;  /* 0x0000000000ff7806 */ /* 0x000fe20000000100 */
[----:B------:R-:W-:-:S12]  /*4a80*/  ENDCOLLECTIVE ;  /* 0x000000000000791b */ /* 0x000fd80003800000 */
.L_x_141:
[----:B------:R-:W-:Y:S05]  /*4a90*/  BSYNC B1 ;  /* 0x0000000000017941 */ /* 0x000fea0003800000 */
.L_x_140:
[----:B------:R-:W-:Y:S05]  /*4aa0*/  BRA `(.L_x_142) ;  /* 0xffffffc800747947 */ /* 0x000fea000383ffff */
.L_x_106:
[----:B------:R-:W-:Y:S01]  /*4ab0*/  BSSY B1, `(.L_x_143) ;  /* 0x0000006000017945 */ /* 0x000fe20003800000 */
[----:B------:R-:W-:Y:S01]  /*4ac0*/  PLOP3.LUT P0, PT, P0, PT, PT, 0x8, 0x80 ;  /* 0x000000000080781c */ /* 0x000fe2000070e170 */
[----:B------:R-:W-:-:S12]  /*4ad0*/  IMAD.MOV.U32 R21, RZ, RZ, -0x1 ;  /* 0xffffffffff157424 */ /* 0x000fd800078e00ff */
[----:B------:R-:W-:Y:S05]  /*4ae0*/  WARPSYNC.COLLECTIVE R21, `(.L_x_144) ;  /* 0x0000000015087348 */ /* 0x000fea0003c00000 */
[----:B------:R-:W-:Y:S01]  /*4af0*/  VOTE.ANY P0, P0 ;  /* 0x0000000000ff7806 */ /* 0x000fe20000000100 */
[----:B------:R-:W-:-:S12]  /*4b00*/  ENDCOLLECTIVE ;  /* 0x000000000000791b */ /* 0x000fd80003800000 */
.L_x_144:
[----:B------:R-:W-:Y:S05]  /*4b10*/  BSYNC B1 ;  /* 0x0000000000017941 */ /* 0x000fea0003800000 */
.L_x_143:
[----:B------:R-:W-:Y:S05]  /*4b20*/  BRA `(.L_x_145) ;  /* 0xffffffc800c87947 */ /* 0x000fea000383ffff */
.L_x_108:
[----:B------:R-:W-:Y:S01]  /*4b30*/  BSSY B1, `(.L_x_146) ;  /* 0x0000006000017945 */ /* 0x000fe20003800000 */
[----:B------:R-:W-:Y:S01]  /*4b40*/  PLOP3.LUT P0, PT, P0, PT, PT, 0x8, 0x80 ;  /* 0x000000000080781c */ /* 0x000fe2000070e170 */
[----:B------:R-:W-:-:S12]  /*4b50*/  IMAD.MOV.U32 R21, RZ, RZ, -0x1 ;  /* 0xffffffffff157424 */ /* 0x000fd800078e00ff */
[----:B------:R-:W-:Y:S05]  /*4b60*/  WARPSYNC.COLLECTIVE R21, `(.L_x_147) ;  /* 0x0000000015087348 */ /* 0x000fea0003c00000 */
[----:B------:R-:W-:Y:S01]  /*4b70*/  VOTE.ANY R21, PT, P0 ;  /* 0x0000000000157806 */ /* 0x000fe200000e0100 */
[----:B------:R-:W-:Y:S06]  /*4b80*/  ENDCOLLECTIVE ;  /* 0x000000000000791b */ /* 0x000fec0003800000 */
.L_x_147:
[----:B------:R-:W-:Y:S05]  /*4b90*/  BSYNC B1 ;  /* 0x0000000000017941 */ /* 0x000fea0003800000 */
.L_x_146:
        /* <DEDUP_REMOVED lines=11> */
.L_x_148:
        /* <DEDUP_REMOVED lines=9> */
.L_x_149:
        /* <DEDUP_REMOVED lines=8> */
.L_x_150:
        /* <DEDUP_REMOVED lines=8> */
.L_x_151:
        /* <DEDUP_REMOVED lines=8> */
.L_x_152:
[----:B------:R-:W-:Y:S02]  /*4e60*/  SEL R22, R22, RZ, !P0 ;  /* 0x000000ff16167207 */ /* 0x000fe40004000000 */
[----:B------:R-:W-:Y:S02]  /*4e70*/  ISETP.NE.AND P0, PT, R26, 0x65, PT ;  /* 0x000000651a00780c */ /* 0x000fe40003f05270 */
[----:B------:R-:W-:-:S11]  /*4e80*/  IADD3 R46, PT, PT, R47, R22, R46 ;  /* 0x000000162f2e7210 */ /* 0x000fd60007ffe02e */
[----:B------:R-:W-:Y:S05]  /*4e90*/  WARPSYNC.COLLECTIVE R21, `(.L_x_153) ;  /* 0x0000000015087348 */ /* 0x000fea0003c00000 */
[----:B------:R-:W-:Y:S01]  /*4ea0*/  VOTE.ALL P0, P0 ;  /* 0x0000000000ff7806 */ /* 0x000fe20000000000 */
[----:B------:R-:W-:-:S12]  /*4eb0*/  ENDCOLLECTIVE ;  /* 0x000000000000791b */ /* 0x000fd80003800000 */
.L_x_153:
[----:B------:R-:W-:Y:S05]  /*4ec0*/  BRA `(.L_x_154) ;  /* 0xffffffc800607947 */ /* 0x000fea000383ffff */
.L_x_113:
[----:B------:R-:W-:Y:S01]  /*4ed0*/  BSSY B0, `(.L_x_155) ;  /* 0x0000006000007945 */ /* 0x000fe20003800000 */
[----:B------:R-:W-:Y:S01]  /*4ee0*/  PLOP3.LUT P0, PT, P0, PT, PT, 0x8, 0x80 ;  /* 0x000000000080781c */ /* 0x000fe2000070e170 */
[----:B------:R-:W-:-:S12]  /*4ef0*/  IMAD.MOV.U32 R21, RZ, RZ, -0x1 ;  /* 0xffffffffff157424 */ /* 0x000fd800078e00ff */
[----:B------:R-:W-:Y:S05]  /*4f00*/  WARPSYNC.COLLECTIVE R21, `(.L_x_156) ;  /* 0x0000000015087348 */ /* 0x000fea0003c00000 */
[----:B------:R-:W-:Y:S01]  /*4f10*/  VOTE.ANY P0, P0 ;  /* 0x0000000000ff7806 */ /* 0x000fe20000000100 */
[----:B------:R-:W-:-:S12]  /*4f20*/  ENDCOLLECTIVE ;  /* 0x000000000000791b */ /* 0x000fd80003800000 */
.L_x_156:
[----:B------:R-:W-:Y:S05]  /*4f30*/  BSYNC B0 ;  /* 0x0000000000007941 */ /* 0x000fea0003800000 */
.L_x_155:
[----:B------:R-:W-:Y:S05]  /*4f40*/  BRA `(.L_x_157) ;  /* 0xffffffe000987947 */ /* 0x000fea000383ffff */
.L_x_115:
[----:B------:R-:W-:Y:S01]  /*4f50*/  BSSY B0, `(.L_x_158) ;  /* 0x0000006000007945 */ /* 0x000fe20003800000 */
[----:B------:R-:W-:Y:S01]  /*4f60*/  PLOP3.LUT P0, PT, P0, PT, PT, 0x8, 0x80 ;  /* 0x000000000080781c */ /* 0x000fe2000070e170 */
[----:B------:R-:W-:-:S12]  /*4f70*/  IMAD.MOV.U32 R21, RZ, RZ, -0x1 ;  /* 0xffffffffff157424 */ /* 0x000fd800078e00ff */
[----:B------:R-:W-:Y:S05]  /*4f80*/  WARPSYNC.COLLECTIVE R21, `(.L_x_159) ;  /* 0x0000000015087348 */ /* 0x000fea0003c00000 */
[----:B------:R-:W-:Y:S01]  /*4f90*/  VOTE.ANY P0, P0 ;  /* 0x0000000000ff7806 */ /* 0x000fe20000000100 */
[----:B------:R-:W-:-:S12]  /*4fa0*/  ENDCOLLECTIVE ;  /* 0x000000000000791b */ /* 0x000fd80003800000 */
.L_x_159:
[----:B------:R-:W-:Y:S05]  /*4fb0*/  BSYNC B0 ;  /* 0x0000000000007941 */ /* 0x000fea0003800000 */
.L_x_158:
[----:B------:R-:W-:Y:S05]  /*4fc0*/  BRA `(.L_x_160) ;  /* 0xffffffe000ec7947 */ /* 0x000fea000383ffff */
.L_x_117:
[----:B------:R-:W0:Y:S01]  /*4fd0*/  S2R R26, SR_GEMASK ;  /* 0x00000000001a7919 */ /* 0x000e220000003c00 */
[----:B------:R-:W-:Y:S01]  /*4fe0*/  BSSY B0, `(.L_x_161) ;  /* 0x0000006000007945 */ /* 0x000fe20003800000 */
[----:B------:R-:W-:Y:S01]  /*4ff0*/  PLOP3.LUT P0, PT, P0, PT, PT, 0x8, 0x80 ;  /* 0x000000000080781c */ /* 0x000fe2000070e170 */
[----:B------:R-:W-:-:S12]  /*5000*/  IMAD.MOV.U32 R21, RZ, RZ, -0x1 ;  /* 0xffffffffff157424 */ /* 0x000fd800078e00ff */
[----:B0-----:R-:W-:Y:S05]  /*5010*/  WARPSYNC.COLLECTIVE R21, `(.L_x_162) ;  /* 0x0000000015087348 */ /* 0x001fea0003c00000 */
[----:B------:R-:W-:Y:S01]  /*5020*/  VOTE.ANY R21, PT, P0 ;  /* 0x0000000000157806 */ /* 0x000fe200000e0100 */
[----:B0-----:R-:W-:Y:S06]  /*5030*/  ENDCOLLECTIVE ;  /* 0x000000000000791b */ /* 0x001fec0003800000 */
.L_x_162:
[----:B------:R-:W-:Y:S05]  /*5040*/  BSYNC B0 ;  /* 0x0000000000007941 */ /* 0x000fea0003800000 */
.L_x_161:
[----:B------:R-:W-:Y:S01]  /*5050*/  LOP3.LUT R21, R21, 0x80000000, R26, 0xec, !PT ;  /* 0x8000000015157812 */ /* 0x000fe200078eec1a */
[----:B------:R-:W-:-:S04]  /*5060*/  IMAD.MOV.U32 R17, RZ, RZ, 0x1 ;  /* 0x00000001ff117424 */ /* 0x000fc800078e00ff */
        /* <DEDUP_REMOVED lines=8> */
.L_x_163:
[----:B------:R-:W-:Y:S01]  /*50f0*/  ISETP.GE.AND P0, PT, R38, R20, PT ;  /* 0x000000142600720c */ /* 0x000fe20003f06270 */
[----:B------:R-:W-:-:S03]  /*5100*/  IMAD.MOV.U32 R17, RZ, RZ, 0x2 ;  /* 0x00000002ff117424 */ /* 0x000fc600078e00ff */
[----:B------:R-:W-:-:S05]  /*5110*/  SEL R22, R22, RZ, !P0 ;  /* 0x000000ff16167207 */ /* 0x000fca0004000000 */
[----:B------:R-:W-:Y:S02]  /*5120*/  IMAD.IADD R43, R22, 0x1, R19 ;  /* 0x00000001162b7824 */ /* 0x000fe400078e0213 */
[----:B------:R-:W-:Y:S02]  /*5130*/  VIADD R19, R38, 0x2 ;  /* 0x0000000226137836 */ /* 0x000fe40000000000 */
[----:B------:R-:W-:-:S03]  /*5140*/  IMAD.MOV.U32 R16, RZ, RZ, R43 ;  /* 0x000000ffff107224 */ /* 0x000fc600078e002b */
[----:B------:R-:W-:Y:S01]  /*5150*/  ISETP.GT.AND P0, PT, R19, R20, PT ;  /* 0x000000141300720c */ /* 0x000fe20003f04270 */
[----:B------:R-:W-:-:S12]  /*5160*/  VIADD R19, R38, 0x4 ;  /* 0x0000000426137836 */ /* 0x000fd80000000000 */
[----:B------:R-:W-:Y:S05]  /*5170*/  WARPSYNC.COLLECTIVE R21, `(.L_x_164) ;  /* 0x0000000015087348 */ /* 0x000fea0003c00000 */
[----:B------:R0:W1:Y:S02]  /*5180*/  SHFL.DOWN P3, R22, R16, R17, R20 ;  /* 0x0800001110167389 */ /* 0x0000640000060014 */
[----:B01----:R-:W-:Y:S05]  /*5190*/  ENDCOLLECTIVE ;  /* 0x000000000000791b */ /* 0x003fea0003800000 */
.L_x_164:
[----:B------:R-:W-:Y:S01]  /*51a0*/  IMAD.MOV.U32 R17, RZ, RZ, 0x4 ;  /* 0x00000004ff117424 */ /* 0x000fe200078e00ff */
[----:B------:R-:W-:Y:S02]  /*51b0*/  SEL R22, R22, RZ, !P0 ;  /* 0x000000ff16167207 */ /* 0x000fe40004000000 */
[----:B------:R-:W-:-:S03]  /*51c0*/  ISETP.GT.AND P0, PT, R19, R20, PT ;  /* 0x000000141300720c */ /* 0x000fc60003f04270 */
[----:B------:R-:W-:Y:S02]  /*51d0*/  IMAD.IADD R45, R43, 0x1, R22 ;  /* 0x000000012b2d7824 */ /* 0x000fe400078e0216 */
[----:B------:R-:W-:Y:S02]  /*51e0*/  VIADD R43, R38, 0x8 ;  /* 0x00000008262b7836 */ /* 0x000fe40000000000 */
[----:B------:R-:W-:-:S07]  /*51f0*/  IMAD.MOV.U32 R16, RZ, RZ, R45 ;  /* 0x000000ffff107224 */ /* 0x000fce00078e002d */
[----:B------:R-:W-:Y:S05]  /*5200*/  WARPSYNC.COLLECTIVE R21, `(.L_x_165) ;  /* 0x0000000015087348 */ /* 0x000fea0003c00000 */
[----:B------:R0:W1:Y:S02]  /*5210*/  SHFL.DOWN P3, R22, R16, R17, R20 ;  /* 0x0800001110167389 */ /* 0x0000640000060014 */
[----:B01----:R-:W-:Y:S05]  /*5220*/  ENDCOLLECTIVE ;  /* 0x000000000000791b */ /* 0x003fea0003800000 */
.L_x_165:
        /* <DEDUP_REMOVED lines=9> */
.L_x_166:
[----:B------:R-:W-:Y:S01]  /*52c0*/  IMAD.MOV.U32 R17, RZ, RZ, 0x10 ;  /* 0x00000010ff117424 */ /* 0x000fe200078e00ff */
[----:B------:R-:W-:Y:S02]  /*52d0*/  SEL R22, R22, RZ, !P0 ;  /* 0x000000ff16167207 */ /* 0x000fe40004000000 */
[----:B------:R-:W-:-:S03]  /*52e0*/  ISETP.NE.AND P0, PT, R18, 0x65, PT ;  /* 0x000000651200780c */ /* 0x000fc60003f05270 */
[----:B------:R-:W-:Y:S02]  /*52f0*/  IMAD.IADD R43, R19, 0x1, R22 ;  /* 0x00000001132b7824 */ /* 0x000fe400078e0216 */
[----:B------:R-:W-:Y:S02]  /*5300*/  VIADD R19, R38, 0x10 ;  /* 0x0000001026137836 */ /* 0x000fe40000000000 */
[----:B------:R-:W-:-:S03]  /*5310*/  IMAD.MOV.U32 R16, RZ, RZ, R43 ;  /* 0x000000ffff107224 */ /* 0x000fc600078e002b */
[----:B------:R-:W-:-:S13]  /*5320*/  ISETP.GT.AND P2, PT, R19, R20, PT ;  /* 0x000000141300720c */ /* 0x000fda0003f44270 */
[----:B------:R-:W-:Y:S05]  /*5330*/  WARPSYNC.COLLECTIVE R21, `(.L_x_167) ;  /* 0x0000000015087348 */ /* 0x000fea0003c00000 */
[----:B------:R0:W1:Y:S02]  /*5340*/  SHFL.DOWN P3, R22, R16, R17, R20 ;  /* 0x0800001110167389 */ /* 0x0000640000060014 */
[----:B01----:R-:W-:Y:S05]  /*5350*/  ENDCOLLECTIVE ;  /* 0x000000000000791b */ /* 0x003fea0003800000 */
.L_x_167:
[----:B------:R-:W-:Y:S05]  /*5360*/  WARPSYNC.COLLECTIVE R21, `(.L_x_168) ;  /* 0x0000000015087348 */ /* 0x000fea0003c00000 */
[----:B------:R-:W-:Y:S01]  /*5370*/  VOTE.ALL P0, P0 ;  /* 0x0000000000ff7806 */ /* 0x000fe20000000000 */
[----:B------:R-:W-:-:S12]  /*5380*/  ENDCOLLECTIVE ;  /* 0x000000000000791b */ /* 0x000fd80003800000 */
.L_x_168:
[----:B------:R-:W-:Y:S02]  /*5390*/  IADD3 R44, P3, PT, R44, 0x100, RZ ;  /* 0x000001002c2c7810 */ /* 0x000fe40007f7e0ff */
[----:B------:R-:W-:-:S03]  /*53a0*/  SEL R22, R22, RZ, !P2 ;  /* 0x000000ff16167207 */ /* 0x000fc60005000000 */
[----:B------:R-:W-:Y:S02]  /*53b0*/  IMAD.X R45, RZ, RZ, R45, P3 ;  /* 0x000000ffff2d7224 */ /* 0x000fe400018e062d */
[----:B------:R-:W-:Y:S01]  /*53c0*/  IMAD.IADD R46, R43, 0x1, R22 ;  /* 0x000000012b2e7824 */ /* 0x000fe200078e0216 */
[----:B------:R-:W-:Y:S06]  /*53d0*/  BRA `(.L_x_169) ;  /* 0xffffffe000847947 */ /* 0x000fec000383ffff */
.L_x_119:
[----:B------:R-:W-:Y:S01]  /*53e0*/  BSSY B0, `(.L_x_170) ;  /* 0x0000006000007945 */ /* 0x000fe20003800000 */
[----:B------:R-:W-:Y:S01]  /*53f0*/  PLOP3.LUT P0, PT, P0, PT, PT, 0x8, 0x80 ;  /* 0x000000000080781c */ /* 0x000fe2000070e170 */
[----:B------:R-:W-:-:S12]  /*5400*/  IMAD.MOV.U32 R21, RZ, RZ, -0x1 ;  /* 0xffffffffff157424 */ /* 0x000fd800078e00ff */
[----:B------:R-:W-:Y:S05]  /*5410*/  WARPSYNC.COLLECTIVE R21, `(.L_x_171) ;  /* 0x0000000015087348 */ /* 0x000fea0003c00000 */
[----:B------:R-:W-:Y:S01]  /*5420*/  VOTE.ANY P0, P0 ;  /* 0x0000000000ff7806 */ /* 0x000fe20000000100 */
[----:B------:R-:W-:-:S12]  /*5430*/  ENDCOLLECTIVE ;  /* 0x000000000000791b */ /* 0x000fd80003800000 */
.L_x_171:
[----:B------:R-:W-:Y:S05]  /*5440*/  BSYNC B0 ;  /* 0x0000000000007941 */ /* 0x000fea0003800000 */
.L_x_170:
[----:B------:R-:W-:Y:S05]  /*5450*/  BRA `(.L_x_172) ;  /* 0xffffffe0008c7947 */ /* 0x000fea000383ffff */
.L_x_121:
[----:B------:R-:W-:Y:S01]  /*5460*/  BSSY B0, `(.L_x_173) ;  /* 0x0000006000007945 */ /* 0x000fe20003800000 */
[----:B------:R-:W-:Y:S01]  /*5470*/  PLOP3.LUT P0, PT, P0, PT, PT, 0x8, 0x80 ;  /* 0x000000000080781c */ /* 0x000fe2000070e170 */
[----:B------:R-:W-:-:S12]  /*5480*/  IMAD.MOV.U32 R21, RZ, RZ, -0x1 ;  /* 0xffffffffff157424 */ /* 0x000fd800078e00ff */
[----:B------:R-:W-:Y:S05]  /*5490*/  WARPSYNC.COLLECTIVE R21, `(.L_x_174) ;  /* 0x0000000015087348 */ /* 0x000fea0003c00000 */
[----:B------:R-:W-:Y:S01]  /*54a0*/  VOTE.ANY P0, P0 ;  /* 0x0000000000ff7806 */ /* 0x000fe20000000100 */
[----:B------:R-:W-:-:S12]  /*54b0*/  ENDCOLLECTIVE ;  /* 0x000000000000791b */ /* 0x000fd80003800000 */
.L_x_174:
[----:B------:R-:W-:Y:S05]  /*54c0*/  BSYNC B0 ;  /* 0x0000000000007941 */ /* 0x000fea0003800000 */
.L_x_173:
[----:B------:R-:W-:Y:S05]  /*54d0*/  BRA `(.L_x_175) ;  /* 0xffffffe000e07947 */ /* 0x000fea000383ffff */
.L_x_123:
[----:B------:R-:W-:Y:S01]  /*54e0*/  BSSY B0, `(.L_x_176) ;  /* 0x0000006000007945 */ /* 0x000fe20003800000 */
[----:B------:R-:W-:Y:S01]  /*54f0*/  PLOP3.LUT P0, PT, P0, PT, PT, 0x8, 0x80 ;  /* 0x000000000080781c */ /* 0x000fe2000070e170 */
[----:B------:R-:W-:-:S12]  /*5500*/  IMAD.MOV.U32 R21, RZ, RZ, -0x1 ;  /* 0xffffffffff157424 */ /* 0x000fd800078e00ff */
[----:B------:R-:W-:Y:S05]  /*5510*/  WARPSYNC.COLLECTIVE R21, `(.L_x_177) ;  /* 0x0000000015087348 */ /* 0x000fea0003c00000 */
[----:B------:R-:W-:Y:S01]  /*5520*/  VOTE.ANY R21, PT, P0 ;  /* 0x0000000000157806 */ /* 0x000fe200000e0100 */
[----:B------:R-:W-:Y:S06]  /*5530*/  ENDCOLLECTIVE ;  /* 0x000000000000791b */ /* 0x000fec0003800000 */
.L_x_177:
[----:B------:R-:W-:Y:S05]  /*5540*/  BSYNC B0 ;  /* 0x0000000000007941 */ /* 0x000fea0003800000 */
.L_x_176:
        /* <DEDUP_REMOVED lines=11> */
.L_x_178:
        /* <DEDUP_REMOVED lines=11> */
.L_x_179:
        /* <DEDUP_REMOVED lines=9> */
.L_x_180:
        /* <DEDUP_REMOVED lines=8> */
.L_x_181:
        /* <DEDUP_REMOVED lines=9> */
.L_x_182:
[----:B------:R-:W-:Y:S02]  /*5850*/  SEL R22, R22, RZ, !P0 ;  /* 0x000000ff16167207 */ /* 0x000fe40004000000 */
[----:B------:R-:W-:Y:S02]  /*5860*/  ISETP.NE.AND P0, PT, R18, 0x65, PT ;  /* 0x000000651200780c */ /* 0x000fe40003f05270 */
[----:B------:R-:W-:-:S11]  /*5870*/  IADD3 R46, PT, PT, R47, R22, R46 ;  /* 0x000000162f2e7210 */ /* 0x000fd60007ffe02e */
[----:B------:R-:W-:Y:S05]  /*5880*/  WARPSYNC.COLLECTIVE R21, `(.L_x_183) ;  /* 0x0000000015087348 */ /* 0x000fea0003c00000 */
[----:B------:R-:W-:Y:S01]  /*5890*/  VOTE.ALL P0, P0 ;  /* 0x0000000000ff7806 */ /* 0x000fe20000000000 */
[----:B------:R-:W-:-:S12]  /*58a0*/  ENDCOLLECTIVE ;  /* 0x000000000000791b */ /* 0x000fd80003800000 */
.L_x_183:
[----:B------:R-:W-:Y:S05]  /*58b0*/  BRA `(.L_x_184) ;  /* 0xffffffe000787947 */ /* 0x000fea000383ffff */
.L_x_185:
        /* <DEDUP_REMOVED lines=12> */
.L_x_440:


//--------------------- .text._ZN3cub18CUB_300001_SM_10006detail4scan20DeviceScanInitKernelINS0_13ScanTileStateIiLb1EEEEEvT_i --------------------------
	.section	.text._ZN3cub18CUB_300001_SM_10006detail4scan20DeviceScanInitKernelINS0_13ScanTileStateIiLb1EEEEEvT_i,"ax",@progbits
	.align	128
        .global         _ZN3cub18CUB_300001_SM_10006detail4scan20DeviceScanInitKernelINS0_13ScanTileStateIiLb1EEEEEvT_i
        .type           _ZN3cub18CUB_300001_SM_10006detail4scan20DeviceScanInitKernelINS0_13ScanTileStateIiLb1EEEEEvT_i,@function
        .size           _ZN3cub18CUB_300001_SM_10006detail4scan20DeviceScanInitKernelINS0_13ScanTileStateIiLb1EEEEEvT_i,(.L_x_441 - _ZN3cub18CUB_300001_SM_10006detail4scan20DeviceScanInitKernelINS0_13ScanTileStateIiLb1EEEEEvT_i)
        .other          _ZN3cub18CUB_300001_SM_10006detail4scan20DeviceScanInitKernelINS0_13ScanTileStateIiLb1EEEEEvT_i,@"STO_CUDA_ENTRY STV_DEFAULT"
_ZN3cub18CUB_300001_SM_10006detail4scan20DeviceScanInitKernelINS0_13ScanTileStateIiLb1EEEEEvT_i:
.text._ZN3cub18CUB_300001_SM_10006detail4scan20DeviceScanInitKernelINS0_13ScanTileStateIiLb1EEEEEvT_i:
[----:B------:R-:W-:Y:S01]  /*0000*/  LDC R1, c[0x0][0x37c] ;  /* 0x0000df00ff017b82 */ /* 0x000fe20000000800 */
[----:B------:R-:W0:Y:S07]  /*0010*/  S2R R0, SR_TID.X ;  /* 0x0000000000007919 */ /* 0x000e2e0000002100 */
[----:B------:R-:W1:Y:S01]  /*0020*/  S2UR UR6, SR_CTAID.X ;  /* 0x00000000000679c3 */ /* 0x000e620000002500 */
[----:B------:R-:W2:Y:S07]  /*0030*/  LDCU UR4, c[0x0][0x388] ;  /* 0x00007100ff0477ac */ /* 0x000eae0008000800 */
[----:B------:R-:W1:Y:S01]  /*0040*/  LDC R5, c[0x0][0x360] ;  /* 0x0000d800ff057b82 */ /* 0x000e620000000800 */
[----:B0-----:R-:W-:Y:S01]  /*0050*/  ISETP.GT.U32.AND P0, PT, R0, 0x1f, PT ;  /* 0x0000001f0000780c */ /* 0x001fe20003f04070 */
[----:B-1----:R-:W-:-:S03]  /*0060*/  IMAD R5, R5, UR6, R0 ;  /* 0x0000000605057c24 */ /* 0x002fc6000f8e0200 */
[----:B------:R-:W-:Y:S02]  /*0070*/  ISETP.NE.OR P0, PT, RZ, UR6, P0 ;  /* 0x00000006ff007c0c */ /* 0x000fe40008705670 */
[----:B--2---:R-:W-:Y:S01]  /*0080*/  ISETP.GE.AND P1, PT, R5, UR4, PT ;  /* 0x0000000405007c0c */ /* 0x004fe2000bf26270 */
[----:B------:R-:W0:-:S12]  /*0090*/  LDCU.64 UR4, c[0x0][0x358] ;  /* 0x00006b00ff0477ac */ /* 0x000e180008000a00 */
[----:B------:R-:W1:Y:S01]  /*00a0*/  @!P1 LDC.64 R2, c[0x0][0x380] ;  /* 0x0000e000ff029b82 */ /* 0x000e620000000a00 */
[----:B------:R-:W-:Y:S01]  /*00b0*/  @!P1 MOV R4, 0x63 ;  /* 0x0000006300049802 */ /* 0x000fe20000000f00 */
[----:B-1----:R-:W-:-:S04]  /*00c0*/  @!P1 IMAD.WIDE R2, R5, 0x8, R2 ;  /* 0x0000000805029825 */ /* 0x002fc800078e0202 */
[----:B------:R-:W-:-:S05]  /*00d0*/  HFMA2 R5, -RZ, RZ, 0, 0 ;  /* 0x00000000ff057431 */ /* 0x000fca00000001ff */
[----:B0-----:R0:W-:Y:S01]  /*00e0*/  @!P1 STG.E.64 desc[UR4][R2.64+0x100], R4 ;  /* 0x0001000402009986 */ /* 0x0011e2000c101b04 */
[----:B------:R-:W-:Y:S05]  /*00f0*/  @P0 EXIT ;  /* 0x000000000000094d */ /* 0x000fea0003800000 */
[----:B0-----:R-:W0:Y:S02]  /*0100*/  LDC.64 R2, c[0x0][0x380] ;  /* 0x0000e000ff027b82 */ /* 0x001e240000000a00 */
[----:B0-----:R-:W-:-:S05]  /*0110*/  IMAD.WIDE.U32 R2, R0, 0x8, R2 ;  /* 0x0000000800027825 */ /* 0x001fca00078e0002 */
[----:B------:R-:W-:Y:S01]  /*0120*/  STG.E.64 desc[UR4][R2.64], RZ ;  /* 0x000000ff02007986 */ /* 0x000fe2000c101b04 */
[----:B------:R-:W-:Y:S05]  /*0130*/  EXIT ;  /* 0x000000000000794d */ /* 0x000fea0003800000 */
.L_x_186:
        /* <DEDUP_REMOVED lines=12> */
.L_x_441:


//--------------------- .text._ZN3cub18CUB_300001_SM_10006detail6reduce28DeviceReduceSingleTileKernelINS2_10policy_hubIiyN4cuda3std3__44plusIiEEE10Policy1000EPiSC_iS9_iiNS7_10__identityEEEvT0_T1_T2_T3_T4_T6_ --------------------------
	.section	.text._ZN3cub18CUB_300001_SM_10006detail6reduce28DeviceReduceSingleTileKernelINS2_10policy_hubIiyN4cuda3std3__44plusIiEEE10Policy1000EPiSC_iS9_iiNS7_10__identityEEEvT0_T1_T2_T3_T4_T6_,"ax",@progbits
	.align	128
        .global         _ZN3cub18CUB_300001_SM_10006detail6reduce28DeviceReduceSingleTileKernelINS2_10policy_hubIiyN4cuda3std3__44plusIiEEE10Policy1000EPiSC_iS9_iiNS7_10__identityEEEvT0_T1_T2_T3_T4_T6_
        .type           _ZN3cub18CUB_300001_SM_10006detail6reduce28DeviceReduceSingleTileKernelINS2_10policy_hubIiyN4cuda3std3__44plusIiEEE10Policy1000EPiSC_iS9_iiNS7_10__identityEEEvT0_T1_T2_T3_T4_T6_,@function
        .size           _ZN3cub18CUB_300001_SM_10006detail6reduce28DeviceReduceSingleTileKernelINS2_10policy_hubIiyN4cuda3std3__44plusIiEEE10Policy1000EPiSC_iS9_iiNS7_10__identityEEEvT0_T1_T2_T3_T4_T6_,(.L_x_442 - _ZN3cub18CUB_300001_SM_10006detail6reduce28DeviceReduceSingleTileKernelINS2_10policy_hubIiyN4cuda3std3__44plusIiEEE10Policy1000EPiSC_iS9_iiNS7_10__identityEEEvT0_T1_T2_T3_T4_T6_)
        .other          _ZN3cub18CUB_300001_SM_10006detail6reduce28DeviceReduceSingleTileKernelINS2_10policy_hubIiyN4cuda3std3__44plusIiEEE10Policy1000EPiSC_iS9_iiNS7_10__identityEEEvT0_T1_T2_T3_T4_T6_,@"STO_CUDA_ENTRY STV_DEFAULT"
_ZN3cub18CUB_300001_SM_10006detail6reduce28DeviceReduceSingleTileKernelINS2_10policy_hubIiyN4cuda3std3__44plusIiEEE10Policy1000EPiSC_iS9_iiNS7_10__identityEEEvT0_T1_T2_T3_T4_T6_:
.text._ZN3cub18CUB_300001_SM_10006detail6reduce28DeviceReduceSingleTileKernelINS2_10policy_hubIiyN4cuda3std3__44plusIiEEE10Policy1000EPiSC_iS9_iiNS7_10__identityEEEvT0_T1_T2_T3_T4_T6_:
[----:B------:R-:W-:Y:S01]  /*0000*/  LDC R1, c[0x0][0x37c] ;  /* 0x0000df00ff017b82 */ /* 0x000fe20000000800 */
[----:B------:R-:W0:Y:S01]  /*0010*/  LDCU UR4, c[0x0][0x390] ;  /* 0x00007200ff0477ac */ /* 0x000e220008000800 */
[----:B------:R-:W1:Y:S01]  /*0020*/  LDCU.64 UR6, c[0x0][0x358] ;  /* 0x00006b00ff0677ac */ /* 0x000e620008000a00 */
[----:B0-----:R-:W-:-:S05]  /*0030*/  IMAD.U32 R20, RZ, RZ, UR4 ;  /* 0x00000004ff147e24 */ /* 0x001fca000f8e00ff */
[----:B------:R-:W-:-:S13]  /*0040*/  ISETP.NE.AND P0, PT, R20, RZ, PT ;  /* 0x000000ff1400720c */ /* 0x000fda0003f05270 */
[----:B-1----:R-:W-:Y:S05]  /*0050*/  @P0 BRA `(.L_x_187) ;  /* 0x00000000001c0947 */ /* 0x002fea0003800000 */
[----:B------:R-:W0:Y:S02]  /*0060*/  S2R R0, SR_TID.X ;  /* 0x0000000000007919 */ /* 0x000e240000002100 */
[----:B0-----:R-:W-:-:S13]  /*0070*/  ISETP.NE.AND P0, PT, R0, RZ, PT ;  /* 0x000000ff0000720c */ /* 0x001fda0003f05270 */
[----:B------:R-:W-:Y:S05]  /*0080*/  @P0 EXIT ;  /* 0x000000000000094d */ /* 0x000fea0003800000 */
[----:B------:R-:W0:Y:S08]  /*0090*/  LDC R5, c[0x0][0x398] ;  /* 0x0000e600ff057b82 */ /* 0x000e300000000800 */
[----:B------:R-:W0:Y:S02]  /*00a0*/  LDC.64 R2, c[0x0][0x388] ;  /* 0x0000e200ff027b82 */ /* 0x000e240000000a00 */
[----:B0-----:R-:W-:Y:S01]  /*00b0*/  STG.E desc[UR6][R2.64], R5 ;  /* 0x0000000502007986 */ /* 0x001fe2000c101906 */
[----:B------:R-:W-:Y:S05]  /*00c0*/  EXIT ;  /* 0x000000000000794d */ /* 0x000fea0003800000 */
.L_x_187:
[----:B------:R-:W0:Y:S01]  /*00d0*/  LDCU UR4, c[0x0][0x380] ;  /* 0x00007000ff0477ac */ /* 0x000e220008000800 */
[----:B------:R-:W-:Y:S01]  /*00e0*/  BSSY.RECONVERGENT B0, `(.L_x_188) ;  /* 0x0000385000007945 */ /* 0x000fe20003800200 */
[----:B0-----:R-:W-:-:S09]  /*00f0*/  ULOP3.LUT UP0, URZ, UR4, 0xf, URZ, 0xc0, !UPT ;  /* 0x0000000f04ff7892 */ /* 0x001fd2000f80c0ff */
[----:B------:R-:W-:Y:S05]  /*0100*/  BRA.U UP0, `(.L_x_189) ;  /* 0x0000001900d87547 */ /* 0x000fea000b800000 */
[----:B------:R-:W-:-:S13]  /*0110*/  ISETP.GT.AND P0, PT, R20, 0xfff, PT ;  /* 0x00000fff1400780c */ /* 0x000fda0003f04270 */
[----:B------:R-:W-:Y:S05]  /*0120*/  @P0 BRA `(.L_x_190) ;  /* 0x0000000c008c0947 */ /* 0x000fea0003800000 */
[----:B------:R-:W0:Y:S01]  /*0130*/  S2R R9, SR_TID.X ;  /* 0x0000000000097919 */ /* 0x000e220000002100 */
[----:B------:R-:W-:Y:S01]  /*0140*/  BSSY.RECONVERGENT B1, `(.L_x_191) ;  /* 0x0000009000017945 */ /* 0x000fe20003800200 */
[----:B------:R-:W-:Y:S01]  /*0150*/  IMAD.MOV.U32 R0, RZ, RZ, RZ ;  /* 0x000000ffff007224 */ /* 0x000fe200078e00ff */
[----:B0-----:R-:W-:Y:S01]  /*0160*/  ISETP.GE.AND P0, PT, R9, R20, PT ;  /* 0x000000140900720c */ /* 0x001fe20003f06270 */
[----:B------:R-:W-:-:S12]  /*0170*/  IMAD.MOV.U32 R11, RZ, RZ, R9 ;  /* 0x000000ffff0b7224 */ /* 0x000fd800078e0009 */
[----:B------:R-:W-:Y:S05]  /*0180*/  @P0 BRA `(.L_x_192) ;  /* 0x0000000000100947 */ /* 0x000fea0003800000 */
[----:B------:R-:W0:Y:S02]  /*0190*/  LDC.64 R2, c[0x0][0x380] ;  /* 0x0000e000ff027b82 */ /* 0x000e240000000a00 */
[----:B0-----:R-:W-:-:S05]  /*01a0*/  IMAD.WIDE.U32 R2, R9, 0x4, R2 ;  /* 0x0000000409027825 */ /* 0x001fca00078e0002 */
[----:B------:R0:W5:Y:S01]  /*01b0*/  LDG.E.CONSTANT R0, desc[UR6][R2.64] ;  /* 0x0000000602007981 */ /* 0x000162000c1e9900 */
[----:B------:R-:W-:-:S07]  /*01c0*/  VIADD R11, R9, 0x100 ;  /* 0x00000100090b7836 */ /* 0x000fce0000000000 */
.L_x_192:
[----:B------:R-:W-:Y:S05]  /*01d0*/  BSYNC.RECONVERGENT B1 ;  /* 0x0000000000017941 */ /* 0x000fea0003800200 */
.L_x_191:
[----:B------:R-:W-:Y:S01]  /*01e0*/  ISETP.GE.AND P0, PT, R11, R20, PT ;  /* 0x000000140b00720c */ /* 0x000fe20003f06270 */
[----:B------:R-:W-:-:S12]  /*01f0*/  BSSY.RECONVERGENT B1, `(.L_x_193) ;  /* 0x0000066000017945 */ /* 0x000fd80003800200 */
[----:B------:R-:W-:Y:S05]  /*0200*/  @P0 BRA `(.L_x_194) ;  /* 0x0000000400900947 */ /* 0x000fea0003800000 */
[----:B0-----:R-:W-:Y:S01]  /*0210*/  LOP3.LUT R3, RZ, R11, RZ, 0x33, !PT ;  /* 0x0000000bff037212 */ /* 0x001fe200078e33ff */
[----:B------:R-:W-:Y:S04]  /*0220*/  BSSY.RECONVERGENT B2, `(.L_x_195) ;  /* 0x0000015000027945 */ /* 0x000fe80003800200 */
[----:B------:R-:W-:-:S05]  /*0230*/  IMAD.IADD R4, R3, 0x1, R20 ;  /* 0x0000000103047824 */ /* 0x000fca00078e0214 */
[C---:B------:R-:W-:Y:S02]  /*0240*/  LOP3.LUT R2, R4.reuse, 0x300, RZ, 0xc0, !PT ;  /* 0x0000030004027812 */ /* 0x040fe400078ec0ff */
[----:B------:R-:W-:Y:S02]  /*0250*/  ISETP.GE.U32.AND P1, PT, R4, 0x300, PT ;  /* 0x000003000400780c */ /* 0x000fe40003f26070 */
[----:B------:R-:W-:-:S13]  /*0260*/  ISETP.NE.AND P0, PT, R2, 0x300, PT ;  /* 0x000003000200780c */ /* 0x000fda0003f05270 */
[----:B------:R-:W-:Y:S05]  /*0270*/  @!P0 BRA `(.L_x_196) ;  /* 0x00000000003c8947 */ /* 0x000fea0003800000 */
[----:B------:R-:W0:Y:S01]  /*0280*/  LDC.64 R2, c[0x0][0x380] ;  /* 0x0000e000ff027b82 */ /* 0x000e220000000a00 */
[----:B------:R-:W-:-:S04]  /*0290*/  LEA.HI R4, R4, 0x1, RZ, 0x18 ;  /* 0x0000000104047811 */ /* 0x000fc800078fc0ff */
[----:B------:R-:W-:-:S05]  /*02a0*/  LOP3.LUT R4, R4, 0x3, RZ, 0xc0, !PT ;  /* 0x0000000304047812 */ /* 0x000fca00078ec0ff */
[----:B------:R-:W-:Y:S02]  /*02b0*/  IMAD.MOV R4, RZ, RZ, -R4 ;  /* 0x000000ffff047224 */ /* 0x000fe400078e0a04 */
[----:B0-----:R-:W-:-:S04]  /*02c0*/  IMAD.WIDE.U32 R2, R11, 0x4, R2 ;  /* 0x000000040b027825 */ /* 0x001fc800078e0002 */
[----:B------:R-:W-:-:S07]  /*02d0*/  IMAD.MOV.U32 R5, RZ, RZ, R3 ;  /* 0x000000ffff057224 */ /* 0x000fce00078e0003 */
.L_x_197:
[----:B------:R-:W-:-:S06]  /*02e0*/  IMAD.MOV.U32 R3, RZ, RZ, R5 ;  /* 0x000000ffff037224 */ /* 0x000fcc00078e0005 */
[----:B------:R0:W2:Y:S01]  /*02f0*/  LDG.E.CONSTANT R3, desc[UR6][R2.64] ;  /* 0x0000000602037981 */ /* 0x0000a2000c1e9900 */
[----:B------:R-:W-:Y:S02]  /*0300*/  VIADD R4, R4, 0x1 ;  /* 0x0000000104047836 */ /* 0x000fe40000000000 */
[----:B------:R-:W-:-:S03]  /*0310*/  VIADD R11, R11, 0x100 ;  /* 0x000001000b0b7836 */ /* 0x000fc60000000000 */
[----:B------:R-:W-:Y:S02]  /*0320*/  ISETP.NE.AND P0, PT, R4, RZ, PT ;  /* 0x000000ff0400720c */ /* 0x000fe40003f05270 */
[----:B0-----:R-:W-:-:S05]  /*0330*/  IADD3 R2, P2, PT, R2, 0x400, RZ ;  /* 0x0000040002027810 */ /* 0x001fca0007f5e0ff */
[----:B------:R-:W-:Y:S02]  /*0340*/  IMAD.X R5, RZ, RZ, R5, P2 ;  /* 0x000000ffff057224 */ /* 0x000fe400010e0605 */
[----:B--2--5:R-:W-:-:S04]  /*0350*/  IMAD.IADD R0, R3, 0x1, R0 ;  /* 0x0000000103007824 */ /* 0x024fc800078e0200 */
[----:B------:R-:W-:Y:S05]  /*0360*/  @P0 BRA `(.L_x_197) ;  /* 0xfffffffc00dc0947 */ /* 0x000fea000383ffff */
.L_x_196:
[----:B------:R-:W-:Y:S05]  /*0370*/  BSYNC.RECONVERGENT B2 ;  /* 0x0000000000027941 */ /* 0x000fea0003800200 */
.L_x_195:
[----:B------:R-:W-:Y:S05]  /*0380*/  @!P1 BRA `(.L_x_194) ;  /* 0x0000000400309947 */ /* 0x000fea0003800000 */
[----:B------:R-:W-:Y:S01]  /*0390*/  IMAD.IADD R2, R20, 0x1, -R11 ;  /* 0x0000000114027824 */ /* 0x000fe200078e0a0b */
[----:B------:R-:W-:Y:S01]  /*03a0*/  BSSY.RECONVERGENT B2, `(.L_x_198) ;  /* 0x0000029000027945 */ /* 0x000fe20003800200 */
[----:B------:R-:W-:-:S03]  /*03b0*/  PLOP3.LUT P0, PT, PT, PT, PT, 0x80, 0x8 ;  /* 0x000000000008781c */ /* 0x000fc60003f0f070 */
[----:B------:R-:W-:-:S13]  /*03c0*/  ISETP.GT.AND P1, PT, R2, 0xc00, PT ;  /* 0x00000c000200780c */ /* 0x000fda0003f24270 */
[----:B------:R-:W-:Y:S05]  /*03d0*/  @!P1 BRA `(.L_x_199) ;  /* 0x0000000000949947 */ /* 0x000fea0003800000 */
[----:B------:R-:W-:Y:S01]  /*03e0*/  PLOP3.LUT P0, PT, PT, PT, PT, 0x8, 0x80 ;  /* 0x000000000080781c */ /* 0x000fe20003f0e170 */
[----:B------:R-:W-:-:S12]  /*03f0*/  VIADD R8, R20, 0xfffff400 ;  /* 0xfffff40014087836 */ /* 0x000fd80000000000 */
.L_x_200:
[----:B------:R-:W0:Y:S01]  /*0400*/  LDC.64 R4, c[0x0][0x380] ;  /* 0x0000e000ff047b82 */ /* 0x000e220000000a00 */
[C---:B------:R-:W-:Y:S02]  /*0410*/  VIADD R7, R11.reuse, 0x400 ;  /* 0x000004000b077836 */ /* 0x040fe40000000000 */
[C---:B------:R-:W-:Y:S02]  /*0420*/  VIADD R3, R11.reuse, 0x800 ;  /* 0x000008000b037836 */ /* 0x040fe40000000000 */
[----:B0-----:R-:W-:-:S05]  /*0430*/  IMAD.WIDE R22, R11, 0x4, R4 ;  /* 0x000000040b167825 */ /* 0x001fca00078e0204 */
[----:B------:R-:W2:Y:S01]  /*0440*/  LDG.E.CONSTANT R13, desc[UR6][R22.64] ;  /* 0x00000006160d7981 */ /* 0x000ea2000c1e9900 */
[----:B------:R-:W-:-:S03]  /*0450*/  IMAD.WIDE R6, R7, 0x4, R4 ;  /* 0x0000000407067825 */ /* 0x000fc600078e0204 */
[----:B------:R-:W2:Y:S04]  /*0460*/  LDG.E.CONSTANT R10, desc[UR6][R22.64+0x400] ;  /* 0x00040006160a7981 */ /* 0x000ea8000c1e9900 */
[----:B------:R-:W3:Y:S04]  /*0470*/  LDG.E.CONSTANT R12, desc[UR6][R22.64+0x800] ;  /* 0x00080006160c7981 */ /* 0x000ee8000c1e9900 */
[----:B------:R-:W3:Y:S01]  /*0480*/  LDG.E.CONSTANT R19, desc[UR6][R22.64+0xc00] ;  /* 0x000c000616137981 */ /* 0x000ee2000c1e9900 */
[----:B------:R-:W-:-:S03]  /*0490*/  IMAD.WIDE R2, R3, 0x4, R4 ;  /* 0x0000000403027825 */ /* 0x000fc600078e0204 */
[----:B------:R-:W4:Y:S04]  /*04a0*/  LDG.E.CONSTANT R16, desc[UR6][R6.64] ;  /* 0x0000000606107981 */ /* 0x000f28000c1e9900 */
[----:B------:R-:W4:Y:S01]  /*04b0*/  LDG.E.CONSTANT R15, desc[UR6][R6.64+0x400] ;  /* 0x00040006060f7981 */ /* 0x000f22000c1e9900 */
[----:B------:R-:W-:-:S03]  /*04c0*/  VIADD R25, R11, 0xc00 ;  /* 0x00000c000b197836 */ /* 0x000fc60000000000 */
[----:B------:R-:W4:Y:S04]  /*04d0*/  LDG.E.CONSTANT R14, desc[UR6][R6.64+0x800] ;  /* 0x00080006060e7981 */ /* 0x000f28000c1e9900 */
[----:B------:R-:W4:Y:S01]  /*04e0*/  LDG.E.CONSTANT R21, desc[UR6][R6.64+0xc00] ;  /* 0x000c000606157981 */ /* 0x000f22000c1e9900 */
[----:B------:R-:W-:-:S03]  /*04f0*/  IMAD.WIDE R4, R25, 0x4, R4 ;  /* 0x0000000419047825 */ /* 0x000fc600078e0204 */
[----:B------:R-:W4:Y:S04]  /*0500*/  LDG.E.CONSTANT R18, desc[UR6][R2.64] ;  /* 0x0000000602127981 */ /* 0x000f28000c1e9900 */
[----:B------:R-:W4:Y:S04]  /*0510*/  LDG.E.CONSTANT R17, desc[UR6][R2.64+0x400] ;  /* 0x0004000602117981 */ /* 0x000f28000c1e9900 */
[----:B------:R-:W4:Y:S04]  /*0520*/  LDG.E.CONSTANT R23, desc[UR6][R2.64+0x800] ;  /* 0x0008000602177981 */ /* 0x000f28000c1e9900 */
[----:B------:R-:W4:Y:S04]  /*0530*/  LDG.E.CONSTANT R24, desc[UR6][R2.64+0xc00] ;  /* 0x000c000602187981 */ /* 0x000f28000c1e9900 */
[----:B------:R-:W4:Y:S04]  /*0540*/  LDG.E.CONSTANT R25, desc[UR6][R4.64] ;  /* 0x0000000604197981 */ /* 0x000f28000c1e9900 */
[----:B------:R-:W4:Y:S04]  /*0550*/  LDG.E.CONSTANT R26, desc[UR6][R4.64+0x400] ;  /* 0x00040006041a7981 */ /* 0x000f28000c1e9900 */
[----:B------:R-:W4:Y:S04]  /*0560*/  LDG.E.CONSTANT R22, desc[UR6][R4.64+0x800] ;  /* 0x0008000604167981 */ /* 0x000f28000c1e9900 */
[----:B------:R-:W4:Y:S01]  /*0570*/  LDG.E.CONSTANT R27, desc[UR6][R4.64+0xc00] ;  /* 0x000c0006041b7981 */ /* 0x000f22000c1e9900 */
[----:B------:R-:W-:-:S05]  /*0580*/  VIADD R11, R11, 0x1000 ;  /* 0x000010000b0b7836 */ /* 0x000fca0000000000 */
[----:B------:R-:W-:Y:S02]  /*0590*/  ISETP.GE.AND P1, PT, R11, R8, PT ;  /* 0x000000080b00720c */ /* 0x000fe40003f26270 */
[----:B--2--5:R-:W-:-:S04]  /*05a0*/  IADD3 R10, PT, PT, R10, R13, R0 ;  /* 0x0000000d0a0a7210 */ /* 0x024fc80007ffe000 */
[----:B---3--:R-:W-:-:S04]  /*05b0*/  IADD3 R10, PT, PT, R19, R12, R10 ;  /* 0x0000000c130a7210 */ /* 0x008fc80007ffe00a */
[----:B----4-:R-:W-:-:S04]  /*05c0*/  IADD3 R10, PT, PT, R15, R16, R10 ;  /* 0x000000100f0a7210 */ /* 0x010fc80007ffe00a */
[----:B------:R-:W-:-:S04]  /*05d0*/  IADD3 R10, PT, PT, R21, R14, R10 ;  /* 0x0000000e150a7210 */ /* 0x000fc80007ffe00a */
[----:B------:R-:W-:-:S04]  /*05e0*/  IADD3 R10, PT, PT, R17, R18, R10 ;  /* 0x00000012110a7210 */ /* 0x000fc80007ffe00a */
[----:B------:R-:W-:-:S04]  /*05f0*/  IADD3 R10, PT, PT, R24, R23, R10 ;  /* 0x00000017180a7210 */ /* 0x000fc80007ffe00a */
[----:B------:R-:W-:-:S04]  /*0600*/  IADD3 R25, PT, PT, R26, R25, R10 ;  /* 0x000000191a197210 */ /* 0x000fc80007ffe00a */
[----:B------:R-:W-:Y:S01]  /*0610*/  IADD3 R0, PT, PT, R27, R22, R25 ;  /* 0x000000161b007210 */ /* 0x000fe20007ffe019 */
[----:B------:R-:W-:Y:S06]  /*0620*/  @!P1 BRA `(.L_x_200) ;  /* 0xfffffffc00749947 */ /* 0x000fec000383ffff */
.L_x_199:
[----:B------:R-:W-:Y:S05]  /*0630*/  BSYNC.RECONVERGENT B2 ;  /* 0x0000000000027941 */ /* 0x000fea0003800200 */
.L_x_198:
[----:B------:R-:W-:Y:S01]  /*0640*/  IMAD.IADD R2, R20, 0x1, -R11 ;  /* 0x0000000114027824 */ /* 0x000fe200078e0a0b */
[----:B------:R-:W-:Y:S04]  /*0650*/  BSSY.RECONVERGENT B2, `(.L_x_201) ;  /* 0x0000015000027945 */ /* 0x000fe80003800200 */
[----:B------:R-:W-:-:S13]  /*0660*/  ISETP.GT.AND P1, PT, R2, 0x400, PT ;  /* 0x000004000200780c */ /* 0x000fda0003f24270 */
[----:B------:R-:W-:Y:S05]  /*0670*/  @!P1 BRA `(.L_x_202) ;  /* 0x0000000000489947 */ /* 0x000fea0003800000 */
[----:B------:R-:W0:Y:S01]  /*0680*/  LDC.64 R4, c[0x0][0x380] ;  /* 0x0000e000ff047b82 */ /* 0x000e220000000a00 */
[C---:B------:R-:W-:Y:S02]  /*0690*/  VIADD R13, R11.reuse, 0x400 ;  /* 0x000004000b0d7836 */ /* 0x040fe40000000000 */
[----:B0-----:R-:W-:-:S05]  /*06a0*/  IMAD.WIDE R2, R11, 0x4, R4 ;  /* 0x000000040b027825 */ /* 0x001fca00078e0204 */
[----:B------:R-:W2:Y:S01]  /*06b0*/  LDG.E.CONSTANT R7, desc[UR6][R2.64] ;  /* 0x0000000602077981 */ /* 0x000ea2000c1e9900 */
[----:B------:R-:W-:-:S03]  /*06c0*/  IMAD.WIDE R4, R13, 0x4, R4 ;  /* 0x000000040d047825 */ /* 0x000fc600078e0204 */
[----:B------:R-:W2:Y:S04]  /*06d0*/  LDG.E.CONSTANT R6, desc[UR6][R2.64+0x400] ;  /* 0x0004000602067981 */ /* 0x000ea8000c1e9900 */
[----:B------:R-:W3:Y:S04]  /*06e0*/  LDG.E.CONSTANT R13, desc[UR6][R2.64+0x800] ;  /* 0x00080006020d7981 */ /* 0x000ee8000c1e9900 */
[----:B------:R-:W3:Y:S04]  /*06f0*/  LDG.E.CONSTANT R8, desc[UR6][R2.64+0xc00] ;  /* 0x000c000602087981 */ /* 0x000ee8000c1e9900 */
[----:B------:R-:W4:Y:S04]  /*0700*/  LDG.E.CONSTANT R15, desc[UR6][R4.64] ;  /* 0x00000006040f7981 */ /* 0x000f28000c1e9900 */
[----:B------:R-:W4:Y:S04]  /*0710*/  LDG.E.CONSTANT R10, desc[UR6][R4.64+0x400] ;  /* 0x00040006040a7981 */ /* 0x000f28000c1e9900 */
[----:B------:R-:W4:Y:S04]  /*0720*/  LDG.E.CONSTANT R17, desc[UR6][R4.64+0x800] ;  /* 0x0008000604117981 */ /* 0x000f28000c1e9900 */
[----:B------:R-:W4:Y:S01]  /*0730*/  LDG.E.CONSTANT R12, desc[UR6][R4.64+0xc00] ;  /* 0x000c0006040c7981 */ /* 0x000f22000c1e9900 */
[----:B------:R-:W-:Y:S01]  /*0740*/  PLOP3.LUT P0, PT, PT, PT, PT, 0x8, 0x80 ;  /* 0x000000000080781c */ /* 0x000fe20003f0e170 */
[----:B------:R-:W-:Y:S01]  /*0750*/  VIADD R11, R11, 0x800 ;  /* 0x000008000b0b7836 */ /* 0x000fe20000000000 */
[----:B--2--5:R-:W-:-:S04]  /*0760*/  IADD3 R6, PT, PT, R6, R7, R0 ;  /* 0x0000000706067210 */ /* 0x024fc80007ffe000 */
[----:B---3--:R-:W-:-:S04]  /*0770*/  IADD3 R6, PT, PT, R8, R13, R6 ;  /* 0x0000000d08067210 */ /* 0x008fc80007ffe006 */
[----:B----4-:R-:W-:-:S04]  /*0780*/  IADD3 R6, PT, PT, R10, R15, R6 ;  /* 0x0000000f0a067210 */ /* 0x010fc80007ffe006 */
[----:B------:R-:W-:-:S07]  /*0790*/  IADD3 R0, PT, PT, R12, R17, R6 ;  /* 0x000000110c007210 */ /* 0x000fce0007ffe006 */
.L_x_202:
[----:B------:R-:W-:Y:S05]  /*07a0*/  BSYNC.RECONVERGENT B2 ;  /* 0x0000000000027941 */ /* 0x000fea0003800200 */
.L_x_201:
[----:B------:R-:W-:-:S13]  /*07b0*/  ISETP.LT.OR P0, PT, R11, R20, P0 ;  /* 0x000000140b00720c */ /* 0x000fda0000701670 */
[----:B------:R-:W-:Y:S05]  /*07c0*/  @!P0 BRA `(.L_x_194) ;  /* 0x0000000000208947 */ /* 0x000fea0003800000 */
[----:B------:R-:W0:Y:S02]  /*07d0*/  LDC.64 R2, c[0x0][0x380] ;  /* 0x0000e000ff027b82 */ /* 0x000e240000000a00 */
[----:B0-----:R-:W-:-:S05]  /*07e0*/  IMAD.WIDE R2, R11, 0x4, R2 ;  /* 0x000000040b027825 */ /* 0x001fca00078e0202 */
[----:B------:R-:W2:Y:S04]  /*07f0*/  LDG.E.CONSTANT R5, desc[UR6][R2.64] ;  /* 0x0000000602057981 */ /* 0x000ea8000c1e9900 */
[----:B------:R-:W2:Y:S04]  /*0800*/  LDG.E.CONSTANT R4, desc[UR6][R2.64+0x400] ;  /* 0x0004000602047981 */ /* 0x000ea8000c1e9900 */
[----:B------:R-:W3:Y:S04]  /*0810*/  LDG.E.CONSTANT R7, desc[UR6][R2.64+0x800] ;  /* 0x0008000602077981 */ /* 0x000ee8000c1e9900 */
[----:B------:R-:W3:Y:S01]  /*0820*/  LDG.E.CONSTANT R6, desc[UR6][R2.64+0xc00] ;  /* 0x000c000602067981 */ /* 0x000ee2000c1e9900 */
[----:B--2--5:R-:W-:-:S04]  /*0830*/  IADD3 R0, PT, PT, R4, R5, R0 ;  /* 0x0000000504007210 */ /* 0x024fc80007ffe000 */
[----:B---3--:R-:W-:-:S07]  /*0840*/  IADD3 R0, PT, PT, R6, R7, R0 ;  /* 0x0000000706007210 */ /* 0x008fce0007ffe000 */
.L_x_194:
[----:B------:R-:W-:Y:S05]  /*0850*/  BSYNC.RECONVERGENT B1 ;  /* 0x0000000000017941 */ /* 0x000fea0003800200 */
.L_x_193:
[----:B------:R-:W-:-:S13]  /*0860*/  ISETP.GE.AND P0, PT, R20, 0x100, PT ;  /* 0x000001001400780c */ /* 0x000fda0003f06270 */
[----:B------:R-:W-:Y:S05]  /*0870*/  @!P0 BRA `(.L_x_203) ;  /* 0x0000000000ac8947 */ /* 0x000fea0003800000 */
[----:B------:R-:W1:Y:S01]  /*0880*/  S2R R6, SR_LANEID ;  /* 0x0000000000067919 */ /* 0x000e620000000000 */
[----:B0----5:R-:W0:Y:S01]  /*0890*/  SHFL.DOWN PT, R2, R0, 0x1, 0x1f ;  /* 0x08201f0000027f89 */ /* 0x021e2200000e0000 */
[C---:B-1----:R-:W-:Y:S02]  /*08a0*/  ISETP.GT.AND P0, PT, R6.reuse, 0x1e, PT ;  /* 0x0000001e0600780c */ /* 0x042fe40003f04270 */
[----:B------:R-:W-:Y:S02]  /*08b0*/  ISETP.NE.AND P1, PT, R6, RZ, PT ;  /* 0x000000ff0600720c */ /* 0x000fe40003f25270 */
[----:B0-----:R-:W-:Y:S02]  /*08c0*/  SEL R3, R2, RZ, !P0 ;  /* 0x000000ff02037207 */ /* 0x001fe40004000000 */
[----:B------:R-:W-:-:S03]  /*08d0*/  ISETP.GT.AND P0, PT, R6, 0x1d, PT ;  /* 0x0000001d0600780c */ /* 0x000fc60003f04270 */
[----:B------:R-:W-:-:S05]  /*08e0*/  IMAD.IADD R3, R3, 0x1, R0 ;  /* 0x0000000103037824 */ /* 0x000fca00078e0200 */
[----:B------:R-:W0:Y:S01]  /*08f0*/  SHFL.DOWN PT, R2, R3, 0x2, 0x1f ;  /* 0x08401f0003027f89 */ /* 0x000e2200000e0000 */
[----:B------:R-:W1:Y:S01]  /*0900*/  @!P1 S2R R7, SR_CgaCtaId ;  /* 0x0000000000079919 */ /* 0x000e620000008800 */
[----:B0-----:R-:W-:Y:S02]  /*0910*/  SEL R2, R2, RZ, !P0 ;  /* 0x000000ff02027207 */ /* 0x001fe40004000000 */
[----:B------:R-:W-:-:S03]  /*0920*/  ISETP.GT.AND P0, PT, R6, 0x1b, PT ;  /* 0x0000001b0600780c */ /* 0x000fc60003f04270 */
[----:B------:R-:W-:-:S05]  /*0930*/  IMAD.IADD R2, R3, 0x1, R2 ;  /* 0x0000000103027824 */ /* 0x000fca00078e0202 */
[----:B------:R-:W0:Y:S02]  /*0940*/  SHFL.DOWN PT, R4, R2, 0x4, 0x1f ;  /* 0x08801f0002047f89 */ /* 0x000e2400000e0000 */
[----:B0-----:R-:W-:Y:S02]  /*0950*/  SEL R5, R4, RZ, !P0 ;  /* 0x000000ff04057207 */ /* 0x001fe40004000000 */
[----:B------:R-:W-:Y:S02]  /*0960*/  ISETP.GT.AND P0, PT, R6, 0x17, PT ;  /* 0x000000170600780c */ /* 0x000fe40003f04270 */
[----:B------:R-:W-:Y:S01]  /*0970*/  @!P1 MOV R4, 0x400 ;  /* 0x0000040000049802 */ /* 0x000fe20000000f00 */
[----:B------:R-:W-:Y:S01]  /*0980*/  IMAD.IADD R5, R2, 0x1, R5 ;  /* 0x0000000102057824 */ /* 0x000fe200078e0205 */
[----:B------:R-:W-:Y:S02]  /*0990*/  @!P1 SHF.R.U32.HI R2, RZ, 0x3, R9 ;  /* 0x00000003ff029819 */ /* 0x000fe40000011609 */
[----:B-1----:R-:W-:-:S02]  /*09a0*/  @!P1 LEA R7, R7, R4, 0x18 ;  /* 0x0000000407079211 */ /* 0x002fc400078ec0ff */
[----:B------:R-:W0:Y:S01]  /*09b0*/  SHFL.DOWN PT, R0, R5, 0x8, 0x1f ;  /* 0x09001f0005007f89 */ /* 0x000e2200000e0000 */
[----:B------:R-:W-:-:S05]  /*09c0*/  @!P1 LOP3.LUT R2, R2, 0x7c, RZ, 0xc0, !PT ;  /* 0x0000007c02029812 */ /* 0x000fca00078ec0ff */
[----:B------:R-:W-:Y:S01]  /*09d0*/  @!P1 IMAD.IADD R2, R2, 0x1, R7 ;  /* 0x0000000102029824 */ /* 0x000fe200078e0207 */
[----:B0-----:R-:W-:Y:S02]  /*09e0*/  SEL R0, R0, RZ, !P0 ;  /* 0x000000ff00007207 */ /* 0x001fe40004000000 */
[----:B------:R-:W-:-:S03]  /*09f0*/  ISETP.GT.AND P0, PT, R6, 0xf, PT ;  /* 0x0000000f0600780c */ /* 0x000fc60003f04270 */
[----:B------:R-:W-:-:S05]  /*0a00*/  IMAD.IADD R0, R5, 0x1, R0 ;  /* 0x0000000105007824 */ /* 0x000fca00078e0200 */
[----:B------:R-:W0:Y:S02]  /*0a10*/  SHFL.DOWN PT, R3, R0, 0x10, 0x1f ;  /* 0x0a001f0000037f89 */ /* 0x000e2400000e0000 */
[----:B0-----:R-:W-:Y:S02]  /*0a20*/  SEL R3, R3, RZ, !P0 ;  /* 0x000000ff03037207 */ /* 0x001fe40004000000 */
[----:B------:R-:W-:-:S03]  /*0a30*/  ISETP.NE.AND P0, PT, R9, RZ, PT ;  /* 0x000000ff0900720c */ /* 0x000fc60003f05270 */
[----:B------:R-:W-:-:S05]  /*0a40*/  IMAD.IADD R3, R0, 0x1, R3 ;  /* 0x0000000100037824 */ /* 0x000fca00078e0203 */
[----:B------:R0:W-:Y:S01]  /*0a50*/  @!P1 STS [R2+0x8], R3 ;  /* 0x0000080302009388 */ /* 0x0001e20000000800 */
[----:B------:R-:W-:Y:S06]  /*0a60*/  BAR.SYNC.DEFER_BLOCKING 0x0 ;  /* 0x0000000000007b1d */ /* 0x000fec0000010000 */
[----:B------:R-:W-:Y:S05]  /*0a70*/  @P0 BRA `(.L_x_204) ;  /* 0x0000002c00ac0947 */ /* 0x000fea0003800000 */
[----:B------:R-:W1:Y:S01]  /*0a80*/  S2UR UR5, SR_CgaCtaId ;  /* 0x00000000000579c3 */ /* 0x000e620000008800 */
[----:B------:R-:W-:Y:S02]  /*0a90*/  UMOV UR4, 0x400 ;  /* 0x0000040000047882 */ /* 0x000fe40000000000 */
[----:B-1----:R-:W-:-:S09]  /*0aa0*/  ULEA UR4, UR5, UR4, 0x18 ;  /* 0x0000000405047291 */ /* 0x002fd2000f8ec0ff */
[----:B------:R-:W-:Y:S04]  /*0ab0*/  LDS R0, [UR4+0xc] ;  /* 0x00000c04ff007984 */ /* 0x000fe80008000800 */
[----:B------:R-:W1:Y:S04]  /*0ac0*/  LDS.128 R4, [UR4+0x10] ;  /* 0x00001004ff047984 */ /* 0x000e680008000c00 */
[----:B------:R-:W2:Y:S01]  /*0ad0*/  LDS.64 R8, [UR4+0x20] ;  /* 0x00002004ff087984 */ /* 0x000ea20008000a00 */
[----:B-1----:R-:W-:-:S04]  /*0ae0*/  IADD3 R0, PT, PT, R4, R0, R3 ;  /* 0x0000000004007210 */ /* 0x002fc80007ffe003 */
[----:B------:R-:W-:-:S04]  /*0af0*/  IADD3 R0, PT, PT, R6, R0, R5 ;  /* 0x0000000006007210 */ /* 0x000fc80007ffe005 */
[----:B--2---:R-:W-:-:S05]  /*0b00*/  IADD3 R0, PT, PT, R8, R0, R7 ;  /* 0x0000000008007210 */ /* 0x004fca0007ffe007 */
[----:B0-----:R-:W-:Y:S01]  /*0b10*/  IMAD.IADD R3, R0, 0x1, R9 ;  /* 0x0000000100037824 */ /* 0x001fe200078e0209 */
[----:B------:R-:W-:Y:S06]  /*0b20*/  BRA `(.L_x_204) ;  /* 0x0000002c00807947 */ /* 0x000fec0003800000 */
.L_x_203:
[----:B0-----:R-:W-:Y:S01]  /*0b30*/  LOP3.LUT R2, R9, 0x3e0, RZ, 0xc0, !PT ;  /* 0x000003e009027812 */ /* 0x001fe200078ec0ff */
[----:B------:R-:W0:Y:S03]  /*0b40*/  S2R R8, SR_LANEID ;  /* 0x0000000000087919 */ /* 0x000e260000000000 */
[----:B------:R-:W-:Y:S01]  /*0b50*/  LOP3.LUT R5, RZ, R2, RZ, 0x33, !PT ;  /* 0x00000002ff057212 */ /* 0x000fe200078e33ff */
[----:B------:R-:W-:-:S04]  /*0b60*/  VIADD R3, R2, 0x20 ;  /* 0x0000002002037836 */ /* 0x000fc80000000000 */
[----:B------:R-:W-:Y:S01]  /*0b70*/  IMAD.IADD R5, R5, 0x1, R20 ;  /* 0x0000000105057824 */ /* 0x000fe200078e0214 */
[----:B------:R-:W-:-:S04]  /*0b80*/  ISETP.GT.AND P0, PT, R3, R20, PT ;  /* 0x000000140300720c */ /* 0x000fc80003f04270 */
[----:B------:R-:W-:-:S05]  /*0b90*/  SEL R5, R5, 0x1f, P0 ;  /* 0x0000001f05057807 */ /* 0x000fca0000000000 */
[----:B-----5:R-:W1:Y:S01]  /*0ba0*/  SHFL.DOWN PT, R2, R0, 0x1, R5 ;  /* 0x0820000000027989 */ /* 0x020e6200000e0005 */
[CC--:B0-----:R-:W-:Y:S01]  /*0bb0*/  ISETP.GE.AND P0, PT, R8.reuse, R5.reuse, PT ;  /* 0x000000050800720c */ /* 0x0c1fe20003f06270 */
[C---:B------:R-:W-:Y:S01]  /*0bc0*/  VIADD R4, R8.reuse, 0x2 ;  /* 0x0000000208047836 */ /* 0x040fe20000000000 */
[C---:B------:R-:W-:Y:S01]  /*0bd0*/  ISETP.NE.AND P1, PT, R8.reuse, RZ, PT ;  /* 0x000000ff0800720c */ /* 0x040fe20003f25270 */
[----:B------:R-:W-:Y:S01]  /*0be0*/  VIADD R6, R8, 0x4 ;  /* 0x0000000408067836 */ /* 0x000fe20000000000 */
[----:B-1----:R-:W-:Y:S02]  /*0bf0*/  SEL R3, R2, RZ, !P0 ;  /* 0x000000ff02037207 */ /* 0x002fe40004000000 */
[----:B------:R-:W-:-:S03]  /*0c00*/  ISETP.GT.AND P0, PT, R4, R5, PT ;  /* 0x000000050400720c */ /* 0x000fc60003f04270 */
[----:B------:R-:W-:-:S06]  /*0c10*/  IMAD.IADD R2, R3, 0x1, R0 ;  /* 0x0000000103027824 */ /* 0x000fcc00078e0200 */
[----:B------:R-:W0:Y:S01]  /*0c20*/  @!P1 S2R R10, SR_CgaCtaId ;  /* 0x00000000000a9919 */ /* 0x000e220000008800 */
[----:B------:R-:W-:Y:S01]  /*0c30*/  @!P1 MOV R7, 0x400 ;  /* 0x0000040000079802 */ /* 0x000fe20000000f00 */
[----:B------:R-:W1:Y:S02]  /*0c40*/  SHFL.DOWN PT, R3, R2, 0x2, R5 ;  /* 0x0840000002037989 */ /* 0x000e6400000e0005 */
[----:B-1----:R-:W-:Y:S02]  /*0c50*/  SEL R3, R3, RZ, !P0 ;  /* 0x000000ff03037207 */ /* 0x002fe40004000000 */
[----:B------:R-:W-:Y:S02]  /*0c60*/  ISETP.GT.AND P0, PT, R6, R5, PT ;  /* 0x000000050600720c */ /* 0x000fe40003f04270 */
[----:B------:R-:W-:Y:S01]  /*0c70*/  @!P1 SHF.R.U32.HI R6, RZ, 0x3, R9 ;  /* 0x00000003ff069819 */ /* 0x000fe20000011609 */
[----:B------:R-:W-:Y:S01]  /*0c80*/  IMAD.IADD R4, R2, 0x1, R3 ;  /* 0x0000000102047824 */ /* 0x000fe200078e0203 */
[----:B0-----:R-:W-:Y:S01]  /*0c90*/  @!P1 LEA R7, R10, R7, 0x18 ;  /* 0x000000070a079211 */ /* 0x001fe200078ec0ff */
[----:B------:R-:W-:Y:S01]  /*0ca0*/  VIADD R2, R8, 0x8 ;  /* 0x0000000808027836 */ /* 0x000fe20000000000 */
[----:B------:R-:W-:-:S02]  /*0cb0*/  @!P1 LOP3.LUT R6, R6, 0x7c, RZ, 0xc0, !PT ;  /* 0x0000007c06069812 */ /* 0x000fc400078ec0ff */
[----:B------:R-:W0:Y:S03]  /*0cc0*/  SHFL.DOWN PT, R3, R4, 0x4, R5 ;  /* 0x0880000004037989 */ /* 0x000e2600000e0005 */
[----:B------:R-:W-:Y:S01]  /*0cd0*/  @!P1 IMAD.IADD R6, R6, 0x1, R7 ;  /* 0x0000000106069824 */ /* 0x000fe200078e0207 */
[----:B0-----:R-:W-:Y:S02]  /*0ce0*/  SEL R3, R3, RZ, !P0 ;  /* 0x000000ff03037207 */ /* 0x001fe40004000000 */
[----:B------:R-:W-:-:S03]  /*0cf0*/  ISETP.GT.AND P0, PT, R2, R5, PT ;  /* 0x000000050200720c */ /* 0x000fc60003f04270 */
[----:B------:R-:W-:Y:S02]  /*0d00*/  IMAD.IADD R0, R4, 0x1, R3 ;  /* 0x0000000104007824 */ /* 0x000fe400078e0203 */
[----:B------:R-:W-:-:S03]  /*0d10*/  VIADD R4, R8, 0x10 ;  /* 0x0000001008047836 */ /* 0x000fc60000000000 */
[----:B------:R-:W0:Y:S02]  /*0d20*/  SHFL.DOWN PT, R3, R0, 0x8, R5 ;  /* 0x0900000000037989 */ /* 0x000e2400000e0005 */
[----:B0-----:R-:W-:Y:S02]  /*0d30*/  SEL R3, R3, RZ, !P0 ;  /* 0x000000ff03037207 */ /* 0x001fe40004000000 */
[----:B------:R-:W-:-:S03]  /*0d40*/  ISETP.GT.AND P0, PT, R4, R5, PT ;  /* 0x000000050400720c */ /* 0x000fc60003f04270 */
[----:B------:R-:W-:-:S05]  /*0d50*/  IMAD.IADD R2, R0, 0x1, R3 ;  /* 0x0000000100027824 */ /* 0x000fca00078e0203 */
[----:B------:R-:W0:Y:S02]  /*0d60*/  SHFL.DOWN PT, R3, R2, 0x10, R5 ;  /* 0x0a00000002037989 */ /* 0x000e2400000e0005 */
[----:B0-----:R-:W-:Y:S02]  /*0d70*/  SEL R3, R3, RZ, !P0 ;  /* 0x000000ff03037207 */ /* 0x001fe40004000000 */
[----:B------:R-:W-:-:S03]  /*0d80*/  ISETP.NE.AND P0, PT, R9, RZ, PT ;  /* 0x000000ff0900720c */ /* 0x000fc60003f05270 */
[----:B------:R-:W-:-:S05]  /*0d90*/  IMAD.IADD R3, R2, 0x1, R3 ;  /* 0x0000000102037824 */ /* 0x000fca00078e0203 */
[----:B------:R4:W-:Y:S01]  /*0da0*/  @!P1 STS [R6+0x8], R3 ;  /* 0x0000080306009388 */ /* 0x0009e20000000800 */
[----:B------:R-:W-:Y:S06]  /*0db0*/  BAR.SYNC.DEFER_BLOCKING 0x0 ;  /* 0x0000000000007b1d */ /* 0x000fec0000010000 */
[----:B------:R-:W-:Y:S05]  /*0dc0*/  @P0 BRA `(.L_x_204) ;  /* 0x0000002800d80947 */ /* 0x000fea0003800000 */
[----:B------:R-:W0:Y:S01]  /*0dd0*/  S2UR UR5, SR_CgaCtaId ;  /* 0x00000000000579c3 */ /* 0x000e220000008800 */
[----:B------:R-:W-:Y:S01]  /*0de0*/  UMOV UR4, 0x400 ;  /* 0x0000040000047882 */ /* 0x000fe20000000000 */
[C---:B------:R-:W-:Y:S02]  /*0df0*/  ISETP.GT.AND P2, PT, R20.reuse, 0x40, PT ;  /* 0x000000401400780c */ /* 0x040fe40003f44270 */
[C---:B------:R-:W-:Y:S02]  /*0e00*/  ISETP.GT.AND P1, PT, R20.reuse, 0x20, PT ;  /* 0x000000201400780c */ /* 0x040fe40003f24270 */
[----:B------:R-:W-:Y:S01]  /*0e10*/  ISETP.GT.AND P3, PT, R20, 0x80, PT ;  /* 0x000000801400780c */ /* 0x000fe20003f64270 */
[----:B0-----:R-:W-:-:S09]  /*0e20*/  ULEA UR4, UR5, UR4, 0x18 ;  /* 0x0000000405047291 */ /* 0x001fd2000f8ec0ff */
[----:B----4-:R-:W0:Y:S04]  /*0e30*/  LDS.128 R4, [UR4+0x10] ;  /* 0x00001004ff047984 */ /* 0x010e280008000c00 */
[----:B------:R-:W1:Y:S04]  /*0e40*/  LDS R0, [UR4+0xc] ;  /* 0x00000c04ff007984 */ /* 0x000e680008000800 */
[----:B------:R-:W2:Y:S01]  /*0e50*/  LDS.64 R8, [UR4+0x20] ;  /* 0x00002004ff087984 */ /* 0x000ea20008000a00 */
[----:B0-----:R-:W-:Y:S02]  /*0e60*/  SEL R4, R4, RZ, P2 ;  /* 0x000000ff04047207 */ /* 0x001fe40001000000 */
[----:B------:R-:W-:-:S02]  /*0e70*/  ISETP.GT.AND P2, PT, R20, 0x60, PT ;  /* 0x000000601400780c */ /* 0x000fc40003f44270 */
[----:B-1----:R-:W-:Y:S02]  /*0e80*/  SEL R0, R0, RZ, P1 ;  /* 0x000000ff00007207 */ /* 0x002fe40000800000 */
[----:B------:R-:W-:Y:S02]  /*0e90*/  SEL R5, R5, RZ, P2 ;  /* 0x000000ff05057207 */ /* 0x000fe40001000000 */
[----:B------:R-:W-:Y:S02]  /*0ea0*/  IADD3 R0, PT, PT, R4, R0, R3 ;  /* 0x0000000004007210 */ /* 0x000fe40007ffe003 */
[----:B------:R-:W-:Y:S02]  /*0eb0*/  ISETP.GT.AND P1, PT, R20, 0xa0, PT ;  /* 0x000000a01400780c */ /* 0x000fe40003f24270 */
[----:B------:R-:W-:Y:S02]  /*0ec0*/  SEL R6, R6, RZ, P3 ;  /* 0x000000ff06067207 */ /* 0x000fe40001800000 */
[----:B------:R-:W-:-:S02]  /*0ed0*/  ISETP.GT.AND P2, PT, R20, 0xc0, PT ;  /* 0x000000c01400780c */ /* 0x000fc40003f44270 */
[----:B------:R-:W-:Y:S02]  /*0ee0*/  ISETP.GT.AND P3, PT, R20, 0xe0, PT ;  /* 0x000000e01400780c */ /* 0x000fe40003f64270 */
[----:B------:R-:W-:Y:S02]  /*0ef0*/  SEL R7, R7, RZ, P1 ;  /* 0x000000ff07077207 */ /* 0x000fe40000800000 */
[----:B------:R-:W-:Y:S02]  /*0f00*/  IADD3 R0, PT, PT, R6, R0, R5 ;  /* 0x0000000006007210 */ /* 0x000fe40007ffe005 */
[----:B--2---:R-:W-:Y:S02]  /*0f10*/  SEL R8, R8, RZ, P2 ;  /* 0x000000ff08087207 */ /* 0x004fe40001000000 */
[----:B------:R-:W-:Y:S02]  /*0f20*/  SEL R9, R9, RZ, P3 ;  /* 0x000000ff09097207 */ /* 0x000fe40001800000 */
[----:B------:R-:W-:-:S05]  /*0f30*/  IADD3 R0, PT, PT, R8, R0, R7 ;  /* 0x0000000008007210 */ /* 0x000fca0007ffe007 */
[----:B------:R-:W-:Y:S01]  /*0f40*/  IMAD.IADD R3, R0, 0x1, R9 ;  /* 0x0000000100037824 */ /* 0x000fe200078e0209 */
[----:B------:R-:W-:Y:S06]  /*0f50*/  BRA `(.L_x_204) ;  /* 0x0000002800747947 */ /* 0x000fec0003800000 */
.L_x_190:
[----:B------:R-:W0:Y:S01]  /*0f60*/  S2R R0, SR_TID.X ;  /* 0x0000000000007919 */ /* 0x000e220000002100 */
[----:B------:R-:W1:Y:S01]  /*0f70*/  LDC.64 R2, c[0x0][0x380] ;  /* 0x0000e000ff027b82 */ /* 0x000e620000000a00 */
[----:B0-----:R-:W-:-:S04]  /*0f80*/  IMAD.SHL.U32 R5, R0, 0x4, RZ ;  /* 0x0000000400057824 */ /* 0x001fc800078e00ff */
[----:B-1----:R-:W-:-:S05]  /*0f90*/  IMAD.WIDE.U32 R2, R5, 0x4, R2 ;  /* 0x0000000405027825 */ /* 0x002fca00078e0002 */
[----:B------:R-:W2:Y:S04]  /*0fa0*/  LDG.E.128.CONSTANT R4, desc[UR6][R2.64] ;  /* 0x0000000602047981 */ /* 0x000ea8000c1e9d00 */
[----:B------:R-:W3:Y:S04]  /*0fb0*/  LDG.E.128.CONSTANT R8, desc[UR6][R2.64+0x1000] ;  /* 0x0010000602087981 */ /* 0x000ee8000c1e9d00 */
[----:B------:R-:W4:Y:S04]  /*0fc0*/  LDG.E.128.CONSTANT R12, desc[UR6][R2.64+0x2000] ;  /* 0x00200006020c7981 */ /* 0x000f28000c1e9d00 */
[----:B------:R-:W5:Y:S01]  /*0fd0*/  LDG.E.128.CONSTANT R16, desc[UR6][R2.64+0x3000] ;  /* 0x0030000602107981 */ /* 0x000f62000c1e9d00 */
[----:B------:R-:W-:Y:S01]  /*0fe0*/  ISETP.GE.U32.AND P0, PT, R20, 0x2000, PT ;  /* 0x000020001400780c */ /* 0x000fe20003f06070 */
[----:B------:R-:W-:Y:S01]  /*0ff0*/  IMAD.MOV.U32 R23, RZ, RZ, 0x1000 ;  /* 0x00001000ff177424 */ /* 0x000fe200078e00ff */
[----:B--2---:R-:W-:-:S04]  /*1000*/  IADD3 R5, PT, PT, R6, R5, R4 ;  /* 0x0000000506057210 */ /* 0x004fc80007ffe004 */
[----:B---3--:R-:W-:-:S04]  /*1010*/  IADD3 R5, PT, PT, R8, R7, R5 ;  /* 0x0000000708057210 */ /* 0x008fc80007ffe005 */
[----:B------:R-:W-:-:S04]  /*1020*/  IADD3 R5, PT, PT, R10, R9, R5 ;  /* 0x000000090a057210 */ /* 0x000fc80007ffe005 */
[----:B----4-:R-:W-:-:S04]  /*1030*/  IADD3 R5, PT, PT, R12, R11, R5 ;  /* 0x0000000b0c057210 */ /* 0x010fc80007ffe005 */
[----:B------:R-:W-:-:S04]  /*1040*/  IADD3 R5, PT, PT, R14, R13, R5 ;  /* 0x0000000d0e057210 */ /* 0x000fc80007ffe005 */
[----:B-----5:R-:W-:-:S04]  /*1050*/  IADD3 R5, PT, PT, R16, R15, R5 ;  /* 0x0000000f10057210 */ /* 0x020fc80007ffe005 */
[----:B------:R-:W-:-:S05]  /*1060*/  IADD3 R5, PT, PT, R18, R17, R5 ;  /* 0x0000001112057210 */ /* 0x000fca0007ffe005 */
[----:B------:R-:W-:Y:S01]  /*1070*/  IMAD.IADD R21, R19, 0x1, R5 ;  /* 0x0000000113157824 */ /* 0x000fe200078e0205 */
[----:B------:R-:W-:Y:S06]  /*1080*/  @!P0 BRA `(.L_x_205) ;  /* 0x00000000005c8947 */ /* 0x000fec0003800000 */
[----:B------:R-:W0:Y:S01]  /*1090*/  LDC R24, c[0x0][0x390] ;  /* 0x0000e400ff187b82 */ /* 0x000e220000000800 */
[----:B------:R-:W-:Y:S02]  /*10a0*/  VIADD R22, R20, 0xfffff000 ;  /* 0xfffff00014167836 */ /* 0x000fe40000000000 */
[----:B------:R-:W-:-:S07]  /*10b0*/  IMAD.MOV.U32 R23, RZ, RZ, 0x1000 ;  /* 0x00001000ff177424 */ /* 0x000fce00078e00ff */
.L_x_207:
[----:B------:R-:W-:-:S05]  /*10c0*/  IMAD.WIDE R26, R23, 0x4, R2 ;  /* 0x00000004171a7825 */ /* 0x000fca00078e0202 */
[----:B------:R-:W2:Y:S04]  /*10d0*/  LDG.E.128.CONSTANT R12, desc[UR6][R26.64] ;  /* 0x000000061a0c7981 */ /* 0x000ea8000c1e9d00 */
[----:B------:R-:W3:Y:S04]  /*10e0*/  LDG.E.128.CONSTANT R16, desc[UR6][R26.64+0x1000] ;  /* 0x001000061a107981 */ /* 0x000ee8000c1e9d00 */
[----:B------:R-:W4:Y:S04]  /*10f0*/  LDG.E.128.CONSTANT R4, desc[UR6][R26.64+0x2000] ;  /* 0x002000061a047981 */ /* 0x000f28000c1e9d00 */
[----:B------:R-:W5:Y:S01]  /*1100*/  LDG.E.128.CONSTANT R8, desc[UR6][R26.64+0x3000] ;  /* 0x003000061a087981 */ /* 0x000f62000c1e9d00 */
[----:B0-----:R-:W-:Y:S01]  /*1110*/  IMAD.MOV.U32 R20, RZ, RZ, R24 ;  /* 0x000000ffff147224 */ /* 0x001fe200078e0018 */
[----:B--2---:R-:W-:-:S04]  /*1120*/  IADD3 R13, PT, PT, R13, R12, R21 ;  /* 0x0000000c0d0d7210 */ /* 0x004fc80007ffe015 */
[----:B------:R-:W-:-:S04]  /*1130*/  IADD3 R13, PT, PT, R15, R14, R13 ;  /* 0x0000000e0f0d7210 */ /* 0x000fc80007ffe00d */
[----:B---3--:R-:W-:-:S04]  /*1140*/  IADD3 R13, PT, PT, R17, R16, R13 ;  /* 0x00000010110d7210 */ /* 0x008fc80007ffe00d */
[----:B------:R-:W-:-:S04]  /*1150*/  IADD3 R13, PT, PT, R19, R18, R13 ;  /* 0x00000012130d7210 */ /* 0x000fc80007ffe00d */
[----:B----4-:R-:W-:Y:S01]  /*1160*/  IADD3 R13, PT, PT, R5, R4, R13 ;  /* 0x00000004050d7210 */ /* 0x010fe20007ffe00d */
[----:B------:R-:W-:-:S03]  /*1170*/  IMAD.IADD R4, R20, 0x1, -R23 ;  /* 0x0000000114047824 */ /* 0x000fc600078e0a17 */
[----:B------:R-:W-:Y:S02]  /*1180*/  IADD3 R13, PT, PT, R7, R6, R13 ;  /* 0x00000006070d7210 */ /* 0x000fe40007ffe00d */
[----:B------:R-:W-:Y:S02]  /*1190*/  ISETP.GE.AND P0, PT, R4, 0x1000, PT ;  /* 0x000010000400780c */ /* 0x000fe40003f06270 */
[----:B-----5:R-:W-:-:S04]  /*11a0*/  IADD3 R13, PT, PT, R9, R8, R13 ;  /* 0x00000008090d7210 */ /* 0x020fc80007ffe00d */
[----:B------:R-:W-:-:S07]  /*11b0*/  IADD3 R21, PT, PT, R11, R10, R13 ;  /* 0x0000000a0b157210 */ /* 0x000fce0007ffe00d */
[----:B------:R-:W-:Y:S05]  /*11c0*/  @!P0 BRA `(.L_x_206) ;  /* 0x0000000400fc8947 */ /* 0x000fea0003800000 */
[----:B------:R-:W-:-:S05]  /*11d0*/  VIADD R23, R23, 0x1000 ;  /* 0x0000100017177836 */ /* 0x000fca0000000000 */
[----:B------:R-:W-:-:S13]  /*11e0*/  ISETP.GT.AND P0, PT, R23, R22, PT ;  /* 0x000000161700720c */ /* 0x000fda0003f04270 */
[----:B------:R-:W-:Y:S05]  /*11f0*/  @!P0 BRA `(.L_x_207) ;  /* 0xfffffffc00b08947 */ /* 0x000fea000383ffff */
.L_x_205:
[----:B------:R-:W-:-:S13]  /*1200*/  ISETP.GE.AND P0, PT, R23, R20, PT ;  /* 0x000000141700720c */ /* 0x000fda0003f06270 */
[----:B------:R-:W-:Y:S05]  /*1210*/  @P0 BRA `(.L_x_206) ;  /* 0x0000000400e80947 */ /* 0x000fea0003800000 */
[----:B------:R-:W-:Y:S01]  /*1220*/  IMAD.IADD R9, R20, 0x1, -R23 ;  /* 0x0000000114097824 */ /* 0x000fe200078e0a17 */
[----:B------:R-:W-:Y:S04]  /*1230*/  BSSY.RECONVERGENT B1, `(.L_x_206) ;  /* 0x0000078000017945 */ /* 0x000fe80003800200 */
[----:B------:R-:W-:-:S13]  /*1240*/  ISETP.GE.AND P0, PT, R0, R9, PT ;  /* 0x000000090000720c */ /* 0x000fda0003f06270 */
[----:B------:R-:W-:Y:S05]  /*1250*/  @P0 BRA `(.L_x_208) ;  /* 0x0000000400d40947 */ /* 0x000fea0003800000 */
[----:B------:R-:W-:Y:S01]  /*1260*/  LOP3.LUT R2, RZ, R0, RZ, 0x33, !PT ;  /* 0x00000000ff027212 */ /* 0x000fe200078e33ff */
[----:B------:R-:W-:Y:S01]  /*1270*/  BSSY.RECONVERGENT B2, `(.L_x_209) ;  /* 0x0000015000027945 */ /* 0x000fe20003800200 */
[----:B------:R-:W-:Y:S02]  /*1280*/  IMAD.MOV.U32 R8, RZ, RZ, R0 ;  /* 0x000000ffff087224 */ /* 0x000fe400078e0000 */
[----:B------:R-:W-:-:S04]  /*1290*/  IADD3 R2, PT, PT, -R23, R20, R2 ;  /* 0x0000001417027210 */ /* 0x000fc80007ffe102 */
[C---:B------:R-:W-:Y:S02]  /*12a0*/  LOP3.LUT R3, R2.reuse, 0x300, RZ, 0xc0, !PT ;  /* 0x0000030002037812 */ /* 0x040fe400078ec0ff */
[----:B------:R-:W-:Y:S02]  /*12b0*/  ISETP.GE.U32.AND P1, PT, R2, 0x300, PT ;  /* 0x000003000200780c */ /* 0x000fe40003f26070 */
[----:B------:R-:W-:-:S13]  /*12c0*/  ISETP.NE.AND P0, PT, R3, 0x300, PT ;  /* 0x000003000300780c */ /* 0x000fda0003f05270 */
[----:B------:R-:W-:Y:S05]  /*12d0*/  @!P0 BRA `(.L_x_210) ;  /* 0x0000000000388947 */ /* 0x000fea0003800000 */
[----:B------:R-:W0:Y:S01]  /*12e0*/  LDC.64 R4, c[0x0][0x380] ;  /* 0x0000e000ff047b82 */ /* 0x000e220000000a00 */
[----:B------:R-:W-:Y:S01]  /*12f0*/  LEA.HI R2, R2, 0x1, RZ, 0x18 ;  /* 0x0000000102027811 */ /* 0x000fe200078fc0ff */
[----:B------:R-:W-:Y:S02]  /*1300*/  IMAD.IADD R7, R0, 0x1, R23 ;  /* 0x0000000100077824 */ /* 0x000fe400078e0217 */
[----:B------:R-:W-:Y:S01]  /*1310*/  IMAD.MOV.U32 R8, RZ, RZ, R0 ;  /* 0x000000ffff087224 */ /* 0x000fe200078e0000 */
[----:B------:R-:W-:-:S05]  /*1320*/  LOP3.LUT R2, R2, 0x3, RZ, 0xc0, !PT ;  /* 0x0000000302027812 */ /* 0x000fca00078ec0ff */
[----:B------:R-:W-:-:S07]  /*1330*/  IMAD.MOV R6, RZ, RZ, -R2 ;  /* 0x000000ffff067224 */ /* 0x000fce00078e0a02 */
.L_x_211:
[----:B0-----:R-:W-:-:S06]  /*1340*/  IMAD.WIDE.U32 R2, R7, 0x4, R4 ;  /* 0x0000000407027825 */ /* 0x001fcc00078e0004 */
[----:B------:R-:W2:Y:S01]  /*1350*/  LDG.E.CONSTANT R2, desc[UR6][R2.64] ;  /* 0x0000000602027981 */ /* 0x000ea2000c1e9900 */
[----:B------:R-:W-:Y:S02]  /*1360*/  VIADD R6, R6, 0x1 ;  /* 0x0000000106067836 */ /* 0x000fe40000000000 */
[----:B------:R-:W-:Y:S02]  /*1370*/  VIADD R8, R8, 0x100 ;  /* 0x0000010008087836 */ /* 0x000fe40000000000 */
[----:B------:R-:W-:Y:S01]  /*1380*/  VIADD R7, R7, 0x100 ;  /* 0x0000010007077836 */ /* 0x000fe20000000000 */
[----:B------:R-:W-:Y:S01]  /*1390*/  ISETP.NE.AND P0, PT, R6, RZ, PT ;  /* 0x000000ff0600720c */ /* 0x000fe20003f05270 */
[----:B--2---:R-:W-:-:S12]  /*13a0*/  IMAD.IADD R21, R2, 0x1, R21 ;  /* 0x0000000102157824 */ /* 0x004fd800078e0215 */
[----:B------:R-:W-:Y:S05]  /*13b0*/  @P0 BRA `(.L_x_211) ;  /* 0xfffffffc00e00947 */ /* 0x000fea000383ffff */
.L_x_210:
[----:B------:R-:W-:Y:S05]  /*13c0*/  BSYNC.RECONVERGENT B2 ;  /* 0x0000000000027941 */ /* 0x000fea0003800200 */
.L_x_209:
[----:B------:R-:W-:Y:S05]  /*13d0*/  @!P1 BRA `(.L_x_208) ;  /* 0x0000000400749947 */ /* 0x000fea0003800000 */
[----:B------:R-:W0:Y:S01]  /*13e0*/  LDCU.64 UR4, c[0x0][0x380] ;  /* 0x00007000ff0477ac */ /* 0x000e220008000a00 */
[----:B------:R-:W-:Y:S01]  /*13f0*/  IMAD.IADD R5, R9, 0x1, -R8 ;  /* 0x0000000109057824 */ /* 0x000fe200078e0a08 */
[C---:B------:R-:W-:Y:S01]  /*1400*/  IADD3 R3, P0, PT, R8.reuse, R23, RZ ;  /* 0x0000001708037210 */ /* 0x040fe20007f1e0ff */
[----:B------:R-:W-:Y:S01]  /*1410*/  BSSY.RECONVERGENT B2, `(.L_x_212) ;  /* 0x0000033000027945 */ /* 0x000fe20003800200 */
[----:B------:R-:W-:Y:S02]  /*1420*/  IMAD.IADD R23, R8, 0x1, R23 ;  /* 0x0000000108177824 */ /* 0x000fe400078e0217 */
[----:B------:R-:W-:Y:S01]  /*1430*/  ISETP.GT.AND P1, PT, R5, 0xc00, PT ;  /* 0x00000c000500780c */ /* 0x000fe20003f24270 */
[----:B------:R-:W-:Y:S01]  /*1440*/  IMAD.X R4, RZ, RZ, RZ, P0 ;  /* 0x000000ffff047224 */ /* 0x000fe200000e06ff */
[----:B0-----:R-:W-:-:S04]  /*1450*/  LEA R2, P0, R3, UR4, 0x2 ;  /* 0x0000000403027c11 */ /* 0x001fc8000f8010ff */
[----:B------:R-:W-:Y:S02]  /*1460*/  LEA.HI.X R3, R3, UR5, R4, 0x2, P0 ;  /* 0x0000000503037c11 */ /* 0x000fe400080f1404 */
[----:B------:R-:W-:-:S05]  /*1470*/  IADD3 R2, P0, PT, R2, 0x800, RZ ;  /* 0x0000080002027810 */ /* 0x000fca0007f1e0ff */
[----:B------:R-:W-:Y:S01]  /*1480*/  IMAD.X R3, RZ, RZ, R3, P0 ;  /* 0x000000ffff037224 */ /* 0x000fe200000e0603 */
[----:B------:R-:W-:Y:S01]  /*1490*/  PLOP3.LUT P0, PT, PT, PT, PT, 0x80, 0x8 ;  /* 0x000000000008781c */ /* 0x000fe20003f0f070 */
[----:B------:R-:W-:-:S12]  /*14a0*/  @!P1 BRA `(.L_x_213) ;  /* 0x0000000000a49947 */ /* 0x000fd80003800000 */
[----:B------:R-:W-:Y:S01]  /*14b0*/  PLOP3.LUT P0, PT, PT, PT, PT, 0x8, 0x80 ;  /* 0x000000000080781c */ /* 0x000fe20003f0e170 */
[----:B------:R-:W-:-:S12]  /*14c0*/  VIADD R11, R9, 0xfffff400 ;  /* 0xfffff400090b7836 */ /* 0x000fd80000000000 */
.L_x_214:
[----:B------:R-:W0:Y:S01]  /*14d0*/  LDC.64 R4, c[0x0][0x380] ;  /* 0x0000e000ff047b82 */ /* 0x000e220000000a00 */
[C---:B------:R-:W-:Y:S01]  /*14e0*/  VIADD R27, R23.reuse, 0x400 ;  /* 0x00000400171b7836 */ /* 0x040fe20000000000 */
[----:B------:R-:W2:Y:S01]  /*14f0*/  LDG.E.CONSTANT R12, desc[UR6][R2.64+-0x400] ;  /* 0xfffc0006020c7981 */ /* 0x000ea2000c1e9900 */
[----:B------:R-:W-:-:S03]  /*1500*/  VIADD R7, R23, 0x800 ;  /* 0x0000080017077836 */ /* 0x000fc60000000000 */
[----:B------:R-:W3:Y:S04]  /*1510*/  LDG.E.CONSTANT R18, desc[UR6][R2.64] ;  /* 0x0000000602127981 */ /* 0x000ee8000c1e9900 */
[----:B------:R-:W3:Y:S04]  /*1520*/  LDG.E.CONSTANT R17, desc[UR6][R2.64+0x400] ;  /* 0x0004000602117981 */ /* 0x000ee8000c1e9900 */
[----:B------:R-:W4:Y:S01]  /*1530*/  LDG.E.CONSTANT R15, desc[UR6][R2.64+0xc00] ;  /* 0x000c0006020f7981 */ /* 0x000f22000c1e9900 */
[----:B------:R-:W-:-:S03]  /*1540*/  VIADD R29, R23, 0xc00 ;  /* 0x00000c00171d7836 */ /* 0x000fc60000000000 */
[----:B------:R-:W5:Y:S04]  /*1550*/  LDG.E.CONSTANT R14, desc[UR6][R2.64+0x1000] ;  /* 0x00100006020e7981 */ /* 0x000f68000c1e9900 */
[----:B------:R-:W5:Y:S01]  /*1560*/  LDG.E.CONSTANT R13, desc[UR6][R2.64+0x1400] ;  /* 0x00140006020d7981 */ /* 0x000f62000c1e9900 */
[----:B0-----:R-:W-:-:S03]  /*1570*/  IMAD.WIDE.U32 R24, R23, 0x4, R4 ;  /* 0x0000000417187825 */ /* 0x001fc600078e0004 */
[----:B------:R-:W5:Y:S04]  /*1580*/  LDG.E.CONSTANT R19, desc[UR6][R2.64+0x1c00] ;  /* 0x001c000602137981 */ /* 0x000f68000c1e9900 */
[----:B------:R-:W2:Y:S01]  /*1590*/  LDG.E.CONSTANT R10, desc[UR6][R24.64] ;  /* 0x00000006180a7981 */ /* 0x000ea2000c1e9900 */
[----:B------:R-:W-:-:S03]  /*15a0*/  IMAD.WIDE.U32 R26, R27, 0x4, R4 ;  /* 0x000000041b1a7825 */ /* 0x000fc600078e0004 */
[----:B------:R-:W5:Y:S01]  /*15b0*/  LDG.E.CONSTANT R20, desc[UR6][R2.64+0x2400] ;  /* 0x0024000602147981 */ /* 0x000f62000c1e9900 */
[----:B------:R-:W-:-:S03]  /*15c0*/  IMAD.WIDE.U32 R6, R7, 0x4, R4 ;  /* 0x0000000407067825 */ /* 0x000fc600078e0004 */
[----:B------:R-:W4:Y:S01]  /*15d0*/  LDG.E.CONSTANT R16, desc[UR6][R26.64] ;  /* 0x000000061a107981 */ /* 0x000f22000c1e9900 */
[----:B------:R-:W-:-:S03]  /*15e0*/  IMAD.WIDE.U32 R4, R29, 0x4, R4 ;  /* 0x000000041d047825 */ /* 0x000fc600078e0004 */
[----:B------:R-:W5:Y:S04]  /*15f0*/  LDG.E.CONSTANT R6, desc[UR6][R6.64] ;  /* 0x0000000606067981 */ /* 0x000f68000c1e9900 */
[----:B------:R-:W5:Y:S04]  /*1600*/  LDG.E.CONSTANT R25, desc[UR6][R2.64+0x2000] ;  /* 0x0020000602197981 */ /* 0x000f68000c1e9900 */
[----:B------:R0:W5:Y:S04]  /*1610*/  LDG.E.CONSTANT R5, desc[UR6][R4.64] ;  /* 0x0000000604057981 */ /* 0x000168000c1e9900 */
[----:B------:R-:W5:Y:S04]  /*1620*/  LDG.E.CONSTANT R24, desc[UR6][R2.64+0x2c00] ;  /* 0x002c000602187981 */ /* 0x000f68000c1e9900 */
[----:B------:R-:W5:Y:S04]  /*1630*/  LDG.E.CONSTANT R27, desc[UR6][R2.64+0x3000] ;  /* 0x00300006021b7981 */ /* 0x000f68000c1e9900 */
[----:B------:R1:W5:Y:S01]  /*1640*/  LDG.E.CONSTANT R22, desc[UR6][R2.64+0x3400] ;  /* 0x0034000602167981 */ /* 0x000362000c1e9900 */
[----:B------:R-:W-:-:S05]  /*1650*/  VIADD R8, R8, 0x1000 ;  /* 0x0000100008087836 */ /* 0x000fca0000000000 */
[----:B------:R-:W-:Y:S02]  /*1660*/  ISETP.GE.AND P1, PT, R8, R11, PT ;  /* 0x0000000b0800720c */ /* 0x000fe40003f26270 */
[----:B0-----:R-:W-:Y:S01]  /*1670*/  IADD3 R4, P2, PT, R2, 0x4000, RZ ;  /* 0x0000400002047810 */ /* 0x001fe20007f5e0ff */
[----:B------:R-:W-:-:S04]  /*1680*/  VIADD R23, R23, 0x1000 ;  /* 0x0000100017177836 */ /* 0x000fc80000000000 */
[----:B-1----:R-:W-:Y:S02]  /*1690*/  IMAD.X R3, RZ, RZ, R3, P2 ;  /* 0x000000ffff037224 */ /* 0x002fe400010e0603 */
[----:B------:R-:W-:Y:S01]  /*16a0*/  IMAD.MOV.U32 R2, RZ, RZ, R4 ;  /* 0x000000ffff027224 */ /* 0x000fe200078e0004 */
[----:B--2---:R-:W-:-:S04]  /*16b0*/  IADD3 R10, PT, PT, R12, R10, R21 ;  /* 0x0000000a0c0a7210 */ /* 0x004fc80007ffe015 */
[----:B---3--:R-:W-:-:S04]  /*16c0*/  IADD3 R10, PT, PT, R17, R18, R10 ;  /* 0x00000012110a7210 */ /* 0x008fc80007ffe00a */
[----:B----4-:R-:W-:-:S04]  /*16d0*/  IADD3 R10, PT, PT, R15, R16, R10 ;  /* 0x000000100f0a7210 */ /* 0x010fc80007ffe00a */
[----:B-----5:R-:W-:-:S04]  /*16e0*/  IADD3 R10, PT, PT, R13, R14, R10 ;  /* 0x0000000e0d0a7210 */ /* 0x020fc80007ffe00a */
[----:B------:R-:W-:-:S04]  /*16f0*/  IADD3 R6, PT, PT, R19, R6, R10 ;  /* 0x0000000613067210 */ /* 0x000fc80007ffe00a */
[----:B------:R-:W-:-:S04]  /*1700*/  IADD3 R6, PT, PT, R20, R25, R6 ;  /* 0x0000001914067210 */ /* 0x000fc80007ffe006 */
[----:B------:R-:W-:-:S04]  /*1710*/  IADD3 R5, PT, PT, R24, R5, R6 ;  /* 0x0000000518057210 */ /* 0x000fc80007ffe006 */
[----:B------:R-:W-:Y:S01]  /*1720*/  IADD3 R21, PT, PT, R22, R27, R5 ;  /* 0x0000001b16157210 */ /* 0x000fe20007ffe005 */
[----:B------:R-:W-:Y:S06]  /*1730*/  @!P1 BRA `(.L_x_214) ;  /* 0xfffffffc00649947 */ /* 0x000fec000383ffff */
.L_x_213:
[----:B------:R-:W-:Y:S05]  /*1740*/  BSYNC.RECONVERGENT B2 ;  /* 0x0000000000027941 */ /* 0x000fea0003800200 */
.L_x_212:
[----:B------:R-:W-:Y:S01]  /*1750*/  IMAD.IADD R4, R9, 0x1, -R8 ;  /* 0x0000000109047824 */ /* 0x000fe200078e0a08 */
[----:B------:R-:W-:Y:S04]  /*1760*/  BSSY.RECONVERGENT B2, `(.L_x_215) ;  /* 0x000001a000027945 */ /* 0x000fe80003800200 */
[----:B------:R-:W-:-:S13]  /*1770*/  ISETP.GT.AND P1, PT, R4, 0x400, PT ;  /* 0x000004000400780c */ /* 0x000fda0003f24270 */
[----:B------:R-:W-:Y:S05]  /*1780*/  @!P1 BRA `(.L_x_216) ;  /* 0x00000000005c9947 */ /* 0x000fea0003800000 */
[----:B------:R-:W0:Y:S01]  /*1790*/  LDC.64 R6, c[0x0][0x380] ;  /* 0x0000e000ff067b82 */ /* 0x000e220000000a00 */
[C---:B------:R-:W-:Y:S01]  /*17a0*/  VIADD R11, R23.reuse, 0x400 ;  /* 0x00000400170b7836 */ /* 0x040fe20000000000 */
[----:B------:R-:W2:Y:S04]  /*17b0*/  LDG.E.CONSTANT R10, desc[UR6][R2.64+-0x400] ;  /* 0xfffc0006020a7981 */ /* 0x000ea8000c1e9900 */
[----:B------:R-:W3:Y:S04]  /*17c0*/  LDG.E.CONSTANT R12, desc[UR6][R2.64+0x400] ;  /* 0x00040006020c7981 */ /* 0x000ee8000c1e9900 */
[----:B------:R-:W4:Y:S04]  /*17d0*/  LDG.E.CONSTANT R13, desc[UR6][R2.64+0xc00] ;  /* 0x000c0006020d7981 */ /* 0x000f28000c1e9900 */
[----:B------:R-:W5:Y:S04]  /*17e0*/  LDG.E.CONSTANT R15, desc[UR6][R2.64+0x1000] ;  /* 0x00100006020f7981 */ /* 0x000f68000c1e9900 */
[----:B------:R1:W5:Y:S01]  /*17f0*/  LDG.E.CONSTANT R14, desc[UR6][R2.64+0x1400] ;  /* 0x00140006020e7981 */ /* 0x000362000c1e9900 */
[----:B0-----:R-:W-:-:S04]  /*1800*/  IMAD.WIDE.U32 R4, R23, 0x4, R6 ;  /* 0x0000000417047825 */ /* 0x001fc800078e0006 */
[----:B------:R-:W-:Y:S02]  /*1810*/  IMAD.WIDE.U32 R6, R11, 0x4, R6 ;  /* 0x000000040b067825 */ /* 0x000fe400078e0006 */
[----:B------:R-:W2:Y:S04]  /*1820*/  LDG.E.CONSTANT R4, desc[UR6][R4.64] ;  /* 0x0000000604047981 */ /* 0x000ea8000c1e9900 */
[----:B------:R-:W3:Y:S04]  /*1830*/  LDG.E.CONSTANT R11, desc[UR6][R2.64] ;  /* 0x00000006020b7981 */ /* 0x000ee8000c1e9900 */
[----:B------:R-:W4:Y:S01]  /*1840*/  LDG.E.CONSTANT R7, desc[UR6][R6.64] ;  /* 0x0000000606077981 */ /* 0x000f22000c1e9900 */
[----:B------:R-:W-:Y:S01]  /*1850*/  PLOP3.LUT P0, PT, PT, PT, PT, 0x8, 0x80 ;  /* 0x000000000080781c */ /* 0x000fe20003f0e170 */
[----:B------:R-:W-:-:S02]  /*1860*/  VIADD R8, R8, 0x800 ;  /* 0x0000080008087836 */ /* 0x000fc40000000000 */
[----:B------:R-:W-:Y:S01]  /*1870*/  VIADD R23, R23, 0x800 ;  /* 0x0000080017177836 */ /* 0x000fe20000000000 */
[----:B--2---:R-:W-:Y:S02]  /*1880*/  IADD3 R10, PT, PT, R10, R4, R21 ;  /* 0x000000040a0a7210 */ /* 0x004fe40007ffe015 */
[----:B------:R-:W-:Y:S02]  /*1890*/  IADD3 R4, P1, PT, R2, 0x2000, RZ ;  /* 0x0000200002047810 */ /* 0x000fe40007f3e0ff */
[----:B---3--:R-:W-:-:S03]  /*18a0*/  IADD3 R10, PT, PT, R12, R11, R10 ;  /* 0x0000000b0c0a7210 */ /* 0x008fc60007ffe00a */
[----:B------:R-:W-:Y:S01]  /*18b0*/  IMAD.X R5, RZ, RZ, R3, P1 ;  /* 0x000000ffff057224 */ /* 0x000fe200008e0603 */
[----:B----4-:R-:W-:Y:S01]  /*18c0*/  IADD3 R10, PT, PT, R13, R7, R10 ;  /* 0x000000070d0a7210 */ /* 0x010fe20007ffe00a */
[----:B-1----:R-:W-:Y:S02]  /*18d0*/  IMAD.MOV.U32 R2, RZ, RZ, R4 ;  /* 0x000000ffff027224 */ /* 0x002fe400078e0004 */
[----:B------:R-:W-:Y:S01]  /*18e0*/  IMAD.MOV.U32 R3, RZ, RZ, R5 ;  /* 0x000000ffff037224 */ /* 0x000fe200078e0005 */
[----:B-----5:R-:W-:-:S07]  /*18f0*/  IADD3 R21, PT, PT, R14, R15, R10 ;  /* 0x0000000f0e157210 */ /* 0x020fce0007ffe00a */
.L_x_216:
[----:B------:R-:W-:Y:S05]  /*1900*/  BSYNC.RECONVERGENT B2 ;  /* 0x0000000000027941 */ /* 0x000fea0003800200 */
.L_x_215:
[----:B------:R-:W-:-:S13]  /*1910*/  ISETP.LT.OR P0, PT, R8, R9, P0 ;  /* 0x000000090800720c */ /* 0x000fda0000701670 */
[----:B------:R-:W-:Y:S05]  /*1920*/  @!P0 BRA `(.L_x_208) ;  /* 0x0000000000208947 */ /* 0x000fea0003800000 */
[----:B------:R-:W0:Y:S01]  /*1930*/  LDC.64 R4, c[0x0][0x380] ;  /* 0x0000e000ff047b82 */ /* 0x000e220000000a00 */
[----:B------:R-:W2:Y:S04]  /*1940*/  LDG.E.CONSTANT R6, desc[UR6][R2.64+-0x400] ;  /* 0xfffc000602067981 */ /* 0x000ea8000c1e9900 */
[----:B------:R-:W3:Y:S04]  /*1950*/  LDG.E.CONSTANT R7, desc[UR6][R2.64] ;  /* 0x0000000602077981 */ /* 0x000ee8000c1e9900 */
[----:B------:R-:W3:Y:S01]  /*1960*/  LDG.E.CONSTANT R8, desc[UR6][R2.64+0x400] ;  /* 0x0004000602087981 */ /* 0x000ee2000c1e9900 */
[----:B0-----:R-:W-:-:S06]  /*1970*/  IMAD.WIDE.U32 R4, R23, 0x4, R4 ;  /* 0x0000000417047825 */ /* 0x001fcc00078e0004 */
[----:B------:R-:W2:Y:S02]  /*1980*/  LDG.E.CONSTANT R4, desc[UR6][R4.64] ;  /* 0x0000000604047981 */ /* 0x000ea4000c1e9900 */
[----:B--2---:R-:W-:-:S04]  /*1990*/  IADD3 R6, PT, PT, R6, R4, R21 ;  /* 0x0000000406067210 */ /* 0x004fc80007ffe015 */
[----:B---3--:R-:W-:-:S07]  /*19a0*/  IADD3 R21, PT, PT, R8, R7, R6 ;  /* 0x0000000708157210 */ /* 0x008fce0007ffe006 */
.L_x_208:
[----:B------:R-:W-:Y:S05]  /*19b0*/  BSYNC.RECONVERGENT B1 ;  /* 0x0000000000017941 */ /* 0x000fea0003800200 */
.L_x_206:
[----:B------:R-:W0:Y:S01]  /*19c0*/  S2R R8, SR_LANEID ;  /* 0x0000000000087919 */ /* 0x000e220000000000 */
[----:B------:R-:W1:Y:S01]  /*19d0*/  SHFL.DOWN PT, R2, R21, 0x1, 0x1f ;  /* 0x08201f0015027f89 */ /* 0x000e6200000e0000 */
[C---:B0-----:R-:W-:Y:S02]  /*19e0*/  ISETP.GT.AND P0, PT, R8.reuse, 0x1e, PT ;  /* 0x0000001e0800780c */ /* 0x041fe40003f04270 */
[----:B------:R-:W-:Y:S02]  /*19f0*/  ISETP.NE.AND P1, PT, R8, RZ, PT ;  /* 0x000000ff0800720c */ /* 0x000fe40003f25270 */
[----:B-1----:R-:W-:Y:S02]  /*1a00*/  SEL R2, R2, RZ, !P0 ;  /* 0x000000ff02027207 */ /* 0x002fe40004000000 */
[----:B------:R-:W-:-:S03]  /*1a10*/  ISETP.GT.AND P0, PT, R8, 0x1d, PT ;  /* 0x0000001d0800780c */ /* 0x000fc60003f04270 */
[----:B------:R-:W-:-:S05]  /*1a20*/  IMAD.IADD R2, R2, 0x1, R21 ;  /* 0x0000000102027824 */ /* 0x000fca00078e0215 */
[----:B------:R-:W0:Y:S01]  /*1a30*/  SHFL.DOWN PT, R3, R2, 0x2, 0x1f ;  /* 0x08401f0002037f89 */ /* 0x000e2200000e0000 */
[----:B------:R-:W-:Y:S01]  /*1a40*/  @!P1 MOV R6, 0x400 ;  /* 0x0000040000069802 */ /* 0x000fe20000000f00 */
[----:B------:R-:W1:Y:S01]  /*1a50*/  @!P1 S2R R7, SR_CgaCtaId ;  /* 0x0000000000079919 */ /* 0x000e620000008800 */
[----:B0-----:R-:W-:Y:S02]  /*1a60*/  SEL R3, R3, RZ, !P0 ;  /* 0x000000ff03037207 */ /* 0x001fe40004000000 */
[----:B------:R-:W-:-:S03]  /*1a70*/  ISETP.GT.AND P0, PT, R8, 0x1b, PT ;  /* 0x0000001b0800780c */ /* 0x000fc60003f04270 */
[----:B------:R-:W-:-:S05]  /*1a80*/  IMAD.IADD R3, R2, 0x1, R3 ;  /* 0x0000000102037824 */ /* 0x000fca00078e0203 */
[----:B------:R-:W0:Y:S01]  /*1a90*/  SHFL.DOWN PT, R4, R3, 0x4, 0x1f ;  /* 0x08801f0003047f89 */ /* 0x000e2200000e0000 */
[----:B-1----:R-:W-:Y:S02]  /*1aa0*/  @!P1 LEA R6, R7, R6, 0x18 ;  /* 0x0000000607069211 */ /* 0x002fe400078ec0ff */
[----:B0-----:R-:W-:Y:S02]  /*1ab0*/  SEL R4, R4, RZ, !P0 ;  /* 0x000000ff04047207 */ /* 0x001fe40004000000 */
[----:B------:R-:W-:-:S03]  /*1ac0*/  ISETP.GT.AND P0, PT, R8, 0x17, PT ;  /* 0x000000170800780c */ /* 0x000fc60003f04270 */
[----:B------:R-:W-:Y:S01]  /*1ad0*/  IMAD.IADD R4, R3, 0x1, R4 ;  /* 0x0000000103047824 */ /* 0x000fe200078e0204 */
[----:B------:R-:W-:-:S04]  /*1ae0*/  @!P1 SHF.R.U32.HI R3, RZ, 0x3, R0 ;  /* 0x00000003ff039819 */ /* 0x000fc80000011600 */
        /* <DEDUP_REMOVED lines=13> */
[----:B------:R-:W0:Y:S01]  /*1bc0*/  S2UR UR5, SR_CgaCtaId ;  /* 0x00000000000579c3 */ /* 0x000e220000008800 */
[----:B------:R-:W-:Y:S02]  /*1bd0*/  UMOV UR4, 0x400 ;  /* 0x0000040000047882 */ /* 0x000fe40000000000 */
[----:B0-----:R-:W-:-:S09]  /*1be0*/  ULEA UR4, UR5, UR4, 0x18 ;  /* 0x0000000405047291 */ /* 0x001fd2000f8ec0ff */
[----:B------:R-:W-:Y:S04]  /*1bf0*/  LDS R0, [UR4+0xc] ;  /* 0x00000c04ff007984 */ /* 0x000fe80008000800 */
[----:B---3--:R-:W0:Y:S04]  /*1c00*/  LDS.128 R4, [UR4+0x10] ;  /* 0x00001004ff047984 */ /* 0x008e280008000c00 */
[----:B------:R-:W1:Y:S01]  /*1c10*/  LDS.64 R8, [UR4+0x20] ;  /* 0x00002004ff087984 */ /* 0x000e620008000a00 */
[----:B0-----:R-:W-:-:S04]  /*1c20*/  IADD3 R0, PT, PT, R4, R0, R3 ;  /* 0x0000000004007210 */ /* 0x001fc80007ffe003 */
[----:B------:R-:W-:-:S04]  /*1c30*/  IADD3 R0, PT, PT, R6, R0, R5 ;  /* 0x0000000006007210 */ /* 0x000fc80007ffe005 */
[----:B-1----:R-:W-:-:S05]  /*1c40*/  IADD3 R0, PT, PT, R8, R0, R7 ;  /* 0x0000000008007210 */ /* 0x002fca0007ffe007 */
[----:B------:R-:W-:Y:S01]  /*1c50*/  IMAD.IADD R3, R0, 0x1, R9 ;  /* 0x0000000100037824 */ /* 0x000fe200078e0209 */
[----:B------:R-:W-:Y:S06]  /*1c60*/  BRA `(.L_x_204) ;  /* 0x0000001c00307947 */ /* 0x000fec0003800000 */
.L_x_189:
        /* <DEDUP_REMOVED lines=12> */
.L_x_219:
[----:B------:R-:W-:Y:S05]  /*1d30*/  BSYNC.RECONVERGENT B1 ;  /* 0x0000000000017941 */ /* 0x000fea0003800200 */
.L_x_218:
        /* <DEDUP_REMOVED lines=16> */
.L_x_224:
        /* <DEDUP_REMOVED lines=9> */
.L_x_223:
[----:B------:R-:W-:Y:S05]  /*1ed0*/  BSYNC.RECONVERGENT B2 ;  /* 0x0000000000027941 */ /* 0x000fea0003800200 */
.L_x_222:
        /* <DEDUP_REMOVED lines=8> */
.L_x_227:
        /* <DEDUP_REMOVED lines=35> */
.L_x_226:
[----:B------:R-:W-:Y:S05]  /*2190*/  BSYNC.RECONVERGENT B2 ;  /* 0x0000000000027941 */ /* 0x000fea0003800200 */
.L_x_225:
        /* <DEDUP_REMOVED lines=22> */
.L_x_229:
[----:B------:R-:W-:Y:S05]  /*2300*/  BSYNC.RECONVERGENT B2 ;  /* 0x0000000000027941 */ /* 0x000fea0003800200 */
.L_x_228:
        /* <DEDUP_REMOVED lines=10> */
.L_x_221:
[----:B------:R-:W-:Y:S05]  /*23b0*/  BSYNC.RECONVERGENT B1 ;  /* 0x0000000000017941 */ /* 0x000fea0003800200 */
.L_x_220:
        /* <DEDUP_REMOVED lines=38> */
[----:B------:R-:W0:Y:S04]  /*2620*/  LDS.128 R4, [UR4+0x10] ;  /* 0x00001004ff047984 */ /* 0x000e280008000c00 */
[----:B------:R-:W1:Y:S01]  /*2630*/  LDS.64 R8, [UR4+0x20] ;  /* 0x00002004ff087984 */ /* 0x000e620008000a00 */
[----:B0-----:R-:W-:-:S04]  /*2640*/  IADD3 R0, PT, PT, R4, R0, R3 ;  /* 0x0000000004007210 */ /* 0x001fc80007ffe003 */
[----:B------:R-:W-:-:S04]  /*2650*/  IADD3 R0, PT, PT, R6, R0, R5 ;  /* 0x0000000006007210 */ /* 0x000fc80007ffe005 */
[----:B-1----:R-:W-:-:S05]  /*2660*/  IADD3 R0, PT, PT, R8, R0, R7 ;  /* 0x0000000008007210 */ /* 0x002fca0007ffe007 */
[----:B--2---:R-:W-:Y:S01]  /*2670*/  IMAD.IADD R3, R0, 0x1, R9 ;  /* 0x0000000100037824 */ /* 0x004fe200078e0209 */
[----:B------:R-:W-:Y:S06]  /*2680*/  BRA `(.L_x_204) ;  /* 0x0000001000a87947 */ /* 0x000fec0003800000 */
.L_x_230:
        /* <DEDUP_REMOVED lines=16> */
[----:B------:R-:W1:Y:S02]  /*2790*/  SHFL.DOWN PT, R2, R3, 0x2, R7 ;  /* 0x0840000003027989 */ /* 0x000e6400000e0007 */
[----:B-1----:R-:W-:Y:S02]  /*27a0*/  SEL R2, R2, RZ, !P0 ;  /* 0x000000ff02027207 */ /* 0x002fe40004000000 */
[----:B------:R-:W-:-:S03]  /*27b0*/  ISETP.GT.AND P0, PT, R8, R7, PT ;  /* 0x000000070800720c */ /* 0x000fc60003f04270 */
[----:B------:R-:W-:Y:S01]  /*27c0*/  IMAD.IADD R2, R3, 0x1, R2 ;  /* 0x0000000103027824 */ /* 0x000fe200078e0202 */
[----:B------:R-:W-:-:S04]  /*27d0*/  @!P1 SHF.R.U32.HI R3, RZ, 0x3, R9 ;  /* 0x00000003ff039819 */ /* 0x000fc80000011609 */
[----:B------:R-:W1:Y:S02]  /*27e0*/  SHFL.DOWN PT, R4, R2, 0x4, R7 ;  /* 0x0880000002047989 */ /* 0x000e6400000e0007 */
[----:B-1----:R-:W-:Y:S01]  /*27f0*/  SEL R5, R4, RZ, !P0 ;  /* 0x000000ff04057207 */ /* 0x002fe20004000000 */
[C---:B------:R-:W-:Y:S02]  /*2800*/  VIADD R4, R6.reuse, 0x8 ;  /* 0x0000000806047836 */ /* 0x040fe40000000000 */
[----:B------:R-:W-:Y:S02]  /*2810*/  VIADD R6, R6, 0x10 ;  /* 0x0000001006067836 */ /* 0x000fe40000000000 */
[----:B------:R-:W-:Y:S01]  /*2820*/  IMAD.IADD R5, R2, 0x1, R5 ;  /* 0x0000000102057824 */ /* 0x000fe200078e0205 */
[----:B------:R-:W-:Y:S02]  /*2830*/  ISETP.GT.AND P0, PT, R4, R7, PT ;  /* 0x000000070400720c */ /* 0x000fe40003f04270 */
[----:B------:R-:W-:-:S02]  /*2840*/  @!P1 MOV R4, 0x400 ;  /* 0x0000040000049802 */ /* 0x000fc40000000f00 */
[----:B------:R-:W1:Y:S02]  /*2850*/  SHFL.DOWN PT, R0, R5, 0x8, R7 ;  /* 0x0900000005007989 */ /* 0x000e6400000e0007 */
[----:B0-----:R-:W-:Y:S02]  /*2860*/  @!P1 LEA R11, R11, R4, 0x18 ;  /* 0x000000040b0b9211 */ /* 0x001fe400078ec0ff */
[----:B------:R-:W-:-:S05]  /*2870*/  @!P1 LOP3.LUT R4, R3, 0x7c, RZ, 0xc0, !PT ;  /* 0x0000007c03049812 */ /* 0x000fca00078ec0ff */
[----:B------:R-:W-:Y:S01]  /*2880*/  @!P1 IMAD.IADD R4, R4, 0x1, R11 ;  /* 0x0000000104049824 */ /* 0x000fe200078e020b */
[----:B-1----:R-:W-:Y:S02]  /*2890*/  SEL R0, R0, RZ, !P0 ;  /* 0x000000ff00007207 */ /* 0x002fe40004000000 */
        /* <DEDUP_REMOVED lines=15> */
[----:B-1----:R-:W0:Y:S04]  /*2990*/  LDS.128 R4, [UR4+0x10] ;  /* 0x00001004ff047984 */ /* 0x002e280008000c00 */
        /* <DEDUP_REMOVED lines=18> */
.L_x_217:
[----:B------:R-:W0:Y:S01]  /*2ac0*/  S2R R0, SR_TID.X ;  /* 0x0000000000007919 */ /* 0x000e220000002100 */
[----:B------:R-:W0:Y:S02]  /*2ad0*/  LDC.64 R2, c[0x0][0x380] ;  /* 0x0000e000ff027b82 */ /* 0x000e240000000a00 */
[----:B0-----:R-:W-:-:S05]  /*2ae0*/  IMAD.WIDE.U32 R2, R0, 0x4, R2 ;  /* 0x0000000400027825 */ /* 0x001fca00078e0002 */
[----:B------:R-:W2:Y:S04]  /*2af0*/  LDG.E.CONSTANT R19, desc[UR6][R2.64] ;  /* 0x0000000602137981 */ /* 0x000ea8000c1e9900 */
[----:B------:R-:W2:Y:S04]  /*2b00*/  LDG.E.CONSTANT R4, desc[UR6][R2.64+0x400] ;  /* 0x0004000602047981 */ /* 0x000ea8000c1e9900 */
[----:B------:R-:W2:Y:S04]  /*2b10*/  LDG.E.CONSTANT R5, desc[UR6][R2.64+0x800] ;  /* 0x0008000602057981 */ /* 0x000ea8000c1e9900 */
[----:B------:R-:W3:Y:S04]  /*2b20*/  LDG.E.CONSTANT R6, desc[UR6][R2.64+0xc00] ;  /* 0x000c000602067981 */ /* 0x000ee8000c1e9900 */
[----:B------:R-:W3:Y:S04]  /*2b30*/  LDG.E.CONSTANT R7, desc[UR6][R2.64+0x1000] ;  /* 0x0010000602077981 */ /* 0x000ee8000c1e9900 */
[----:B------:R-:W4:Y:S04]  /*2b40*/  LDG.E.CONSTANT R8, desc[UR6][R2.64+0x1400] ;  /* 0x0014000602087981 */ /* 0x000f28000c1e9900 */
[----:B------:R-:W4:Y:S04]  /*2b50*/  LDG.E.CONSTANT R9, desc[UR6][R2.64+0x1800] ;  /* 0x0018000602097981 */ /* 0x000f28000c1e9900 */
[----:B------:R-:W5:Y:S04]  /*2b60*/  LDG.E.CONSTANT R10, desc[UR6][R2.64+0x1c00] ;  /* 0x001c0006020a7981 */ /* 0x000f68000c1e9900 */
[----:B------:R-:W5:Y:S04]  /*2b70*/  LDG.E.CONSTANT R11, desc[UR6][R2.64+0x2000] ;  /* 0x00200006020b7981 */ /* 0x000f68000c1e9900 */
[----:B------:R-:W5:Y:S04]  /*2b80*/  LDG.E.CONSTANT R12, desc[UR6][R2.64+0x2400] ;  /* 0x00240006020c7981 */ /* 0x000f68000c1e9900 */
[----:B------:R-:W5:Y:S04]  /*2b90*/  LDG.E.CONSTANT R13, desc[UR6][R2.64+0x2800] ;  /* 0x00280006020d7981 */ /* 0x000f68000c1e9900 */
[----:B------:R-:W5:Y:S04]  /*2ba0*/  LDG.E.CONSTANT R14, desc[UR6][R2.64+0x2c00] ;  /* 0x002c0006020e7981 */ /* 0x000f68000c1e9900 */
[----:B------:R-:W5:Y:S04]  /*2bb0*/  LDG.E.CONSTANT R15, desc[UR6][R2.64+0x3000] ;  /* 0x00300006020f7981 */ /* 0x000f68000c1e9900 */
[----:B------:R-:W5:Y:S04]  /*2bc0*/  LDG.E.CONSTANT R16, desc[UR6][R2.64+0x3400] ;  /* 0x0034000602107981 */ /* 0x000f68000c1e9900 */
[----:B------:R-:W5:Y:S04]  /*2bd0*/  LDG.E.CONSTANT R17, desc[UR6][R2.64+0x3800] ;  /* 0x0038000602117981 */ /* 0x000f68000c1e9900 */
[----:B------:R-:W5:Y:S01]  /*2be0*/  LDG.E.CONSTANT R18, desc[UR6][R2.64+0x3c00] ;  /* 0x003c000602127981 */ /* 0x000f62000c1e9900 */
[----:B------:R-:W-:-:S02]  /*2bf0*/  ISETP.GE.U32.AND P0, PT, R20, 0x2000, PT ;  /* 0x000020001400780c */ /* 0x000fc40003f06070 */
[----:B--2---:R-:W-:-:S04]  /*2c00*/  IADD3 R4, PT, PT, R5, R4, R19 ;  /* 0x0000000405047210 */ /* 0x004fc80007ffe013 */
[----:B---3--:R-:W-:-:S04]  /*2c10*/  IADD3 R4, PT, PT, R7, R6, R4 ;  /* 0x0000000607047210 */ /* 0x008fc80007ffe004 */
[----:B----4-:R-:W-:-:S04]  /*2c20*/  IADD3 R4, PT, PT, R9, R8, R4 ;  /* 0x0000000809047210 */ /* 0x010fc80007ffe004 */
[----:B-----5:R-:W-:Y:S01]  /*2c30*/  IADD3 R4, PT, PT, R11, R10, R4 ;  /* 0x0000000a0b047210 */ /* 0x020fe20007ffe004 */
[----:B------:R-:W-:-:S03]  /*2c40*/  IMAD.MOV.U32 R11, RZ, RZ, 0x1000 ;  /* 0x00001000ff0b7424 */ /* 0x000fc600078e00ff */
[----:B------:R-:W-:-:S04]  /*2c50*/  IADD3 R4, PT, PT, R13, R12, R4 ;  /* 0x0000000c0d047210 */ /* 0x000fc80007ffe004 */
[----:B------:R-:W-:-:S04]  /*2c60*/  IADD3 R4, PT, PT, R15, R14, R4 ;  /* 0x0000000e0f047210 */ /* 0x000fc80007ffe004 */
[----:B------:R-:W-:-:S05]  /*2c70*/  IADD3 R17, PT, PT, R17, R16, R4 ;  /* 0x0000001011117210 */ /* 0x000fca0007ffe004 */
[----:B------:R-:W-:Y:S01]  /*2c80*/  IMAD.IADD R8, R18, 0x1, R17 ;  /* 0x0000000112087824 */ /* 0x000fe200078e0211 */
[----:B------:R-:W-:Y:S06]  /*2c90*/  @!P0 BRA `(.L_x_231) ;  /* 0x00000000008c8947 */ /* 0x000fec0003800000 */
[----:B------:R-:W0:Y:S01]  /*2ca0*/  LDC R7, c[0x0][0x390] ;  /* 0x0000e400ff077b82 */ /* 0x000e220000000800 */
[----:B------:R-:W-:Y:S02]  /*2cb0*/  VIADD R6, R20, 0xfffff000 ;  /* 0xfffff00014067836 */ /* 0x000fe40000000000 */
[----:B------:R-:W-:-:S07]  /*2cc0*/  IMAD.MOV.U32 R11, RZ, RZ, 0x1000 ;  /* 0x00001000ff0b7424 */ /* 0x000fce00078e00ff */
.L_x_233:
[----:B------:R-:W-:-:S05]  /*2cd0*/  IMAD.WIDE R4, R11, 0x4, R2 ;  /* 0x000000040b047825 */ /* 0x000fca00078e0202 */
        /* <DEDUP_REMOVED lines=16> */
[----:B--2---:R-:W-:-:S04]  /*2de0*/  IADD3 R18, PT, PT, R18, R19, R8 ;  /* 0x0000001312127210 */ /* 0x004fc80007ffe008 */
[----:B---3--:R-:W-:Y:S01]  /*2df0*/  IADD3 R18, PT, PT, R21, R20, R18 ;  /* 0x0000001415127210 */ /* 0x008fe20007ffe012 */
[----:B0-----:R-:W-:-:S04]  /*2e00*/  IMAD.MOV.U32 R20, RZ, RZ, R7 ;  /* 0x000000ffff147224 */ /* 0x001fc800078e0007 */
[----:B------:R-:W-:Y:S01]  /*2e10*/  IMAD.IADD R8, R20, 0x1, -R11 ;  /* 0x0000000114087824 */ /* 0x000fe200078e0a0b */
[----:B----4-:R-:W-:-:S04]  /*2e20*/  IADD3 R18, PT, PT, R23, R22, R18 ;  /* 0x0000001617127210 */ /* 0x010fc80007ffe012 */
[----:B------:R-:W-:Y:S02]  /*2e30*/  ISETP.GE.AND P0, PT, R8, 0x1000, PT ;  /* 0x000010000800780c */ /* 0x000fe40003f06270 */
[----:B-----5:R-:W-:-:S04]  /*2e40*/  IADD3 R18, PT, PT, R25, R24, R18 ;  /* 0x0000001819127210 */ /* 0x020fc80007ffe012 */
[----:B------:R-:W-:-:S04]  /*2e50*/  IADD3 R14, PT, PT, R14, R17, R18 ;  /* 0x000000110e0e7210 */ /* 0x000fc80007ffe012 */
[----:B------:R-:W-:-:S04]  /*2e60*/  IADD3 R12, PT, PT, R15, R12, R14 ;  /* 0x0000000c0f0c7210 */ /* 0x000fc80007ffe00e */
[----:B------:R-:W-:-:S04]  /*2e70*/  IADD3 R10, PT, PT, R10, R13, R12 ;  /* 0x0000000d0a0a7210 */ /* 0x000fc80007ffe00c */
[----:B------:R-:W-:Y:S01]  /*2e80*/  IADD3 R8, PT, PT, R16, R9, R10 ;  /* 0x0000000910087210 */ /* 0x000fe20007ffe00a */
[----:B------:R-:W-:Y:S06]  /*2e90*/  @!P0 BRA `(.L_x_232) ;  /* 0x0000000400fc8947 */ /* 0x000fec0003800000 */
[----:B------:R-:W-:-:S05]  /*2ea0*/  VIADD R11, R11, 0x1000 ;  /* 0x000010000b0b7836 */ /* 0x000fca0000000000 */
[----:B------:R-:W-:-:S13]  /*2eb0*/  ISETP.GT.AND P0, PT, R11, R6, PT ;  /* 0x000000060b00720c */ /* 0x000fda0003f04270 */
[----:B------:R-:W-:Y:S05]  /*2ec0*/  @!P0 BRA `(.L_x_233) ;  /* 0xfffffffc00808947 */ /* 0x000fea000383ffff */
.L_x_231:
        /* <DEDUP_REMOVED lines=20> */
.L_x_237:
        /* <DEDUP_REMOVED lines=8> */
.L_x_236:
[----:B------:R-:W-:Y:S05]  /*3090*/  BSYNC.RECONVERGENT B2 ;  /* 0x0000000000027941 */ /* 0x000fea0003800200 */
.L_x_235:
        /* <DEDUP_REMOVED lines=16> */
.L_x_240:
        /* <DEDUP_REMOVED lines=20> */
[----:B------:R-:W5:Y:S04]  /*32e0*/  LDG.E.CONSTANT R22, desc[UR6][R2.64+0x2400] ;  /* 0x0024000602167981 */ /* 0x000f68000c1e9900 */
[----:B------:R0:W5:Y:S04]  /*32f0*/  LDG.E.CONSTANT R5, desc[UR6][R4.64] ;  /* 0x0000000604057981 */ /* 0x000168000c1e9900 */
        /* <DEDUP_REMOVED lines=17> */
.L_x_239:
[----:B------:R-:W-:Y:S05]  /*3410*/  BSYNC.RECONVERGENT B2 ;  /* 0x0000000000027941 */ /* 0x000fea0003800200 */
.L_x_238:
        /* <DEDUP_REMOVED lines=10> */
[----:B------:R-:W5:Y:S01]  /*34c0*/  LDG.E.CONSTANT R16, desc[UR6][R2.64+0x1400] ;  /* 0x0014000602107981 */ /* 0x000f62000c1e9900 */
[----:B0-----:R-:W-:-:S04]  /*34d0*/  IMAD.WIDE.U32 R4, R11, 0x4, R6 ;  /* 0x000000040b047825 */ /* 0x001fc800078e0006 */
[----:B------:R-:W-:Y:S02]  /*34e0*/  IMAD.WIDE.U32 R6, R13, 0x4, R6 ;  /* 0x000000040d067825 */ /* 0x000fe400078e0006 */
[----:B------:R0:W2:Y:S04]  /*34f0*/  LDG.E.CONSTANT R5, desc[UR6][R4.64] ;  /* 0x0000000604057981 */ /* 0x0000a8000c1e9900 */
[----:B------:R1:W3:Y:S04]  /*3500*/  LDG.E.CONSTANT R13, desc[UR6][R2.64] ;  /* 0x00000006020d7981 */ /* 0x0002e8000c1e9900 */
[----:B------:R-:W4:Y:S01]  /*3510*/  LDG.E.CONSTANT R7, desc[UR6][R6.64] ;  /* 0x0000000606077981 */ /* 0x000f22000c1e9900 */
[----:B0-----:R-:W-:Y:S01]  /*3520*/  IADD3 R4, P1, PT, R2, 0x2000, RZ ;  /* 0x0000200002047810 */ /* 0x001fe20007f3e0ff */
[----:B------:R-:W-:Y:S01]  /*3530*/  VIADD R10, R10, 0x800 ;  /* 0x000008000a0a7836 */ /* 0x000fe20000000000 */
[----:B------:R-:W-:Y:S01]  /*3540*/  PLOP3.LUT P0, PT, PT, PT, PT, 0x8, 0x80 ;  /* 0x000000000080781c */ /* 0x000fe20003f0e170 */
[----:B------:R-:W-:-:S02]  /*3550*/  VIADD R11, R11, 0x800 ;  /* 0x000008000b0b7836 */ /* 0x000fc40000000000 */
[----:B-1----:R-:W-:Y:S01]  /*3560*/  IMAD.MOV.U32 R2, RZ, RZ, R4 ;  /* 0x000000ffff027224 */ /* 0x002fe200078e0004 */
[----:B--2---:R-:W-:-:S04]  /*3570*/  IADD3 R12, PT, PT, R12, R5, R8 ;  /* 0x000000050c0c7210 */ /* 0x004fc80007ffe008 */
[----:B---3--:R-:W-:Y:S01]  /*3580*/  IADD3 R12, PT, PT, R14, R13, R12 ;  /* 0x0000000d0e0c7210 */ /* 0x008fe20007ffe00c */
[----:B------:R-:W-:-:S03]  /*3590*/  IMAD.X R5, RZ, RZ, R3, P1 ;  /* 0x000000ffff057224 */ /* 0x000fc600008e0603 */
[----:B----4-:R-:W-:Y:S01]  /*35a0*/  IADD3 R12, PT, PT, R15, R7, R12 ;  /* 0x000000070f0c7210 */ /* 0x010fe20007ffe00c */
[----:B------:R-:W-:-:S03]  /*35b0*/  IMAD.MOV.U32 R3, RZ, RZ, R5 ;  /* 0x000000ffff037224 */ /* 0x000fc600078e0005 */
[----:B-----5:R-:W-:-:S07]  /*35c0*/  IADD3 R8, PT, PT, R16, R17, R12 ;  /* 0x0000001110087210 */ /* 0x020fce0007ffe00c */
.L_x_242:
[----:B------:R-:W-:Y:S05]  /*35d0*/  BSYNC.RECONVERGENT B2 ;  /* 0x0000000000027941 */ /* 0x000fea0003800200 */
.L_x_241:
        /* <DEDUP_REMOVED lines=10> */
.L_x_234:
[----:B------:R-:W-:Y:S05]  /*3680*/  BSYNC.RECONVERGENT B1 ;  /* 0x0000000000017941 */ /* 0x000fea0003800200 */
.L_x_232:
[----:B------:R-:W0:Y:S01]  /*3690*/  S2R R9, SR_LANEID ;  /* 0x0000000000097919 */ /* 0x000e220000000000 */
[----:B------:R-:W1:Y:S01]  /*36a0*/  SHFL.DOWN PT, R2, R8, 0x1, 0x1f ;  /* 0x08201f0008027f89 */ /* 0x000e6200000e0000 */
[C---:B0-----:R-:W-:Y:S02]  /*36b0*/  ISETP.GT.AND P0, PT, R9.reuse, 0x1e, PT ;  /* 0x0000001e0900780c */ /* 0x041fe40003f04270 */
[C---:B------:R-:W-:Y:S02]  /*36c0*/  ISETP.NE.AND P1, PT, R9.reuse, RZ, PT ;  /* 0x000000ff0900720c */ /* 0x040fe40003f25270 */
        /* <DEDUP_REMOVED lines=37> */
[----:B0-----:R-:W-:-:S07]  /*3920*/  IMAD.IADD R3, R0, 0x1, R9 ;  /* 0x0000000100037824 */ /* 0x001fce00078e0209 */
.L_x_204:
[----:B------:R-:W-:Y:S05]  /*3930*/  BSYNC.RECONVERGENT B0 ;  /* 0x0000000000007941 */ /* 0x000fea0003800200 */
.L_x_188:
[----:B------:R-:W-:Y:S05]  /*3940*/  @P0 EXIT ;  /* 0x000000000000094d */ /* 0x000fea0003800000 */
[----:B-1----:R-:W1:Y:S01]  /*3950*/  LDC.64 R4, c[0x0][0x388] ;  /* 0x0000e200ff047b82 */ /* 0x002e620000000a00 */
[----:B------:R-:W0:Y:S02]  /*3960*/  LDCU UR4, c[0x0][0x398] ;  /* 0x00007300ff0477ac */ /* 0x000e240008000800 */
[----:B0-234-:R-:W-:-:S05]  /*3970*/  VIADD R3, R3, UR4 ;  /* 0x0000000403037c36 */ /* 0x01dfca0008000000 */
[----:B-1----:R-:W-:Y:S01]  /*3980*/  STG.E desc[UR6][R4.64], R3 ;  /* 0x0000000304007986 */ /* 0x002fe2000c101906 */
[----:B------:R-:W-:Y:S05]  /*3990*/  EXIT ;  /* 0x000000000000794d */ /* 0x000fea0003800000 */
.L_x_243:
        /* <DEDUP_REMOVED lines=14> */
.L_x_442:


//--------------------- .text._ZN3cub18CUB_300001_SM_10006detail6reduce18DeviceReduceKernelINS2_10policy_hubIiyN4cuda3std3__44plusIiEEE10Policy1000EN6thrust24THRUST_300001_SM_1000_NS10device_ptrIiEEyS9_iNS7_10__identityEEEvT0_PT3_T1_NS0_13GridEvenShareISK_EET2_T4_ --------------------------
	.section	.text._ZN3cub18CUB_300001_SM_10006detail6reduce18DeviceReduceKernelINS2_10policy_hubIiyN4cuda3std3__44plusIiEEE10Policy1000EN6thrust24THRUST_300001_SM_1000_NS10device_ptrIiEEyS9_iNS7_10__identityEEEvT0_PT3_T1_NS0_13GridEvenShareISK_EET2_T4_,"ax",@progbits
	.align	128
        .global         _ZN3cub18CUB_300001_SM_10006detail6reduce18DeviceReduceKernelINS2_10policy_hubIiyN4cuda3std3__44plusIiEEE10Policy1000EN6thrust24THRUST_300001_SM_1000_NS10device_ptrIiEEyS9_iNS7_10__identityEEEvT0_PT3_T1_NS0_13GridEvenShareISK_EET2_T4_
        .type           _ZN3cub18CUB_300001_SM_10006detail6reduce18DeviceReduceKernelINS2_10policy_hubIiyN4cuda3std3__44plusIiEEE10Policy1000EN6thrust24THRUST_300001_SM_1000_NS10device_ptrIiEEyS9_iNS7_10__identityEEEvT0_PT3_T1_NS0_13GridEvenShareISK_EET2_T4_,@function
        .size           _ZN3cub18CUB_300001_SM_10006detail6reduce18DeviceReduceKernelINS2_10policy_hubIiyN4cuda3std3__44plusIiEEE10Policy1000EN6thrust24THRUST_300001_SM_1000_NS10device_ptrIiEEyS9_iNS7_10__identityEEEvT0_PT3_T1_NS0_13GridEvenShareISK_EET2_T4_,(.L_x_443 - _ZN3cub18CUB_300001_SM_10006detail6reduce18DeviceReduceKernelINS2_10policy_hubIiyN4cuda3std3__44plusIiEEE10Policy1000EN6thrust24THRUST_300001_SM_1000_NS10device_ptrIiEEyS9_iNS7_10__identityEEEvT0_PT3_T1_NS0_13GridEvenShareISK_EET2_T4_)
        .other          _ZN3cub18CUB_300001_SM_10006detail6reduce18DeviceReduceKernelINS2_10policy_hubIiyN4cuda3std3__44plusIiEEE10Policy1000EN6thrust24THRUST_300001_SM_1000_NS10device_ptrIiEEyS9_iNS7_10__identityEEEvT0_PT3_T1_NS0_13GridEvenShareISK_EET2_T4_,@"STO_CUDA_ENTRY STV_DEFAULT"
_ZN3cub18CUB_300001_SM_10006detail6reduce18DeviceReduceKernelINS2_10policy_hubIiyN4cuda3std3__44plusIiEEE10Policy1000EN6thrust24THRUST_300001_SM_1000_NS10device_ptrIiEEyS9_iNS7_10__identityEEEvT0_PT3_T1_NS0_13GridEvenShareISK_EET2_T4_:
.text._ZN3cub18CUB_300001_SM_10006detail6reduce18DeviceReduceKernelINS2_10policy_hubIiyN4cuda3std3__44plusIiEEE10Policy1000EN6thrust24THRUST_300001_SM_1000_NS10device_ptrIiEEyS9_iNS7_10__identityEEEvT0_PT3_T1_NS0_13GridEvenShareISK_EET2_T4_:
[----:B------:R-:W-:Y:S08]  /*0000*/  LDC R1, c[0x0][0x37c] ;  /* 0x0000df00ff017b82 */ /* 0x000ff00000000800 */
[----:B------:R-:W0:Y:S01]  /*0010*/  S2UR UR16, SR_CTAID.X ;  /* 0x00000000001079c3 */ /* 0x000e220000002500 */
[----:B------:R-:W1:Y:S01]  /*0020*/  LDCU.64 UR8, c[0x0][0x3b8] ;  /* 0x00007700ff0877ac */ /* 0x000e620008000a00 */
[----:B------:R-:W-:Y:S01]  /*0030*/  BSSY.RECONVERGENT B0, `(.L_x_244) ;  /* 0x0000201000007945 */ /* 0x000fe20003800200 */
[----:B------:R-:W2:Y:S01]  /*0040*/  LDCU UR5, c[0x0][0x3c0] ;  /* 0x00007800ff0577ac */ /* 0x000ea20008000800 */
[----:B------:R-:W3:Y:S01]  /*0050*/  LDCU.64 UR14, c[0x0][0x358] ;  /* 0x00006b00ff0e77ac */ /* 0x000ee20008000a00 */
[----:B-1----:R-:W-:-:S02]  /*0060*/  IMAD.U32 R2, RZ, RZ, UR8 ;  /* 0x00000008ff027e24 */ /* 0x002fc4000f8e00ff */
[----:B------:R-:W-:Y:S01]  /*0070*/  IMAD.U32 R3, RZ, RZ, UR9 ;  /* 0x00000009ff037e24 */ /* 0x000fe2000f8e00ff */
[----:B--2---:R-:W-:Y:S02]  /*0080*/  USHF.L.U32 UR5, UR5, 0xc, URZ ;  /* 0x0000000c05057899 */ /* 0x004fe400080006ff */
[----:B0-----:R-:W-:Y:S02]  /*0090*/  USHF.L.U32 UR7, UR16, 0xc, URZ ;  /* 0x0000000c10077899 */ /* 0x001fe400080006ff */
[----:B------:R-:W-:-:S04]  /*00a0*/  USHF.R.S32.HI UR4, URZ, 0x1f, UR5 ;  /* 0x0000001fff047899 */ /* 0x000fc80008011405 */
[----:B------:R-:W-:-:S04]  /*00b0*/  IADD3 R23, P1, PT, R2, -UR7, RZ ;  /* 0x8000000702177c10 */ /* 0x000fc8000ff3e0ff */
[----:B------:R-:W-:Y:S02]  /*00c0*/  ISETP.GT.U32.AND P0, PT, R23, 0xfff, PT ;  /* 0x00000fff1700780c */ /* 0x000fe40003f04070 */
[----:B------:R-:W-:-:S04]  /*00d0*/  IADD3.X R22, PT, PT, R3, -0x1, RZ, P1, !PT ;  /* 0xffffffff03167810 */ /* 0x000fc80000ffe4ff */
[----:B------:R-:W-:-:S13]  /*00e0*/  ISETP.GT.U32.AND.EX P0, PT, R22, RZ, PT, P0 ;  /* 0x000000ff1600720c */ /* 0x000fda0003f04100 */
[----:B---3--:R-:W-:Y:S05]  /*00f0*/  @P0 BRA `(.L_x_245) ;  /* 0x0000000c00ac0947 */ /* 0x008fea0003800000 */
[----:B------:R-:W0:Y:S01]  /*0100*/  S2R R3, SR_TID.X ;  /* 0x0000000000037919 */ /* 0x000e220000002100 */
[----:B------:R-:W-:Y:S01]  /*0110*/  VIADD R0, R2, -UR7 ;  /* 0x8000000702007c36 */ /* 0x000fe20008000000 */
[----:B------:R-:W-:Y:S01]  /*0120*/  BSSY.RECONVERGENT B1, `(.L_x_246) ;  /* 0x000000a000017945 */ /* 0x000fe20003800200 */
[----:B------:R-:W-:-:S03]  /*0130*/  IMAD.MOV.U32 R4, RZ, RZ, RZ ;  /* 0x000000ffff047224 */ /* 0x000fc600078e00ff */
[----:B0-----:R-:W-:Y:S01]  /*0140*/  ISETP.GE.AND P0, PT, R3, R0, PT ;  /* 0x000000000300720c */ /* 0x001fe20003f06270 */
[----:B------:R-:W-:-:S12]  /*0150*/  IMAD.MOV.U32 R5, RZ, RZ, R3 ;  /* 0x000000ffff057224 */ /* 0x000fd800078e0003 */
[----:B------:R-:W-:Y:S05]  /*0160*/  @P0 BRA `(.L_x_247) ;  /* 0x0000000000140947 */ /* 0x000fea0003800000 */
[----:B------:R-:W0:Y:S01]  /*0170*/  LDC.64 R6, c[0x0][0x380] ;  /* 0x0000e000ff067b82 */ /* 0x000e220000000a00 */
[----:B------:R-:W-:-:S04]  /*0180*/  VIADD R5, R3, UR7 ;  /* 0x0000000703057c36 */ /* 0x000fc80008000000 */
[----:B0-----:R-:W-:-:S05]  /*0190*/  IMAD.WIDE.U32 R6, R5, 0x4, R6 ;  /* 0x0000000405067825 */ /* 0x001fca00078e0006 */
[----:B------:R0:W5:Y:S01]  /*01a0*/  LDG.E R4, desc[UR14][R6.64] ;  /* 0x0000000e06047981 */ /* 0x000162000c1e1900 */
[----:B------:R-:W-:-:S07]  /*01b0*/  VIADD R5, R3, 0x100 ;  /* 0x0000010003057836 */ /* 0x000fce0000000000 */
.L_x_247:
[----:B------:R-:W-:Y:S05]  /*01c0*/  BSYNC.RECONVERGENT B1 ;  /* 0x0000000000017941 */ /* 0x000fea0003800200 */
.L_x_246:
[----:B------:R-:W-:Y:S01]  /*01d0*/  ISETP.GE.AND P0, PT, R5, R0, PT ;  /* 0x000000000500720c */ /* 0x000fe20003f06270 */
[----:B------:R-:W-:-:S12]  /*01e0*/  BSSY.RECONVERGENT B1, `(.L_x_248) ;  /* 0x000006c000017945 */ /* 0x000fd80003800200 */
[----:B------:R-:W-:Y:S05]  /*01f0*/  @P0 BRA `(.L_x_249) ;  /* 0x0000000400a80947 */ /* 0x000fea0003800000 */
[----:B0-----:R-:W-:Y:S01]  /*0200*/  LOP3.LUT R7, RZ, R5, RZ, 0x33, !PT ;  /* 0x00000005ff077212 */ /* 0x001fe200078e33ff */
[----:B------:R-:W-:Y:S03]  /*0210*/  BSSY.RECONVERGENT B2, `(.L_x_250) ;  /* 0x0000030000027945 */ /* 0x000fe60003800200 */
[----:B------:R-:W-:-:S04]  /*0220*/  IADD3 R7, PT, PT, R2, -UR7, R7 ;  /* 0x8000000702077c10 */ /* 0x000fc8000fffe007 */
[C---:B------:R-:W-:Y:S02]  /*0230*/  ISETP.GE.U32.AND P1, PT, R7.reuse, 0xf00, PT ;  /* 0x00000f000700780c */ /* 0x040fe40003f26070 */
[----:B------:R-:W-:-:S04]  /*0240*/  LEA.HI R2, R7, 0x1, RZ, 0x18 ;  /* 0x0000000107027811 */ /* 0x000fc800078fc0ff */
[----:B------:R-:W-:-:S04]  /*0250*/  LOP3.LUT R21, R2, 0xf, RZ, 0xc0, !PT ;  /* 0x0000000f02157812 */ /* 0x000fc800078ec0ff */
[----:B------:R-:W-:-:S03]  /*0260*/  ISETP.NE.AND P0, PT, R21, RZ, PT ;  /* 0x000000ff1500720c */ /* 0x000fc60003f05270 */
[----:B------:R-:W-:Y:S10]  /*0270*/  @!P1 BRA `(.L_x_251) ;  /* 0x0000000000a49947 */ /* 0x000ff40003800000 */
[----:B------:R-:W0:Y:S01]  /*0280*/  LDCU.64 UR8, c[0x0][0x380] ;  /* 0x00007000ff0877ac */ /* 0x000e220008000a00 */
[----:B------:R-:W-:Y:S01]  /*0290*/  IMAD.WIDE.U32 R6, R5, 0x4, RZ ;  /* 0x0000000405067825 */ /* 0x000fe200078e00ff */
[----:B------:R-:W-:Y:S01]  /*02a0*/  LOP3.LUT R8, R2, 0x1fffff0, RZ, 0xc0, !PT ;  /* 0x01fffff002087812 */ /* 0x000fe200078ec0ff */
[----:B------:R-:W-:-:S04]  /*02b0*/  UIMAD.WIDE.U32 UR4, UR16, 0x4000, URZ ;  /* 0x00004000100478a5 */ /* 0x000fc8000f8e00ff */
[----:B------:R-:W-:Y:S02]  /*02c0*/  IMAD.MOV R8, RZ, RZ, -R8 ;  /* 0x000000ffff087224 */ /* 0x000fe400078e0a08 */
[----:B------:R-:W-:Y:S02]  /*02d0*/  LOP3.LUT R14, R6, UR4, RZ, 0xfc, !PT ;  /* 0x00000004060e7c12 */ /* 0x000fe4000f8efcff */
[----:B------:R-:W-:Y:S02]  /*02e0*/  LOP3.LUT R7, R7, UR5, RZ, 0xfc, !PT ;  /* 0x0000000507077c12 */ /* 0x000fe4000f8efcff */
[----:B0-----:R-:W-:-:S04]  /*02f0*/  IADD3 R14, P1, PT, R14, UR8, RZ ;  /* 0x000000080e0e7c10 */ /* 0x001fc8000ff3e0ff */
[----:B------:R-:W-:-:S04]  /*0300*/  IADD3 R14, P2, PT, R14, 0x2000, RZ ;  /* 0x000020000e0e7810 */ /* 0x000fc80007f5e0ff */
[----:B------:R-:W-:-:S09]  /*0310*/  IADD3.X R7, PT, PT, RZ, UR9, R7, P2, P1 ;  /* 0x00000009ff077c10 */ /* 0x000fd200097e2407 */
.L_x_252:
[----:B------:R-:W-:-:S05]  /*0320*/  IMAD.MOV.U32 R6, RZ, RZ, R14 ;  /* 0x000000ffff067224 */ /* 0x000fca00078e000e */
[----:B------:R-:W2:Y:S04]  /*0330*/  LDG.E R15, desc[UR14][R6.64+-0x2000] ;  /* 0xffe0000e060f7981 */ /* 0x000ea8000c1e1900 */
[----:B------:R-:W2:Y:S04]  /*0340*/  LDG.E R16, desc[UR14][R6.64+-0x1c00] ;  /* 0xffe4000e06107981 */ /* 0x000ea8000c1e1900 */
[----:B------:R-:W3:Y:S04]  /*0350*/  LDG.E R18, desc[UR14][R6.64+-0x1800] ;  /* 0xffe8000e06127981 */ /* 0x000ee8000c1e1900 */
        /* <DEDUP_REMOVED lines=12> */
[----:B------:R0:W4:Y:S01]  /*0420*/  LDG.E R10, desc[UR14][R6.64+0x1c00] ;  /* 0x001c000e060a7981 */ /* 0x000122000c1e1900 */
[----:B------:R-:W-:-:S02]  /*0430*/  VIADD R8, R8, 0x10 ;  /* 0x0000001008087836 */ /* 0x000fc40000000000 */
[----:B------:R-:W-:-:S03]  /*0440*/  VIADD R5, R5, 0x1000 ;  /* 0x0000100005057836 */ /* 0x000fc60000000000 */
[----:B------:R-:W-:Y:S02]  /*0450*/  ISETP.NE.AND P1, PT, R8, RZ, PT ;  /* 0x000000ff0800720c */ /* 0x000fe40003f25270 */
[----:B--2--5:R-:W-:-:S04]  /*0460*/  IADD3 R15, PT, PT, R16, R15, R4 ;  /* 0x0000000f100f7210 */ /* 0x024fc80007ffe004 */
[----:B---3--:R-:W-:-:S04]  /*0470*/  IADD3 R15, PT, PT, R17, R18, R15 ;  /* 0x00000012110f7210 */ /* 0x008fc80007ffe00f */
[----:B----4-:R-:W-:-:S04]  /*0480*/  IADD3 R15, PT, PT, R19, R20, R15 ;  /* 0x00000014130f7210 */ /* 0x010fc80007ffe00f */
[----:B------:R-:W-:-:S04]  /*0490*/  IADD3 R15, PT, PT, R23, R22, R15 ;  /* 0x00000016170f7210 */ /* 0x000fc80007ffe00f */
[----:B------:R-:W-:-:S04]  /*04a0*/  IADD3 R15, PT, PT, R25, R24, R15 ;  /* 0x00000018190f7210 */ /* 0x000fc80007ffe00f */
[----:B------:R-:W-:Y:S02]  /*04b0*/  IADD3 R13, PT, PT, R13, R14, R15 ;  /* 0x0000000e0d0d7210 */ /* 0x000fe40007ffe00f */
[----:B------:R-:W-:-:S05]  /*04c0*/  IADD3 R14, P2, PT, R6, 0x4000, RZ ;  /* 0x00004000060e7810 */ /* 0x000fca0007f5e0ff */
[----:B0-----:R-:W-:Y:S01]  /*04d0*/  IMAD.X R7, RZ, RZ, R7, P2 ;  /* 0x000000ffff077224 */ /* 0x001fe200010e0607 */
[----:B------:R-:W-:-:S04]  /*04e0*/  IADD3 R9, PT, PT, R12, R9, R13 ;  /* 0x000000090c097210 */ /* 0x000fc80007ffe00d */
[----:B------:R-:W-:Y:S01]  /*04f0*/  IADD3 R4, PT, PT, R10, R11, R9 ;  /* 0x0000000b0a047210 */ /* 0x000fe20007ffe009 */
[----:B------:R-:W-:Y:S06]  /*0500*/  @P1 BRA `(.L_x_252) ;  /* 0xfffffffc00841947 */ /* 0x000fec000383ffff */
.L_x_251:
[----:B------:R-:W-:Y:S05]  /*0510*/  BSYNC.RECONVERGENT B2 ;  /* 0x0000000000027941 */ /* 0x000fea0003800200 */
.L_x_250:
[----:B------:R-:W-:Y:S05]  /*0520*/  @!P0 BRA `(.L_x_249) ;  /* 0x0000000000dc8947 */ /* 0x000fea0003800000 */
[----:B------:R-:W-:Y:S01]  /*0530*/  ISETP.GE.U32.AND P0, PT, R21, 0x8, PT ;  /* 0x000000081500780c */ /* 0x000fe20003f06070 */
[----:B------:R-:W-:Y:S01]  /*0540*/  BSSY.RECONVERGENT B2, `(.L_x_253) ;  /* 0x0000016000027945 */ /* 0x000fe20003800200 */
[----:B------:R-:W-:-:S04]  /*0550*/  LOP3.LUT R16, R2, 0x7, RZ, 0xc0, !PT ;  /* 0x0000000702107812 */ /* 0x000fc800078ec0ff */
[----:B------:R-:W-:-:S07]  /*0560*/  ISETP.NE.AND P1, PT, R16, RZ, PT ;  /* 0x000000ff1000720c */ /* 0x000fce0003f25270 */
[----:B------:R-:W-:Y:S06]  /*0570*/  @!P0 BRA `(.L_x_254) ;  /* 0x0000000000488947 */ /* 0x000fec0003800000 */
[----:B------:R-:W0:Y:S01]  /*0580*/  LDCU.64 UR4, c[0x0][0x380] ;  /* 0x00007000ff0477ac */ /* 0x000e220008000a00 */
[----:B------:R-:W-:-:S04]  /*0590*/  IADD3 R7, P0, PT, R5, UR7, RZ ;  /* 0x0000000705077c10 */ /* 0x000fc8000ff1e0ff */
[----:B------:R-:W-:Y:S02]  /*05a0*/  LEA.HI.X.SX32 R8, R5, RZ, 0x1, P0 ;  /* 0x000000ff05087211 */ /* 0x000fe400000f0eff */
[----:B0-----:R-:W-:-:S04]  /*05b0*/  LEA R6, P0, R7, UR4, 0x2 ;  /* 0x0000000407067c11 */ /* 0x001fc8000f8010ff */
[----:B------:R-:W-:-:S05]  /*05c0*/  LEA.HI.X R7, R7, UR5, R8, 0x2, P0 ;  /* 0x0000000507077c11 */ /* 0x000fca00080f1408 */
[----:B------:R-:W2:Y:S04]  /*05d0*/  LDG.E R9, desc[UR14][R6.64] ;  /* 0x0000000e06097981 */ /* 0x000ea8000c1e1900 */
[----:B------:R-:W2:Y:S04]  /*05e0*/  LDG.E R8, desc[UR14][R6.64+0x400] ;  /* 0x0004000e06087981 */ /* 0x000ea8000c1e1900 */
[----:B------:R-:W3:Y:S04]  /*05f0*/  LDG.E R11, desc[UR14][R6.64+0x800] ;  /* 0x0008000e060b7981 */ /* 0x000ee8000c1e1900 */
[----:B------:R-:W3:Y:S04]  /*0600*/  LDG.E R10, desc[UR14][R6.64+0xc00] ;  /* 0x000c000e060a7981 */ /* 0x000ee8000c1e1900 */
[----:B------:R-:W4:Y:S04]  /*0610*/  LDG.E R13, desc[UR14][R6.64+0x1000] ;  /* 0x0010000e060d7981 */ /* 0x000f28000c1e1900 */
[----:B------:R-:W4:Y:S04]  /*0620*/  LDG.E R12, desc[UR14][R6.64+0x1400] ;  /* 0x0014000e060c7981 */ /* 0x000f28000c1e1900 */
[----:B------:R-:W4:Y:S04]  /*0630*/  LDG.E R15, desc[UR14][R6.64+0x1800] ;  /* 0x0018000e060f7981 */ /* 0x000f28000c1e1900 */
[----:B------:R-:W4:Y:S01]  /*0640*/  LDG.E R14, desc[UR14][R6.64+0x1c00] ;  /* 0x001c000e060e7981 */ /* 0x000f22000c1e1900 */
[----:B------:R-:W-:Y:S01]  /*0650*/  VIADD R5, R5, 0x800 ;  /* 0x0000080005057836 */ /* 0x000fe20000000000 */
[----:B--2--5:R-:W-:-:S04]  /*0660*/  IADD3 R8, PT, PT, R8, R9, R4 ;  /* 0x0000000908087210 */ /* 0x024fc80007ffe004 */
[----:B---3--:R-:W-:-:S04]  /*0670*/  IADD3 R8, PT, PT, R10, R11, R8 ;  /* 0x0000000b0a087210 */ /* 0x008fc80007ffe008 */
[----:B----4-:R-:W-:-:S04]  /*0680*/  IADD3 R8, PT, PT, R12, R13, R8 ;  /* 0x0000000d0c087210 */ /* 0x010fc80007ffe008 */
[----:B------:R-:W-:-:S07]  /*0690*/  IADD3 R4, PT, PT, R14, R15, R8 ;  /* 0x0000000f0e047210 */ /* 0x000fce0007ffe008 */
.L_x_254:
[----:B------:R-:W-:Y:S05]  /*06a0*/  BSYNC.RECONVERGENT B2 ;  /* 0x0000000000027941 */ /* 0x000fea0003800200 */
.L_x_253:
        /* <DEDUP_REMOVED lines=14> */
[----:B------:R-:W3:Y:S01]  /*0790*/  LDG.E R10, desc[UR14][R6.64+0xc00] ;  /* 0x000c000e060a7981 */ /* 0x000ee2000c1e1900 */
[----:B------:R-:W-:Y:S01]  /*07a0*/  VIADD R5, R5, 0x400 ;  /* 0x0000040005057836 */ /* 0x000fe20000000000 */
[----:B--2--5:R-:W-:-:S04]  /*07b0*/  IADD3 R4, PT, PT, R8, R9, R4 ;  /* 0x0000000908047210 */ /* 0x024fc80007ffe004 */
[----:B---3--:R-:W-:-:S07]  /*07c0*/  IADD3 R4, PT, PT, R10, R11, R4 ;  /* 0x0000000b0a047210 */ /* 0x008fce0007ffe004 */
.L_x_256:
[----:B------:R-:W-:Y:S05]  /*07d0*/  BSYNC.RECONVERGENT B2 ;  /* 0x0000000000027941 */ /* 0x000fea0003800200 */
.L_x_255:
[----:B------:R-:W-:Y:S05]  /*07e0*/  @!P1 BRA `(.L_x_249) ;  /* 0x00000000002c9947 */ /* 0x000fea0003800000 */
[----:B------:R-:W0:Y:S01]  /*07f0*/  LDC.64 R6, c[0x0][0x380] ;  /* 0x0000e000ff067b82 */ /* 0x000e220000000a00 */
[----:B------:R-:W-:Y:S02]  /*0800*/  IMAD.U32 R9, RZ, RZ, UR16 ;  /* 0x00000010ff097e24 */ /* 0x000fe4000f8e00ff */
[----:B------:R-:W-:Y:S02]  /*0810*/  IMAD.MOV R2, RZ, RZ, -R2 ;  /* 0x000000ffff027224 */ /* 0x000fe400078e0a02 */
[----:B0-----:R-:W-:-:S07]  /*0820*/  IMAD.WIDE.U32 R6, R9, 0x4000, R6 ;  /* 0x0000400009067825 */ /* 0x001fce00078e0006 */
.L_x_257:
[----:B------:R-:W-:-:S06]  /*0830*/  IMAD.WIDE R8, R5, 0x4, R6 ;  /* 0x0000000405087825 */ /* 0x000fcc00078e0206 */
[----:B------:R-:W2:Y:S01]  /*0840*/  LDG.E R9, desc[UR14][R8.64] ;  /* 0x0000000e08097981 */ /* 0x000ea2000c1e1900 */
[----:B------:R-:W-:Y:S02]  /*0850*/  VIADD R2, R2, 0x1 ;  /* 0x0000000102027836 */ /* 0x000fe40000000000 */
[----:B------:R-:W-:-:S03]  /*0860*/  VIADD R5, R5, 0x100 ;  /* 0x0000010005057836 */ /* 0x000fc60000000000 */
[----:B------:R-:W-:Y:S01]  /*0870*/  ISETP.NE.AND P0, PT, R2, RZ, PT ;  /* 0x000000ff0200720c */ /* 0x000fe20003f05270 */
[----:B--2--5:R-:W-:-:S12]  /*0880*/  IMAD.IADD R4, R9, 0x1, R4 ;  /* 0x0000000109047824 */ /* 0x024fd800078e0204 */
[----:B------:R-:W-:Y:S05]  /*0890*/  @P0 BRA `(.L_x_257) ;  /* 0xfffffffc00e40947 */ /* 0x000fea000383ffff */
.L_x_249:
[----:B------:R-:W-:Y:S05]  /*08a0*/  BSYNC.RECONVERGENT B1 ;  /* 0x0000000000017941 */ /* 0x000fea0003800200 */
.L_x_248:
[----:B------:R-:W-:-:S13]  /*08b0*/  ISETP.GE.AND P0, PT, R0, 0x100, PT ;  /* 0x000001000000780c */ /* 0x000fda0003f06270 */
[----:B------:R-:W-:Y:S05]  /*08c0*/  @!P0 BRA `(.L_x_258) ;  /* 0x0000000000ac8947 */ /* 0x000fea0003800000 */
[----:B------:R-:W1:Y:S01]  /*08d0*/  S2R R8, SR_LANEID ;  /* 0x0000000000087919 */ /* 0x000e620000000000 */
[----:B-----5:R-:W2:Y:S01]  /*08e0*/  SHFL.DOWN PT, R0, R4, 0x1, 0x1f ;  /* 0x08201f0004007f89 */ /* 0x020ea200000e0000 */
[C---:B-1----:R-:W-:Y:S02]  /*08f0*/  ISETP.GT.AND P0, PT, R8.reuse, 0x1e, PT ;  /* 0x0000001e0800780c */ /* 0x042fe40003f04270 */
[----:B------:R-:W-:Y:S02]  /*0900*/  ISETP.NE.AND P1, PT, R8, RZ, PT ;  /* 0x000000ff0800720c */ /* 0x000fe40003f25270 */
[----:B--2---:R-:W-:Y:S02]  /*0910*/  SEL R5, R0, RZ, !P0 ;  /* 0x000000ff00057207 */ /* 0x004fe40004000000 */
[----:B------:R-:W-:-:S03]  /*0920*/  ISETP.GT.AND P0, PT, R8, 0x1d, PT ;  /* 0x0000001d0800780c */ /* 0x000fc60003f04270 */
[----:B------:R-:W-:-:S05]  /*0930*/  IMAD.IADD R5, R5, 0x1, R4 ;  /* 0x0000000105057824 */ /* 0x000fca00078e0204 */
[----:B------:R-:W1:Y:S01]  /*0940*/  SHFL.DOWN PT, R0, R5, 0x2, 0x1f ;  /* 0x08401f0005007f89 */ /* 0x000e6200000e0000 */
[----:B0-----:R-:W0:Y:S01]  /*0950*/  @!P1 S2R R6, SR_CgaCtaId ;  /* 0x0000000000069919 */ /* 0x001e220000008800 */
[----:B-1----:R-:W-:Y:S02]  /*0960*/  SEL R0, R0, RZ, !P0 ;  /* 0x000000ff00007207 */ /* 0x002fe40004000000 */
[----:B------:R-:W-:-:S03]  /*0970*/  ISETP.GT.AND P0, PT, R8, 0x1b, PT ;  /* 0x0000001b0800780c */ /* 0x000fc60003f04270 */
[----:B------:R-:W-:Y:S01]  /*0980*/  IMAD.IADD R0, R5, 0x1, R0 ;  /* 0x0000000105007824 */ /* 0x000fe200078e0200 */
[----:B------:R-:W-:-:S04]  /*0990*/  @!P1 MOV R5, 0x400 ;  /* 0x0000040000059802 */ /* 0x000fc80000000f00 */
[----:B------:R-:W1:Y:S01]  /*09a0*/  SHFL.DOWN PT, R2, R0, 0x4, 0x1f ;  /* 0x08801f0000027f89 */ /* 0x000e6200000e0000 */
[----:B0-----:R-:W-:Y:S02]  /*09b0*/  @!P1 LEA R5, R6, R5, 0x18 ;  /* 0x0000000506059211 */ /* 0x001fe400078ec0ff */
[----:B-1----:R-:W-:Y:S02]  /*09c0*/  SEL R7, R2, RZ, !P0 ;  /* 0x000000ff02077207 */ /* 0x002fe40004000000 */
        /* <DEDUP_REMOVED lines=19> */
[----:B--2---:R-:W-:Y:S04]  /*0b00*/  LDS R0, [UR4+0xc] ;  /* 0x00000c04ff007984 */ /* 0x004fe80008000800 */
[----:B------:R-:W0:Y:S04]  /*0b10*/  LDS.128 R4, [UR4+0x10] ;  /* 0x00001004ff047984 */ /* 0x000e280008000c00 */
[----:B------:R-:W1:Y:S01]  /*0b20*/  LDS.64 R2, [UR4+0x20] ;  /* 0x00002004ff027984 */ /* 0x000e620008000a00 */
[----:B0-----:R-:W-:-:S04]  /*0b30*/  IADD3 R0, PT, PT, R4, R0, R9 ;  /* 0x0000000004007210 */ /* 0x001fc80007ffe009 */
[----:B------:R-:W-:-:S04]  /*0b40*/  IADD3 R0, PT, PT, R6, R0, R5 ;  /* 0x0000000006007210 */ /* 0x000fc80007ffe005 */
[----:B-1----:R-:W-:-:S05]  /*0b50*/  IADD3 R0, PT, PT, R2, R0, R7 ;  /* 0x0000000002007210 */ /* 0x002fca0007ffe007 */
[----:B------:R-:W-:Y:S01]  /*0b60*/  IMAD.IADD R9, R0, 0x1, R3 ;  /* 0x0000000100097824 */ /* 0x000fe200078e0203 */
[----:B------:R-:W-:Y:S06]  /*0b70*/  BRA `(.L_x_259) ;  /* 0x0000001400307947 */ /* 0x000fec0003800000 */
.L_x_258:
[----:B------:R-:W-:Y:S01]  /*0b80*/  LOP3.LUT R2, R3, 0x3e0, RZ, 0xc0, !PT ;  /* 0x000003e003027812 */ /* 0x000fe200078ec0ff */
[----:B------:R-:W1:Y:S03]  /*0b90*/  S2R R10, SR_LANEID ;  /* 0x00000000000a7919 */ /* 0x000e660000000000 */
[----:B0-----:R-:W-:Y:S01]  /*0ba0*/  LOP3.LUT R7, RZ, R2, RZ, 0x33, !PT ;  /* 0x00000002ff077212 */ /* 0x001fe200078e33ff */
[----:B------:R-:W-:-:S04]  /*0bb0*/  VIADD R5, R2, 0x20 ;  /* 0x0000002002057836 */ /* 0x000fc80000000000 */
[----:B------:R-:W-:Y:S01]  /*0bc0*/  IMAD.IADD R7, R0, 0x1, R7 ;  /* 0x0000000100077824 */ /* 0x000fe200078e0207 */
[----:B------:R-:W-:-:S04]  /*0bd0*/  ISETP.GT.AND P0, PT, R5, R0, PT ;  /* 0x000000000500720c */ /* 0x000fc80003f04270 */
[----:B------:R-:W-:-:S05]  /*0be0*/  SEL R7, R7, 0x1f, P0 ;  /* 0x0000001f07077807 */ /* 0x000fca0000000000 */
[----:B-----5:R-:W0:Y:S01]  /*0bf0*/  SHFL.DOWN PT, R2, R4, 0x1, R7 ;  /* 0x0820000004027989 */ /* 0x020e2200000e0007 */
[CC--:B-1----:R-:W-:Y:S01]  /*0c00*/  ISETP.GE.AND P0, PT, R10.reuse, R7.reuse, PT ;  /* 0x000000070a00720c */ /* 0x0c2fe20003f06270 */
[C---:B------:R-:W-:Y:S01]  /*0c10*/  VIADD R6, R10.reuse, 0x2 ;  /* 0x000000020a067836 */ /* 0x040fe20000000000 */
[C---:B------:R-:W-:Y:S01]  /*0c20*/  ISETP.NE.AND P1, PT, R10.reuse, RZ, PT ;  /* 0x000000ff0a00720c */ /* 0x040fe20003f25270 */
[----:B------:R-:W-:Y:S01]  /*0c30*/  VIADD R8, R10, 0x4 ;  /* 0x000000040a087836 */ /* 0x000fe20000000000 */
[----:B0-----:R-:W-:Y:S02]  /*0c40*/  SEL R5, R2, RZ, !P0 ;  /* 0x000000ff02057207 */ /* 0x001fe40004000000 */
        /* <DEDUP_REMOVED lines=35> */
[----:B------:R-:W0:Y:S04]  /*0e80*/  LDS.128 R4, [UR4+0x10] ;  /* 0x00001004ff047984 */ /* 0x000e280008000c00 */
[----:B------:R-:W2:Y:S04]  /*0e90*/  LDS R2, [UR4+0xc] ;  /* 0x00000c04ff027984 */ /* 0x000ea80008000800 */
[----:B------:R-:W3:Y:S01]  /*0ea0*/  LDS.64 R10, [UR4+0x20] ;  /* 0x00002004ff0a7984 */ /* 0x000ee20008000a00 */
[----:B0-----:R-:W-:Y:S02]  /*0eb0*/  SEL R4, R4, RZ, P2 ;  /* 0x000000ff04047207 */ /* 0x001fe40001000000 */
[----:B------:R-:W-:-:S02]  /*0ec0*/  ISETP.GT.AND P2, PT, R0, 0x60, PT ;  /* 0x000000600000780c */ /* 0x000fc40003f44270 */
[----:B--2---:R-:W-:Y:S02]  /*0ed0*/  SEL R2, R2, RZ, P1 ;  /* 0x000000ff02027207 */ /* 0x004fe40000800000 */
        /* <DEDUP_REMOVED lines=8> */
[----:B---3--:R-:W-:Y:S02]  /*0f60*/  SEL R10, R10, RZ, P2 ;  /* 0x000000ff0a0a7207 */ /* 0x008fe40001000000 */
[----:B------:R-:W-:Y:S02]  /*0f70*/  SEL R11, R11, RZ, P3 ;  /* 0x000000ff0b0b7207 */ /* 0x000fe40001800000 */
[----:B------:R-:W-:-:S05]  /*0f80*/  IADD3 R2, PT, PT, R10, R2, R7 ;  /* 0x000000020a027210 */ /* 0x000fca0007ffe007 */
[----:B-1----:R-:W-:Y:S01]  /*0f90*/  IMAD.IADD R9, R2, 0x1, R11 ;  /* 0x0000000102097824 */ /* 0x002fe200078e020b */
[----:B------:R-:W-:Y:S06]  /*0fa0*/  BRA `(.L_x_259) ;  /* 0x0000001000247947 */ /* 0x000fec0003800000 */
.L_x_245:
[----:B------:R-:W0:Y:S01]  /*0fb0*/  S2R R0, SR_TID.X ;  /* 0x0000000000007919 */ /* 0x000e220000002100 */
[----:B------:R-:W1:Y:S01]  /*0fc0*/  LDC.64 R4, c[0x0][0x380] ;  /* 0x0000e000ff047b82 */ /* 0x000e620000000a00 */
[----:B0-----:R-:W-:-:S04]  /*0fd0*/  VIADD R7, R0, UR7 ;  /* 0x0000000700077c36 */ /* 0x001fc80008000000 */
[----:B-1----:R-:W-:-:S05]  /*0fe0*/  IMAD.WIDE.U32 R4, R7, 0x4, R4 ;  /* 0x0000000407047825 */ /* 0x002fca00078e0004 */
[----:B------:R-:W2:Y:S04]  /*0ff0*/  LDG.E R6, desc[UR14][R4.64] ;  /* 0x0000000e04067981 */ /* 0x000ea8000c1e1900 */
[----:B------:R-:W2:Y:S04]  /*1000*/  LDG.E R7, desc[UR14][R4.64+0x400] ;  /* 0x0004000e04077981 */ /* 0x000ea8000c1e1900 */
[----:B------:R-:W2:Y:S04]  /*1010*/  LDG.E R8, desc[UR14][R4.64+0x800] ;  /* 0x0008000e04087981 */ /* 0x000ea8000c1e1900 */
[----:B------:R-:W3:Y:S04]  /*1020*/  LDG.E R9, desc[UR14][R4.64+0xc00] ;  /* 0x000c000e04097981 */ /* 0x000ee8000c1e1900 */
[----:B------:R-:W3:Y:S04]  /*1030*/  LDG.E R10, desc[UR14][R4.64+0x1000] ;  /* 0x0010000e040a7981 */ /* 0x000ee8000c1e1900 */
[----:B------:R-:W4:Y:S04]  /*1040*/  LDG.E R11, desc[UR14][R4.64+0x1400] ;  /* 0x0014000e040b7981 */ /* 0x000f28000c1e1900 */
[----:B------:R-:W4:Y:S04]  /*1050*/  LDG.E R12, desc[UR14][R4.64+0x1800] ;  /* 0x0018000e040c7981 */ /* 0x000f28000c1e1900 */
[----:B------:R-:W5:Y:S04]  /*1060*/  LDG.E R13, desc[UR14][R4.64+0x1c00] ;  /* 0x001c000e040d7981 */ /* 0x000f68000c1e1900 */
[----:B------:R-:W5:Y:S04]  /*1070*/  LDG.E R14, desc[UR14][R4.64+0x2000] ;  /* 0x0020000e040e7981 */ /* 0x000f68000c1e1900 */
[----:B------:R-:W5:Y:S04]  /*1080*/  LDG.E R15, desc[UR14][R4.64+0x2400] ;  /* 0x0024000e040f7981 */ /* 0x000f68000c1e1900 */
[----:B------:R-:W5:Y:S04]  /*1090*/  LDG.E R16, desc[UR14][R4.64+0x2800] ;  /* 0x0028000e04107981 */ /* 0x000f68000c1e1900 */
[----:B------:R-:W5:Y:S04]  /*10a0*/  LDG.E R17, desc[UR14][R4.64+0x2c00] ;  /* 0x002c000e04117981 */ /* 0x000f68000c1e1900 */
[----:B------:R-:W5:Y:S04]  /*10b0*/  LDG.E R18, desc[UR14][R4.64+0x3000] ;  /* 0x0030000e04127981 */ /* 0x000f68000c1e1900 */
[----:B------:R-:W5:Y:S04]  /*10c0*/  LDG.E R19, desc[UR14][R4.64+0x3400] ;  /* 0x0034000e04137981 */ /* 0x000f68000c1e1900 */
[----:B------:R-:W5:Y:S04]  /*10d0*/  LDG.E R20, desc[UR14][R4.64+0x3800] ;  /* 0x0038000e04147981 */ /* 0x000f68000c1e1900 */
[----:B------:R-:W5:Y:S01]  /*10e0*/  LDG.E R21, desc[UR14][R4.64+0x3c00] ;  /* 0x003c000e04157981 */ /* 0x000f62000c1e1900 */
[----:B------:R-:W-:-:S04]  /*10f0*/  ISETP.GE.U32.AND P0, PT, R23, UR5, PT ;  /* 0x0000000517007c0c */ /* 0x000fc8000bf06070 */
[----:B------:R-:W-:Y:S02]  /*1100*/  ISETP.GE.U32.AND.EX P0, PT, R22, UR4, PT, P0 ;  /* 0x0000000416007c0c */ /* 0x000fe4000bf06100 */
[----:B--2---:R-:W-:-:S04]  /*1110*/  IADD3 R6, PT, PT, R8, R7, R6 ;  /* 0x0000000708067210 */ /* 0x004fc80007ffe006 */
[----:B---3--:R-:W-:-:S04]  /*1120*/  IADD3 R6, PT, PT, R10, R9, R6 ;  /* 0x000000090a067210 */ /* 0x008fc80007ffe006 */
[----:B----4-:R-:W-:-:S04]  /*1130*/  IADD3 R6, PT, PT, R12, R11, R6 ;  /* 0x0000000b0c067210 */ /* 0x010fc80007ffe006 */
[----:B-----5:R-:W-:-:S04]  /*1140*/  IADD3 R6, PT, PT, R14, R13, R6 ;  /* 0x0000000d0e067210 */ /* 0x020fc80007ffe006 */
[----:B------:R-:W-:-:S04]  /*1150*/  IADD3 R6, PT, PT, R16, R15, R6 ;  /* 0x0000000f10067210 */ /* 0x000fc80007ffe006 */
[----:B------:R-:W-:-:S04]  /*1160*/  IADD3 R6, PT, PT, R18, R17, R6 ;  /* 0x0000001112067210 */ /* 0x000fc80007ffe006 */
[----:B------:R-:W-:-:S05]  /*1170*/  IADD3 R6, PT, PT, R20, R19, R6 ;  /* 0x0000001314067210 */ /* 0x000fca0007ffe006 */
[----:B------:R-:W-:Y:S01]  /*1180*/  IMAD.IADD R8, R21, 0x1, R6 ;  /* 0x0000000115087824 */ /* 0x000fe200078e0206 */
[----:B------:R-:W-:Y:S06]  /*1190*/  @!P0 BRA `(.L_x_260) ;  /* 0x0000000c00008947 */ /* 0x000fec0003800000 */
[----:B------:R-:W-:Y:S01]  /*11a0*/  UIADD3 UR8, UP0, UPT, UR5, UR7, URZ ;  /* 0x0000000705087290 */ /* 0x000fe2000ff1e0ff */
[----:B------:R-:W-:Y:S01]  /*11b0*/  IADD3 R20, P1, PT, R2, -0x1000, RZ ;  /* 0xfffff00002147810 */ /* 0x000fe20007f3e0ff */
[----:B------:R-:W0:Y:S01]  /*11c0*/  LDCU.64 UR12, c[0x0][0x380] ;  /* 0x00007000ff0c77ac */ /* 0x000e220008000a00 */
[----:B------:R-:W-:Y:S02]  /*11d0*/  LOP3.LUT R5, RZ, R0, RZ, 0x33, !PT ;  /* 0x00000000ff057212 */ /* 0x000fe400078e33ff */
[----:B------:R-:W-:Y:S01]  /*11e0*/  IADD3.X R9, PT, PT, R3, -0x1, RZ, P1, !PT ;  /* 0xffffffff03097810 */ /* 0x000fe20000ffe4ff */
[----:B------:R-:W-:Y:S01]  /*11f0*/  UIADD3.X UR9, UPT, UPT, URZ, UR4, URZ, UP0, !UPT ;  /* 0x00000004ff097290 */ /* 0x000fe200087fe4ff */
[----:B------:R-:W-:Y:S01]  /*1200*/  ISETP.LT.U32.AND P0, PT, R20, UR8, PT ;  /* 0x0000000814007c0c */ /* 0x000fe2000bf01070 */
[----:B------:R-:W-:Y:S01]  /*1210*/  UMOV UR6, UR5 ;  /* 0x0000000500067c82 */ /* 0x000fe20008000000 */
[----:B------:R-:W-:Y:S01]  /*1220*/  IADD3 R11, P2, PT, R0, UR8, RZ ;  /* 0x00000008000b7c10 */ /* 0x000fe2000ff5e0ff */
[----:B------:R-:W-:Y:S01]  /*1230*/  UMOV UR4, URZ ;  /* 0x000000ff00047c82 */ /* 0x000fe20008000000 */
[----:B------:R-:W-:Y:S01]  /*1240*/  IADD3 R5, PT, PT, R2, -UR5, R5 ;  /* 0x8000000502057c10 */ /* 0x000fe2000fffe005 */
[----:B------:R-:W-:Y:S01]  /*1250*/  IMAD.U32 R10, RZ, RZ, UR9 ;  /* 0x00000009ff0a7e24 */ /* 0x000fe2000f8e00ff */
[----:B------:R-:W-:Y:S01]  /*1260*/  UMOV UR10, UR8 ;  /* 0x00000008000a7c82 */ /* 0x000fe20008000000 */
[----:B------:R-:W-:-:S02]  /*1270*/  IMAD.X R4, RZ, RZ, UR9, P2 ;  /* 0x00000009ff047e24 */ /* 0x000fc400090e06ff */
[----:B------:R-:W-:Y:S01]  /*1280*/  VIADD R7, R5, -UR7 ;  /* 0x8000000705077c36 */ /* 0x000fe20008000000 */
[----:B------:R-:W-:Y:S01]  /*1290*/  ISETP.GT.U32.AND.EX P0, PT, R10, R9, PT, P0 ;  /* 0x000000090a00720c */ /* 0x000fe20003f04100 */
[----:B------:R-:W-:Y:S01]  /*12a0*/  UMOV UR7, UR9 ;  /* 0x0000000900077c82 */ /* 0x000fe20008000000 */
[----:B0-----:R-:W-:-:S04]  /*12b0*/  LEA R6, P1, R11, UR12, 0x2 ;  /* 0x0000000c0b067c11 */ /* 0x001fc8000f8210ff */
[----:B------:R-:W-:Y:S02]  /*12c0*/  IADD3 R6, P2, PT, R6, 0x2000, RZ ;  /* 0x0000200006067810 */ /* 0x000fe40007f5e0ff */
[----:B------:R-:W-:-:S05]  /*12d0*/  LEA.HI.X R11, R11, UR13, R4, 0x2, P1 ;  /* 0x0000000d0b0b7c11 */ /* 0x000fca00088f1404 */
[----:B------:R-:W-:Y:S01]  /*12e0*/  IMAD.X R11, RZ, RZ, R11, P2 ;  /* 0x000000ffff0b7224 */ /* 0x000fe200010e060b */
[----:B------:R-:W-:Y:S06]  /*12f0*/  @P0 BRA `(.L_x_261) ;  /* 0x0000000000d40947 */ /* 0x000fec0003800000 */
[----:B------:R-:W0:Y:S01]  /*1300*/  LDC.64 R2, c[0x0][0x3b8] ;  /* 0x0000ee00ff027b82 */ /* 0x000e220000000a00 */
[----:B------:R-:W1:Y:S01]  /*1310*/  LDCU.64 UR12, c[0x0][0x380] ;  /* 0x00007000ff0c77ac */ /* 0x000e620008000a00 */
[----:B------:R-:W-:Y:S01]  /*1320*/  NOP ;  /* 0x0000000000007918 */ /* 0x000fe20000000000 */
.L_x_262:
[----:B------:R-:W-:-:S05]  /*1330*/  IADD3 R5, P0, PT, R0, UR8, RZ ;  /* 0x0000000800057c10 */ /* 0x000fca000ff1e0ff */
[----:B------:R-:W-:Y:S01]  /*1340*/  IMAD.X R10, RZ, RZ, UR9, P0 ;  /* 0x00000009ff0a7e24 */ /* 0x000fe200080e06ff */
[----:B-1----:R-:W-:-:S04]  /*1350*/  LEA R4, P0, R5, UR12, 0x2 ;  /* 0x0000000c05047c11 */ /* 0x002fc8000f8010ff */
[----:B------:R-:W-:-:S05]  /*1360*/  LEA.HI.X R5, R5, UR13, R10, 0x2, P0 ;  /* 0x0000000d05057c11 */ /* 0x000fca00080f140a */
        /* <DEDUP_REMOVED lines=15> */
[----:B------:R1:W5:Y:S01]  /*1460*/  LDG.E R21, desc[UR14][R4.64+0x3c00] ;  /* 0x003c000e04157981 */ /* 0x000362000c1e1900 */
[----:B------:R-:W-:-:S02]  /*1470*/  USHF.R.S32.HI UR11, URZ, 0x1f, UR5 ;  /* 0x0000001fff0b7899 */ /* 0x000fc40008011405 */
[----:B------:R-:W-:-:S04]  /*1480*/  UIADD3 UR6, UP0, UPT, UR5, UR10, URZ ;  /* 0x0000000a05067290 */ /* 0x000fc8000ff1e0ff */
[----:B------:R-:W-:Y:S01]  /*1490*/  UIADD3.X UR7, UPT, UPT, UR11, UR7, URZ, UP0, !UPT ;  /* 0x000000070b077290 */ /* 0x000fe200087fe4ff */
[----:B--2---:R-:W-:Y:S02]  /*14a0*/  IADD3 R22, PT, PT, R22, R23, R8 ;  /* 0x0000001716167210 */ /* 0x004fe40007ffe008 */
[----:B0-----:R-:W-:-:S04]  /*14b0*/  IADD3 R8, P1, PT, R2, -UR8, RZ ;  /* 0x8000000802087c10 */ /* 0x001fc8000ff3e0ff */
[----:B------:R-:W-:Y:S02]  /*14c0*/  ISETP.GE.U32.AND P0, PT, R8, UR5, PT ;  /* 0x0000000508007c0c */ /* 0x000fe4000bf06070 */
[----:B---3--:R-:W-:Y:S02]  /*14d0*/  IADD3 R22, PT, PT, R25, R24, R22 ;  /* 0x0000001819167210 */ /* 0x008fe40007ffe016 */
[----:B-1----:R-:W-:-:S04]  /*14e0*/  IADD3.X R4, PT, PT, R3, ~UR9, RZ, P1, !PT ;  /* 0x8000000903047c10 */ /* 0x002fc80008ffe4ff */
[----:B------:R-:W-:Y:S02]  /*14f0*/  ISETP.GE.U32.AND.EX P0, PT, R4, UR11, PT, P0 ;  /* 0x0000000b04007c0c */ /* 0x000fe4000bf06100 */
[----:B----4-:R-:W-:-:S04]  /*1500*/  IADD3 R22, PT, PT, R27, R26, R22 ;  /* 0x0000001a1b167210 */ /* 0x010fc80007ffe016 */
[----:B-----5:R-:W-:-:S04]  /*1510*/  IADD3 R18, PT, PT, R19, R18, R22 ;  /* 0x0000001213127210 */ /* 0x020fc80007ffe016 */
[----:B------:R-:W-:-:S04]  /*1520*/  IADD3 R10, PT, PT, R10, R15, R18 ;  /* 0x0000000f0a0a7210 */ /* 0x000fc80007ffe012 */
[----:B------:R-:W-:-:S04]  /*1530*/  IADD3 R10, PT, PT, R16, R17, R10 ;  /* 0x00000011100a7210 */ /* 0x000fc80007ffe00a */
[----:B------:R-:W-:-:S04]  /*1540*/  IADD3 R10, PT, PT, R13, R14, R10 ;  /* 0x0000000e0d0a7210 */ /* 0x000fc80007ffe00a */
[----:B------:R-:W-:Y:S01]  /*1550*/  IADD3 R8, PT, PT, R21, R12, R10 ;  /* 0x0000000c15087210 */ /* 0x000fe20007ffe00a */
[----:B------:R-:W-:Y:S06]  /*1560*/  @!P0 BRA `(.L_x_260) ;  /* 0x00000008000c8947 */ /* 0x000fec0003800000 */
[----:B------:R-:W-:Y:S02]  /*1570*/  UIADD3 UR8, UP0, UPT, UR5, UR8, URZ ;  /* 0x0000000805087290 */ /* 0x000fe4000ff1e0ff */
[----:B------:R-:W-:Y:S01]  /*1580*/  IMAD.U32 R5, RZ, RZ, UR5 ;  /* 0x00000005ff057e24 */ /* 0x000fe2000f8e00ff */
[----:B------:R-:W-:Y:S01]  /*1590*/  UIADD3 UR4, UPT, UPT, UR4, 0x1, URZ ;  /* 0x0000000104047890 */ /* 0x000fe2000fffe0ff */
[----:B------:R-:W-:Y:S01]  /*15a0*/  IMAD.MOV.U32 R10, RZ, RZ, R6 ;  /* 0x000000ffff0a7224 */ /* 0x000fe200078e0006 */
[----:B------:R-:W-:Y:S01]  /*15b0*/  UIADD3.X UR9, UPT, UPT, UR11, UR9, URZ, UP0, !UPT ;  /* 0x000000090b097290 */ /* 0x000fe200087fe4ff */
[----:B------:R-:W-:Y:S01]  /*15c0*/  VIADD R7, R7, -UR5 ;  /* 0x8000000507077c36 */ /* 0x000fe20008000000 */
[----:B------:R-:W-:Y:S01]  /*15d0*/  ISETP.LT.U32.AND P0, PT, R20, UR8, PT ;  /* 0x0000000814007c0c */ /* 0x000fe2000bf01070 */
[----:B------:R-:W-:Y:S01]  /*15e0*/  IMAD.WIDE R10, R5, 0x4, R10 ;  /* 0x00000004050a7825 */ /* 0x000fe200078e020a */
[----:B------:R-:W-:-:S03]  /*15f0*/  UMOV UR10, UR6 ;  /* 0x00000006000a7c82 */ /* 0x000fc60008000000 */
[----:B------:R-:W-:Y:S02]  /*1600*/  IMAD.U32 R4, RZ, RZ, UR9 ;  /* 0x00000009ff047e24 */ /* 0x000fe4000f8e00ff */
[----:B------:R-:W-:-:S03]  /*1610*/  IMAD.MOV.U32 R6, RZ, RZ, R10 ;  /* 0x000000ffff067224 */ /* 0x000fc600078e000a */
[----:B------:R-:W-:-:S13]  /*1620*/  ISETP.GT.U32.AND.EX P0, PT, R4, R9, PT, P0 ;  /* 0x000000090400720c */ /* 0x000fda0003f04100 */
[----:B------:R-:W-:Y:S05]  /*1630*/  @!P0 BRA `(.L_x_262) ;  /* 0xfffffffc003c8947 */ /* 0x000fea000383ffff */
[----:B------:R-:W-:-:S05]  /*1640*/  UMOV UR6, UR5 ;  /* 0x0000000500067c82 */ /* 0x000fca0008000000 */
.L_x_261:
[C---:B------:R-:W-:Y:S01]  /*1650*/  VIADD R5, R2.reuse, -UR8 ;  /* 0x8000000802057c36 */ /* 0x040fe20008000000 */
[----:B------:R-:W-:Y:S01]  /*1660*/  ISETP.LE.U32.AND P1, PT, R2, UR8, PT ;  /* 0x0000000802007c0c */ /* 0x000fe2000bf23070 */
[----:B------:R-:W-:Y:S01]  /*1670*/  IMAD.U32 R4, RZ, RZ, UR9 ;  /* 0x00000009ff047e24 */ /* 0x000fe2000f8e00ff */
[----:B------:R-:W-:Y:S02]  /*1680*/  BSSY.RECONVERGENT B1, `(.L_x_260) ;  /* 0x0000071000017945 */ /* 0x000fe40003800200 */
[----:B------:R-:W-:-:S04]  /*1690*/  ISETP.GE.AND P0, PT, R0, R5, PT ;  /* 0x000000050000720c */ /* 0x000fc80003f06270 */
[----:B------:R-:W-:-:S13]  /*16a0*/  ISETP.GE.U32.OR.EX P0, PT, R4, R3, P0, P1 ;  /* 0x000000030400720c */ /* 0x000fda0000706510 */
[----:B------:R-:W-:Y:S05]  /*16b0*/  @P0 BRA `(.L_x_263) ;  /* 0x0000000400b40947 */ /* 0x000fea0003800000 */
[----:B------:R-:W0:Y:S01]  /*16c0*/  LDC R4, c[0x0][0x3c0] ;  /* 0x0000f000ff047b82 */ /* 0x000e220000000800 */
[----:B------:R-:W-:Y:S01]  /*16d0*/  USHF.L.U32 UR5, UR16, 0xc, URZ ;  /* 0x0000000c10057899 */ /* 0x000fe200080006ff */
[----:B------:R-:W-:Y:S01]  /*16e0*/  LOP3.LUT R3, RZ, R0, RZ, 0x33, !PT ;  /* 0x00000000ff037212 */ /* 0x000fe200078e33ff */
[----:B------:R-:W-:Y:S02]  /*16f0*/  BSSY.RECONVERGENT B2, `(.L_x_264) ;  /* 0x000002e000027945 */ /* 0x000fe40003800200 */
[----:B------:R-:W-:-:S06]  /*1700*/  UIADD3 UR5, UPT, UPT, UR5, UR6, URZ ;  /* 0x0000000605057290 */ /* 0x000fcc000fffe0ff */
[----:B------:R-:W-:Y:S01]  /*1710*/  IADD3 R2, PT, PT, R2, -UR5, R3 ;  /* 0x8000000502027c10 */ /* 0x000fe2000fffe003 */
[----:B0-----:R-:W-:-:S04]  /*1720*/  IMAD R3, R4, UR4, RZ ;  /* 0x0000000404037c24 */ /* 0x001fc8000f8e02ff */
[----:B------:R-:W-:-:S05]  /*1730*/  IMAD R2, R3, -0x1000, R2 ;  /* 0xfffff00003027824 */ /* 0x000fca00078e0202 */
[C---:B------:R-:W-:Y:S02]  /*1740*/  ISETP.GE.U32.AND P0, PT, R2.reuse, 0xf00, PT ;  /* 0x00000f000200780c */ /* 0x040fe40003f06070 */
[----:B------:R-:W-:Y:S01]  /*1750*/  LEA.HI R20, R2, 0x1, RZ, 0x18 ;  /* 0x0000000102147811 */ /* 0x000fe200078fc0ff */
[----:B------:R-:W-:-:S03]  /*1760*/  IMAD.MOV.U32 R2, RZ, RZ, R0 ;  /* 0x000000ffff027224 */ /* 0x000fc600078e0000 */
[----:B------:R-:W-:-:S04]  /*1770*/  LOP3.LUT R21, R20, 0xf, RZ, 0xc0, !PT ;  /* 0x0000000f14157812 */ /* 0x000fc800078ec0ff */
[----:B------:R-:W-:-:S03]  /*1780*/  ISETP.NE.AND P1, PT, R21, RZ, PT ;  /* 0x000000ff1500720c */ /* 0x000fc60003f25270 */
[----:B------:R-:W-:Y:S10]  /*1790*/  @!P0 BRA `(.L_x_265) ;  /* 0x00000000008c8947 */ /* 0x000ff40003800000 */
[----:B------:R-:W-:-:S04]  /*17a0*/  LEA.HI R2, R7, 0x1, RZ, 0x18 ;  /* 0x0000000107027811 */ /* 0x000fc800078fc0ff */
[----:B------:R-:W-:Y:S01]  /*17b0*/  LOP3.LUT R3, R2, 0x1fffff0, RZ, 0xc0, !PT ;  /* 0x01fffff002037812 */ /* 0x000fe200078ec0ff */
[----:B------:R-:W-:-:S04]  /*17c0*/  IMAD.MOV.U32 R2, RZ, RZ, R0 ;  /* 0x000000ffff027224 */ /* 0x000fc800078e0000 */
[----:B------:R-:W-:-:S07]  /*17d0*/  IMAD.MOV R3, RZ, RZ, -R3 ;  /* 0x000000ffff037224 */ /* 0x000fce00078e0a03 */
.L_x_266:
[----:B------:R-:W-:-:S05]  /*17e0*/  IMAD.MOV.U32 R10, RZ, RZ, R6 ;  /* 0x000000ffff0a7224 */ /* 0x000fca00078e0006 */
        /* <DEDUP_REMOVED lines=16> */
[----:B------:R-:W-:-:S02]  /*18f0*/  VIADD R3, R3, 0x10 ;  /* 0x0000001003037836 */ /* 0x000fc40000000000 */
[----:B------:R-:W-:-:S03]  /*1900*/  VIADD R2, R2, 0x1000 ;  /* 0x0000100002027836 */ /* 0x000fc60000000000 */
[----:B------:R-:W-:Y:S02]  /*1910*/  ISETP.NE.AND P0, PT, R3, RZ, PT ;  /* 0x000000ff0300720c */ /* 0x000fe40003f05270 */
[----:B--2---:R-:W-:-:S04]  /*1920*/  IADD3 R14, PT, PT, R14, R15, R8 ;  /* 0x0000000f0e0e7210 */ /* 0x004fc80007ffe008 */
[----:B---3--:R-:W-:-:S04]  /*1930*/  IADD3 R14, PT, PT, R16, R17, R14 ;  /* 0x00000011100e7210 */ /* 0x008fc80007ffe00e */
[----:B----4-:R-:W-:-:S04]  /*1940*/  IADD3 R14, PT, PT, R18, R19, R14 ;  /* 0x00000013120e7210 */ /* 0x010fc80007ffe00e */
[----:B-----5:R-:W-:-:S04]  /*1950*/  IADD3 R14, PT, PT, R22, R23, R14 ;  /* 0x00000017160e7210 */ /* 0x020fc80007ffe00e */
[----:B------:R-:W-:-:S04]  /*1960*/  IADD3 R14, PT, PT, R24, R25, R14 ;  /* 0x00000019180e7210 */ /* 0x000fc80007ffe00e */
[----:B------:R-:W-:Y:S02]  /*1970*/  IADD3 R13, PT, PT, R6, R13, R14 ;  /* 0x0000000d060d7210 */ /* 0x000fe40007ffe00e */
[----:B------:R-:W-:-:S05]  /*1980*/  IADD3 R6, P2, PT, R10, 0x4000, RZ ;  /* 0x000040000a067810 */ /* 0x000fca0007f5e0ff */
[----:B0-----:R-:W-:Y:S01]  /*1990*/  IMAD.X R11, RZ, RZ, R11, P2 ;  /* 0x000000ffff0b7224 */ /* 0x001fe200010e060b */
[----:B------:R-:W-:-:S04]  /*19a0*/  IADD3 R9, PT, PT, R12, R9, R13 ;  /* 0x000000090c097210 */ /* 0x000fc80007ffe00d */
[----:B------:R-:W-:Y:S01]  /*19b0*/  IADD3 R8, PT, PT, R5, R4, R9 ;  /* 0x0000000405087210 */ /* 0x000fe20007ffe009 */
[----:B------:R-:W-:Y:S06]  /*19c0*/  @P0 BRA `(.L_x_266) ;  /* 0xfffffffc00840947 */ /* 0x000fec000383ffff */
.L_x_265:
[----:B------:R-:W-:Y:S05]  /*19d0*/  BSYNC.RECONVERGENT B2 ;  /* 0x0000000000027941 */ /* 0x000fea0003800200 */
.L_x_264:
[----:B------:R-:W-:Y:S05]  /*19e0*/  @!P1 BRA `(.L_x_263) ;  /* 0x0000000000e89947 */ /* 0x000fea0003800000 */
[----:B------:R-:W-:Y:S01]  /*19f0*/  ISETP.GE.U32.AND P0, PT, R21, 0x8, PT ;  /* 0x000000081500780c */ /* 0x000fe20003f06070 */
[----:B------:R-:W-:Y:S01]  /*1a00*/  BSSY.RECONVERGENT B2, `(.L_x_267) ;  /* 0x0000015000027945 */ /* 0x000fe20003800200 */
[----:B------:R-:W-:-:S04]  /*1a10*/  LOP3.LUT R15, R20, 0x7, RZ, 0xc0, !PT ;  /* 0x00000007140f7812 */ /* 0x000fc800078ec0ff */
[----:B------:R-:W-:-:S07]  /*1a20*/  ISETP.NE.AND P1, PT, R15, RZ, PT ;  /* 0x000000ff0f00720c */ /* 0x000fce0003f25270 */
[----:B------:R-:W-:Y:S06]  /*1a30*/  @!P0 BRA `(.L_x_268) ;  /* 0x0000000000448947 */ /* 0x000fec0003800000 */
[----:B------:R-:W-:-:S05]  /*1a40*/  IADD3 R3, P0, PT, R2, UR8, RZ ;  /* 0x0000000802037c10 */ /* 0x000fca000ff1e0ff */
[----:B------:R-:W-:Y:S01]  /*1a50*/  IMAD.X R6, RZ, RZ, UR9, P0 ;  /* 0x00000009ff067e24 */ /* 0x000fe200080e06ff */
[----:B------:R-:W-:-:S04]  /*1a60*/  LEA R4, P0, R3, UR12, 0x2 ;  /* 0x0000000c03047c11 */ /* 0x000fc8000f8010ff */
        /* <DEDUP_REMOVED lines=8> */
[----:B------:R-:W5:Y:S01]  /*1af0*/  LDG.E R13, desc[UR14][R4.64+0x1c00] ;  /* 0x001c000e040d7981 */ /* 0x000f62000c1e1900 */
[----:B------:R-:W-:Y:S01]  /*1b00*/  VIADD R2, R2, 0x800 ;  /* 0x0000080002027836 */ /* 0x000fe20000000000 */
[----:B--2---:R-:W-:-:S04]  /*1b10*/  IADD3 R3, PT, PT, R6, R3, R8 ;  /* 0x0000000306037210 */ /* 0x004fc80007ffe008 */
[----:B---3--:R-:W-:-:S04]  /*1b20*/  IADD3 R3, PT, PT, R9, R10, R3 ;  /* 0x0000000a09037210 */ /* 0x008fc80007ffe003 */
[----:B----4-:R-:W-:-:S04]  /*1b30*/  IADD3 R3, PT, PT, R11, R12, R3 ;  /* 0x0000000c0b037210 */ /* 0x010fc80007ffe003 */
[----:B-----5:R-:W-:-:S07]  /*1b40*/  IADD3 R8, PT, PT, R13, R14, R3 ;  /* 0x0000000e0d087210 */ /* 0x020fce0007ffe003 */
.L_x_268:
[----:B------:R-:W-:Y:S05]  /*1b50*/  BSYNC.RECONVERGENT B2 ;  /* 0x0000000000027941 */ /* 0x000fea0003800200 */
.L_x_267:
[----:B------:R-:W-:Y:S05]  /*1b60*/  @!P1 BRA `(.L_x_263) ;  /* 0x0000000000889947 */ /* 0x000fea0003800000 */
[----:B------:R-:W-:Y:S01]  /*1b70*/  ISETP.GE.U32.AND P0, PT, R15, 0x4, PT ;  /* 0x000000040f00780c */ /* 0x000fe20003f06070 */
[----:B------:R-:W-:Y:S01]  /*1b80*/  BSSY.RECONVERGENT B2, `(.L_x_269) ;  /* 0x000000e000027945 */ /* 0x000fe20003800200 */
[----:B------:R-:W-:-:S11]  /*1b90*/  LOP3.LUT P1, RZ, R20, 0x3, RZ, 0xc0, !PT ;  /* 0x0000000314ff7812 */ /* 0x000fd6000782c0ff */
[----:B------:R-:W-:Y:S05]  /*1ba0*/  @!P0 BRA `(.L_x_270) ;  /* 0x00000000002c8947 */ /* 0x000fea0003800000 */
[----:B------:R-:W-:-:S05]  /*1bb0*/  IADD3 R3, P0, PT, R2, UR8, RZ ;  /* 0x0000000802037c10 */ /* 0x000fca000ff1e0ff */
[----:B------:R-:W-:Y:S01]  /*1bc0*/  IMAD.X R6, RZ, RZ, UR9, P0 ;  /* 0x00000009ff067e24 */ /* 0x000fe200080e06ff */
[----:B------:R-:W-:-:S04]  /*1bd0*/  LEA R4, P0, R3, UR12, 0x2 ;  /* 0x0000000c03047c11 */ /* 0x000fc8000f8010ff */
[----:B------:R-:W-:-:S05]  /*1be0*/  LEA.HI.X R5, R3, UR13, R6, 0x2, P0 ;  /* 0x0000000d03057c11 */ /* 0x000fca00080f1406 */
[----:B------:R-:W2:Y:S04]  /*1bf0*/  LDG.E R3, desc[UR14][R4.64] ;  /* 0x0000000e04037981 */ /* 0x000ea8000c1e1900 */
[----:B------:R-:W2:Y:S04]  /*1c00*/  LDG.E R6, desc[UR14][R4.64+0x400] ;  /* 0x0004000e04067981 */ /* 0x000ea8000c1e1900 */
[----:B------:R-:W3:Y:S04]  /*1c10*/  LDG.E R10, desc[UR14][R4.64+0x800] ;  /* 0x0008000e040a7981 */ /* 0x000ee8000c1e1900 */
[----:B------:R-:W3:Y:S01]  /*1c20*/  LDG.E R9, desc[UR14][R4.64+0xc00] ;  /* 0x000c000e04097981 */ /* 0x000ee2000c1e1900 */
[----:B------:R-:W-:Y:S01]  /*1c30*/  VIADD R2, R2, 0x400 ;  /* 0x0000040002027836 */ /* 0x000fe20000000000 */
[----:B--2---:R-:W-:-:S04]  /*1c40*/  IADD3 R3, PT, PT, R6, R3, R8 ;  /* 0x0000000306037210 */ /* 0x004fc80007ffe008 */
[----:B---3--:R-:W-:-:S07]  /*1c50*/  IADD3 R8, PT, PT, R9, R10, R3 ;  /* 0x0000000a09087210 */ /* 0x008fce0007ffe003 */
.L_x_270:
[----:B------:R-:W-:Y:S05]  /*1c60*/  BSYNC.RECONVERGENT B2 ;  /* 0x0000000000027941 */ /* 0x000fea0003800200 */
.L_x_269:
[----:B------:R-:W-:Y:S05]  /*1c70*/  @!P1 BRA `(.L_x_263) ;  /* 0x0000000000449947 */ /* 0x000fea0003800000 */
[----:B------:R-:W-:Y:S02]  /*1c80*/  LOP3.LUT R7, R7, 0xffff, RZ, 0xc0, !PT ;  /* 0x0000ffff07077812 */ /* 0x000fe400078ec0ff */
[----:B------:R-:W-:Y:S02]  /*1c90*/  IADD3 R6, P0, PT, R2, UR10, RZ ;  /* 0x0000000a02067c10 */ /* 0x000fe4000ff1e0ff */
[----:B------:R-:W-:Y:S02]  /*1ca0*/  LEA.HI R2, R7, 0x1, RZ, 0x18 ;  /* 0x0000000107027811 */ /* 0x000fe400078fc0ff */
[----:B------:R-:W-:Y:S01]  /*1cb0*/  LEA R5, P1, R6, UR12, 0x2 ;  /* 0x0000000c06057c11 */ /* 0x000fe2000f8210ff */
[----:B------:R-:W-:Y:S01]  /*1cc0*/  IMAD.X R3, RZ, RZ, UR7, P0 ;  /* 0x00000007ff037e24 */ /* 0x000fe200080e06ff */
[----:B------:R-:W-:-:S04]  /*1cd0*/  LOP3.LUT R2, R2, 0x3, RZ, 0xc0, !PT ;  /* 0x0000000302027812 */ /* 0x000fc800078ec0ff */
[----:B------:R-:W-:Y:S01]  /*1ce0*/  LEA.HI.X R6, R6, UR13, R3, 0x2, P1 ;  /* 0x0000000d06067c11 */ /* 0x000fe200088f1403 */
[----:B------:R-:W-:-:S07]  /*1cf0*/  IMAD.MOV R4, RZ, RZ, -R2 ;  /* 0x000000ffff047224 */ /* 0x000fce00078e0a02 */
.L_x_271:
[----:B------:R-:W-:Y:S02]  /*1d00*/  IMAD.MOV.U32 R3, RZ, RZ, R6 ;  /* 0x000000ffff037224 */ /* 0x000fe400078e0006 */
[----:B------:R-:W-:-:S05]  /*1d10*/  IMAD.MOV.U32 R2, RZ, RZ, R5 ;  /* 0x000000ffff027224 */ /* 0x000fca00078e0005 */
[----:B------:R-:W2:Y:S01]  /*1d20*/  LDG.E R3, desc[UR14][R2.64] ;  /* 0x0000000e02037981 */ /* 0x000ea2000c1e1900 */
[----:B------:R-:W-:Y:S01]  /*1d30*/  VIADD R4, R4, 0x1 ;  /* 0x0000000104047836 */ /* 0x000fe20000000000 */
[----:B------:R-:W-:-:S04]  /*1d40*/  IADD3 R5, P1, PT, R5, 0x400, RZ ;  /* 0x0000040005057810 */ /* 0x000fc80007f3e0ff */
[----:B------:R-:W-:Y:S01]  /*1d50*/  ISETP.NE.AND P0, PT, R4, RZ, PT ;  /* 0x000000ff0400720c */ /* 0x000fe20003f05270 */
[----:B------:R-:W-:Y:S02]  /*1d60*/  IMAD.X R6, RZ, RZ, R6, P1 ;  /* 0x000000ffff067224 */ /* 0x000fe400008e0606 */
[----:B--2---:R-:W-:-:S10]  /*1d70*/  IMAD.IADD R8, R3, 0x1, R8 ;  /* 0x0000000103087824 */ /* 0x004fd400078e0208 */
[----:B------:R-:W-:Y:S05]  /*1d80*/  @P0 BRA `(.L_x_271) ;  /* 0xfffffffc00dc0947 */ /* 0x000fea000383ffff */
.L_x_263:
[----:B------:R-:W-:Y:S05]  /*1d90*/  BSYNC.RECONVERGENT B1 ;  /* 0x0000000000017941 */ /* 0x000fea0003800200 */
.L_x_260:
        /* <DEDUP_REMOVED lines=37> */
[----:B0-----:R-:W0:Y:S01]  /*1ff0*/  LDS.64 R2, [UR4+0x20] ;  /* 0x00002004ff027984 */ /* 0x001e220008000a00 */
[----:B-1----:R-:W-:-:S04]  /*2000*/  IADD3 R0, PT, PT, R4, R0, R9 ;  /* 0x0000000004007210 */ /* 0x002fc80007ffe009 */
[----:B------:R-:W-:-:S04]  /*2010*/  IADD3 R0, PT, PT, R6, R0, R5 ;  /* 0x0000000006007210 */ /* 0x000fc80007ffe005 */
[----:B0-----:R-:W-:-:S05]  /*2020*/  IADD3 R0, PT, PT, R2, R0, R7 ;  /* 0x0000000002007210 */ /* 0x001fca0007ffe007 */
[----:B------:R-:W-:-:S07]  /*2030*/  IMAD.IADD R9, R0, 0x1, R3 ;  /* 0x0000000100097824 */ /* 0x000fce00078e0203 */
.L_x_259:
[----:B------:R-:W-:Y:S05]  /*2040*/  BSYNC.RECONVERGENT B0 ;  /* 0x0000000000007941 */ /* 0x000fea0003800200 */
.L_x_244:
[----:B------:R-:W-:Y:S05]  /*2050*/  @P0 EXIT ;  /* 0x000000000000094d */ /* 0x000fea0003800000 */
[----:B------:R-:W3:Y:S02]  /*2060*/  LDCU.64 UR4, c[0x0][0x388] ;  /* 0x00007100ff0477ac */ /* 0x000ee40008000a00 */
[----:B---3--:R-:W-:-:S06]  /*2070*/  UIMAD.WIDE.U32 UR4, UR16, 0x4, UR4 ;  /* 0x00000004100478a5 */ /* 0x008fcc000f8e0004 */
[----:B0-----:R-:W-:Y:S02]  /*2080*/  IMAD.U32 R2, RZ, RZ, UR4 ;  /* 0x00000004ff027e24 */ /* 0x001fe4000f8e00ff */
[----:B------:R-:W-:-:S05]  /*2090*/  IMAD.U32 R3, RZ, RZ, UR5 ;  /* 0x00000005ff037e24 */ /* 0x000fca000f8e00ff */
[----:B------:R-:W-:Y:S01]  /*20a0*/  STG.E desc[UR14][R2.64], R9 ;  /* 0x0000000902007986 */ /* 0x000fe2000c10190e */
[----:B------:R-:W-:Y:S05]  /*20b0*/  EXIT ;  /* 0x000000000000794d */ /* 0x000fea0003800000 */
.L_x_272:
        /* <DEDUP_REMOVED lines=12> */
.L_x_443:


//--------------------- .text._ZN3cub18CUB_300001_SM_10006detail6reduce28DeviceReduceSingleTileKernelINS2_10policy_hubIiyN4cuda3std3__44plusIiEEE10Policy1000EN6thrust24THRUST_300001_SM_1000_NS10device_ptrIiEEPiyS9_iiNS7_10__identityEEEvT0_T1_T2_T3_T4_T6_ --------------------------
	.section	.text._ZN3cub18CUB_300001_SM_10006detail6reduce28DeviceReduceSingleTileKernelINS2_10policy_hubIiyN4cuda3std3__44plusIiEEE10Policy1000EN6thrust24THRUST_300001_SM_1000_NS10device_ptrIiEEPiyS9_iiNS7_10__identityEEEvT0_T1_T2_T3_T4_T6_,"ax",@progbits
	.align	128
        .global         _ZN3cub18CUB_300001_SM_10006detail6reduce28DeviceReduceSingleTileKernelINS2_10policy_hubIiyN4cuda3std3__44plusIiEEE10Policy1000EN6thrust24THRUST_300001_SM_1000_NS10device_ptrIiEEPiyS9_iiNS7_10__identityEEEvT0_T1_T2_T3_T4_T6_
        .type           _ZN3cub18CUB_300001_SM_10006detail6reduce28DeviceReduceSingleTileKernelINS2_10policy_hubIiyN4cuda3std3__44plusIiEEE10Policy1000EN6thrust24THRUST_300001_SM_1000_NS10device_ptrIiEEPiyS9_iiNS7_10__identityEEEvT0_T1_T2_T3_T4_T6_,@function
        .size           _ZN3cub18CUB_300001_SM_10006detail6reduce28DeviceReduceSingleTileKernelINS2_10policy_hubIiyN4cuda3std3__44plusIiEEE10Policy1000EN6thrust24THRUST_300001_SM_1000_NS10device_ptrIiEEPiyS9_iiNS7_10__identityEEEvT0_T1_T2_T3_T4_T6_,(.L_x_444 - _ZN3cub18CUB_300001_SM_10006detail6reduce28DeviceReduceSingleTileKernelINS2_10policy_hubIiyN4cuda3std3__44plusIiEEE10Policy1000EN6thrust24THRUST_300001_SM_1000_NS10device_ptrIiEEPiyS9_iiNS7_10__identityEEEvT0_T1_T2_T3_T4_T6_)
        .other          _ZN3cub18CUB_300001_SM_10006detail6reduce28DeviceReduceSingleTileKernelINS2_10policy_hubIiyN4cuda3std3__44plusIiEEE10Policy1000EN6thrust24THRUST_300001_SM_1000_NS10device_ptrIiEEPiyS9_iiNS7_10__identityEEEvT0_T1_T2_T3_T4_T6_,@"STO_CUDA_ENTRY STV_DEFAULT"
_ZN3cub18CUB_300001_SM_10006detail6reduce28DeviceReduceSingleTileKernelINS2_10policy_hubIiyN4cuda3std3__44plusIiEEE10Policy1000EN6thrust24THRUST_300001_SM_1000_NS10device_ptrIiEEPiyS9_iiNS7_10__identityEEEvT0_T1_T2_T3_T4_T6_:
.text._ZN3cub18CUB_300001_SM_10006detail6reduce28DeviceReduceSingleTileKernelINS2_10policy_hubIiyN4cuda3std3__44plusIiEEE10Policy1000EN6thrust24THRUST_300001_SM_1000_NS10device_ptrIiEEPiyS9_iiNS7_10__identityEEEvT0_T1_T2_T3_T4_T6_:
[----:B------:R-:W-:Y:S01]  /*0000*/  LDC R1, c[0x0][0x37c] ;  /* 0x0000df00ff017b82 */ /* 0x000fe20000000800 */
[----:B------:R-:W0:Y:S01]  /*0010*/  LDCU.64 UR4, c[0x0][0x390] ;  /* 0x00007200ff0477ac */ /* 0x000e220008000a00 */
[----:B------:R-:W1:Y:S01]  /*0020*/  LDCU.64 UR6, c[0x0][0x358] ;  /* 0x00006b00ff0677ac */ /* 0x000e620008000a00 */
[----:B0-----:R-:W-:Y:S02]  /*0030*/  IMAD.U32 R4, RZ, RZ, UR4 ;  /* 0x00000004ff047e24 */ /* 0x001fe4000f8e00ff */
[----:B------:R-:W-:-:S03]  /*0040*/  IMAD.U32 R0, RZ, RZ, UR5 ;  /* 0x00000005ff007e24 */ /* 0x000fc6000f8e00ff */
[----:B------:R-:W-:-:S04]  /*0050*/  ISETP.NE.U32.AND P0, PT, R4, RZ, PT ;  /* 0x000000ff0400720c */ /* 0x000fc80003f05070 */
[----:B------:R-:W-:-:S13]  /*0060*/  ISETP.NE.AND.EX P0, PT, R0, RZ, PT, P0 ;  /* 0x000000ff0000720c */ /* 0x000fda0003f05300 */
        /* <DEDUP_REMOVED lines=8> */
.L_x_273:
[----:B------:R-:W-:Y:S01]  /*00f0*/  ISETP.GT.U32.AND P0, PT, R4, 0xfff, PT ;  /* 0x00000fff0400780c */ /* 0x000fe20003f04070 */
[----:B------:R-:W-:Y:S03]  /*0100*/  BSSY.RECONVERGENT B0, `(.L_x_274) ;  /* 0x00001d1000007945 */ /* 0x000fe60003800200 */
[----:B------:R-:W-:-:S13]  /*0110*/  ISETP.GT.U32.AND.EX P0, PT, R0, RZ, PT, P0 ;  /* 0x000000ff0000720c */ /* 0x000fda0003f04100 */
[----:B------:R-:W-:Y:S05]  /*0120*/  @P0 BRA `(.L_x_275) ;  /* 0x0000000c00940947 */ /* 0x000fea0003800000 */
[----:B------:R-:W0:Y:S01]  /*0130*/  S2R R5, SR_TID.X ;  /* 0x0000000000057919 */ /* 0x000e220000002100 */
[----:B------:R-:W-:Y:S01]  /*0140*/  BSSY.RECONVERGENT B1, `(.L_x_276) ;  /* 0x0000009000017945 */ /* 0x000fe20003800200 */
[----:B------:R-:W-:Y:S01]  /*0150*/  IMAD.MOV.U32 R6, RZ, RZ, RZ ;  /* 0x000000ffff067224 */ /* 0x000fe200078e00ff */
[----:B0-----:R-:W-:Y:S01]  /*0160*/  ISETP.GE.U32.AND P0, PT, R5, R4, PT ;  /* 0x000000040500720c */ /* 0x001fe20003f06070 */
[----:B------:R-:W-:-:S12]  /*0170*/  IMAD.MOV.U32 R7, RZ, RZ, R5 ;  /* 0x000000ffff077224 */ /* 0x000fd800078e0005 */
[----:B------:R-:W-:Y:S05]  /*0180*/  @P0 BRA `(.L_x_277) ;  /* 0x0000000000100947 */ /* 0x000fea0003800000 */
[----:B------:R-:W0:Y:S02]  /*0190*/  LDC.64 R2, c[0x0][0x380] ;  /* 0x0000e000ff027b82 */ /* 0x000e240000000a00 */
[----:B0-----:R-:W-:-:S05]  /*01a0*/  IMAD.WIDE.U32 R2, R5, 0x4, R2 ;  /* 0x0000000405027825 */ /* 0x001fca00078e0002 */
[----:B------:R0:W5:Y:S01]  /*01b0*/  LDG.E R6, desc[UR6][R2.64] ;  /* 0x0000000602067981 */ /* 0x000162000c1e1900 */
[----:B------:R-:W-:-:S07]  /*01c0*/  VIADD R7, R5, 0x100 ;  /* 0x0000010005077836 */ /* 0x000fce0000000000 */
.L_x_277:
[----:B------:R-:W-:Y:S05]  /*01d0*/  BSYNC.RECONVERGENT B1 ;  /* 0x0000000000017941 */ /* 0x000fea0003800200 */
.L_x_276:
[----:B------:R-:W-:Y:S01]  /*01e0*/  ISETP.GE.U32.AND P0, PT, R7, R4, PT ;  /* 0x000000040700720c */ /* 0x000fe20003f06070 */
[----:B------:R-:W-:-:S12]  /*01f0*/  BSSY.RECONVERGENT B1, `(.L_x_278) ;  /* 0x0000060000017945 */ /* 0x000fd80003800200 */
[----:B------:R-:W-:Y:S05]  /*0200*/  @P0 BRA `(.L_x_279) ;  /* 0x0000000400780947 */ /* 0x000fea0003800000 */
[----:B0-----:R-:W-:Y:S01]  /*0210*/  LOP3.LUT R3, RZ, R7, RZ, 0x33, !PT ;  /* 0x00000007ff037212 */ /* 0x001fe200078e33ff */
[----:B------:R-:W-:Y:S04]  /*0220*/  BSSY.RECONVERGENT B2, `(.L_x_280) ;  /* 0x000002c000027945 */ /* 0x000fe80003800200 */
[----:B------:R-:W-:-:S05]  /*0230*/  IMAD.IADD R3, R3, 0x1, R4 ;  /* 0x0000000103037824 */ /* 0x000fca00078e0204 */
[C---:B------:R-:W-:Y:S02]  /*0240*/  ISETP.GE.U32.AND P0, PT, R3.reuse, 0xf00, PT ;  /* 0x00000f000300780c */ /* 0x040fe40003f06070 */
[----:B------:R-:W-:-:S04]  /*0250*/  LEA.HI R8, R3, 0x1, RZ, 0x18 ;  /* 0x0000000103087811 */ /* 0x000fc800078fc0ff */
[----:B------:R-:W-:-:S04]  /*0260*/  LOP3.LUT R22, R8, 0xf, RZ, 0xc0, !PT ;  /* 0x0000000f08167812 */ /* 0x000fc800078ec0ff */
[----:B------:R-:W-:-:S03]  /*0270*/  ISETP.NE.AND P1, PT, R22, RZ, PT ;  /* 0x000000ff1600720c */ /* 0x000fc60003f25270 */
[----:B------:R-:W-:Y:S10]  /*0280*/  @!P0 BRA `(.L_x_281) ;  /* 0x0000000000948947 */ /* 0x000ff40003800000 */
[----:B------:R-:W0:Y:S01]  /*0290*/  LDC.64 R2, c[0x0][0x380] ;  /* 0x0000e000ff027b82 */ /* 0x000e220000000a00 */
[----:B------:R-:W-:-:S05]  /*02a0*/  LOP3.LUT R9, R8, 0x1fffff0, RZ, 0xc0, !PT ;  /* 0x01fffff008097812 */ /* 0x000fca00078ec0ff */
[----:B------:R-:W-:Y:S02]  /*02b0*/  IMAD.MOV R9, RZ, RZ, -R9 ;  /* 0x000000ffff097224 */ /* 0x000fe400078e0a09 */
[----:B0-----:R-:W-:-:S03]  /*02c0*/  IMAD.WIDE.U32 R2, R7, 0x4, R2 ;  /* 0x0000000407027825 */ /* 0x001fc600078e0002 */
[----:B------:R-:W-:-:S05]  /*02d0*/  IADD3 R15, P0, PT, R2, 0x2000, RZ ;  /* 0x00002000020f7810 */ /* 0x000fca0007f1e0ff */
[----:B------:R-:W-:-:S08]  /*02e0*/  IMAD.X R3, RZ, RZ, R3, P0 ;  /* 0x000000ffff037224 */ /* 0x000fd000000e0603 */
.L_x_282:
        /* <DEDUP_REMOVED lines=31> */
.L_x_281:
[----:B------:R-:W-:Y:S05]  /*04e0*/  BSYNC.RECONVERGENT B2 ;  /* 0x0000000000027941 */ /* 0x000fea0003800200 */
.L_x_280:
[----:B------:R-:W-:Y:S05]  /*04f0*/  @!P1 BRA `(.L_x_279) ;  /* 0x0000000000bc9947 */ /* 0x000fea0003800000 */
[----:B------:R-:W-:Y:S01]  /*0500*/  ISETP.GE.U32.AND P0, PT, R22, 0x8, PT ;  /* 0x000000081600780c */ /* 0x000fe20003f06070 */
[----:B------:R-:W-:Y:S01]  /*0510*/  BSSY.RECONVERGENT B2, `(.L_x_283) ;  /* 0x0000013000027945 */ /* 0x000fe20003800200 */
[----:B------:R-:W-:-:S04]  /*0520*/  LOP3.LUT R17, R8, 0x7, RZ, 0xc0, !PT ;  /* 0x0000000708117812 */ /* 0x000fc800078ec0ff */
[----:B------:R-:W-:-:S07]  /*0530*/  ISETP.NE.AND P1, PT, R17, RZ, PT ;  /* 0x000000ff1100720c */ /* 0x000fce0003f25270 */
[----:B------:R-:W-:Y:S06]  /*0540*/  @!P0 BRA `(.L_x_284) ;  /* 0x00000000003c8947 */ /* 0x000fec0003800000 */
[----:B------:R-:W0:Y:S02]  /*0550*/  LDC.64 R2, c[0x0][0x380] ;  /* 0x0000e000ff027b82 */ /* 0x000e240000000a00 */
[----:B0-----:R-:W-:-:S05]  /*0560*/  IMAD.WIDE R2, R7, 0x4, R2 ;  /* 0x0000000407027825 */ /* 0x001fca00078e0202 */
        /* <DEDUP_REMOVED lines=13> */
.L_x_284:
[----:B------:R-:W-:Y:S05]  /*0640*/  BSYNC.RECONVERGENT B2 ;  /* 0x0000000000027941 */ /* 0x000fea0003800200 */
.L_x_283:
        /* <DEDUP_REMOVED lines=11> */
[----:B------:R-:W3:Y:S01]  /*0700*/  LDG.E R12, desc[UR6][R2.64+0xc00] ;  /* 0x000c0006020c7981 */ /* 0x000ee2000c1e1900 */
[----:B------:R-:W-:Y:S01]  /*0710*/  VIADD R7, R7, 0x400 ;  /* 0x0000040007077836 */ /* 0x000fe20000000000 */
[----:B--2--5:R-:W-:-:S04]  /*0720*/  IADD3 R6, PT, PT, R8, R9, R6 ;  /* 0x0000000908067210 */ /* 0x024fc80007ffe006 */
[----:B---3--:R-:W-:-:S07]  /*0730*/  IADD3 R6, PT, PT, R12, R11, R6 ;  /* 0x0000000b0c067210 */ /* 0x008fce0007ffe006 */
.L_x_286:
[----:B------:R-:W-:Y:S05]  /*0740*/  BSYNC.RECONVERGENT B2 ;  /* 0x0000000000027941 */ /* 0x000fea0003800200 */
.L_x_285:
[----:B------:R-:W-:Y:S05]  /*0750*/  @!P1 BRA `(.L_x_279) ;  /* 0x0000000000249947 */ /* 0x000fea0003800000 */
[----:B------:R-:W0:Y:S01]  /*0760*/  LDC.64 R8, c[0x0][0x380] ;  /* 0x0000e000ff087b82 */ /* 0x000e220000000a00 */
[----:B------:R-:W-:-:S07]  /*0770*/  IMAD.MOV R10, RZ, RZ, -R10 ;  /* 0x000000ffff0a7224 */ /* 0x000fce00078e0a0a */
.L_x_287:
[----:B0-----:R-:W-:-:S06]  /*0780*/  IMAD.WIDE R2, R7, 0x4, R8 ;  /* 0x0000000407027825 */ /* 0x001fcc00078e0208 */
[----:B------:R-:W2:Y:S01]  /*0790*/  LDG.E R3, desc[UR6][R2.64] ;  /* 0x0000000602037981 */ /* 0x000ea2000c1e1900 */
[----:B------:R-:W-:Y:S02]  /*07a0*/  VIADD R10, R10, 0x1 ;  /* 0x000000010a0a7836 */ /* 0x000fe40000000000 */
[----:B------:R-:W-:-:S03]  /*07b0*/  VIADD R7, R7, 0x100 ;  /* 0x0000010007077836 */ /* 0x000fc60000000000 */
[----:B------:R-:W-:Y:S01]  /*07c0*/  ISETP.NE.AND P0, PT, R10, RZ, PT ;  /* 0x000000ff0a00720c */ /* 0x000fe20003f05270 */
[----:B--2--5:R-:W-:-:S12]  /*07d0*/  IMAD.IADD R6, R3, 0x1, R6 ;  /* 0x0000000103067824 */ /* 0x024fd800078e0206 */
[----:B------:R-:W-:Y:S05]  /*07e0*/  @P0 BRA `(.L_x_287) ;  /* 0xfffffffc00e40947 */ /* 0x000fea000383ffff */
.L_x_279:
[----:B------:R-:W-:Y:S05]  /*07f0*/  BSYNC.RECONVERGENT B1 ;  /* 0x0000000000017941 */ /* 0x000fea0003800200 */
.L_x_278:
[----:B------:R-:W-:-:S04]  /*0800*/  ISETP.GE.U32.AND P0, PT, R4, 0x100, PT ;  /* 0x000001000400780c */ /* 0x000fc80003f06070 */
[----:B------:R-:W-:-:S13]  /*0810*/  ISETP.GE.U32.AND.EX P0, PT, R0, RZ, PT, P0 ;  /* 0x000000ff0000720c */ /* 0x000fda0003f06100 */
[----:B------:R-:W-:Y:S05]  /*0820*/  @!P0 BRA `(.L_x_288) ;  /* 0x0000000000ac8947 */ /* 0x000fea0003800000 */
[----:B------:R-:W1:Y:S01]  /*0830*/  S2R R8, SR_LANEID ;  /* 0x0000000000087919 */ /* 0x000e620000000000 */
[----:B------:R-:W-:Y:S01]  /*0840*/  ISETP.NE.AND P5, PT, R5, RZ, PT ;  /* 0x000000ff0500720c */ /* 0x000fe20003fa5270 */
[----:B-----5:R-:W0:Y:S01]  /*0850*/  SHFL.DOWN PT, R0, R6, 0x1, 0x1f ;  /* 0x08201f0006007f89 */ /* 0x020e2200000e0000 */
[C---:B-1----:R-:W-:Y:S02]  /*0860*/  ISETP.GT.AND P0, PT, R8.reuse, 0x1e, PT ;  /* 0x0000001e0800780c */ /* 0x042fe40003f04270 */
[----:B------:R-:W-:Y:S02]  /*0870*/  ISETP.NE.AND P1, PT, R8, RZ, PT ;  /* 0x000000ff0800720c */ /* 0x000fe40003f25270 */
[----:B0-----:R-:W-:Y:S02]  /*0880*/  SEL R3, R0, RZ, !P0 ;  /* 0x000000ff00037207 */ /* 0x001fe40004000000 */
        /* <DEDUP_REMOVED lines=21> */
[----:B0-----:R-:W-:-:S05]  /*09e0*/  SEL R3, R3, RZ, !P0 ;  /* 0x000000ff03037207 */ /* 0x001fca0004000000 */
[----:B------:R-:W-:-:S05]  /*09f0*/  IMAD.IADD R7, R2, 0x1, R3 ;  /* 0x0000000102077824 */ /* 0x000fca00078e0203 */
[----:B------:R1:W-:Y:S01]  /*0a00*/  @!P1 STS [R0+0x8], R7 ;  /* 0x0000080700009388 */ /* 0x0003e20000000800 */
[----:B------:R-:W-:Y:S06]  /*0a10*/  BAR.SYNC.DEFER_BLOCKING 0x0 ;  /* 0x0000000000007b1d */ /* 0x000fec0000010000 */
[----:B------:R-:W-:Y:S05]  /*0a20*/  @P5 BRA `(.L_x_289) ;  /* 0x0000001000f85947 */ /* 0x000fea0003800000 */
[----:B------:R-:W0:Y:S01]  /*0a30*/  S2UR UR5, SR_CgaCtaId ;  /* 0x00000000000579c3 */ /* 0x000e220000008800 */
[----:B------:R-:W-:Y:S02]  /*0a40*/  UMOV UR4, 0x400 ;  /* 0x0000040000047882 */ /* 0x000fe40000000000 */
[----:B0-----:R-:W-:-:S09]  /*0a50*/  ULEA UR4, UR5, UR4, 0x18 ;  /* 0x0000000405047291 */ /* 0x001fd2000f8ec0ff */
[----:B-1----:R-:W-:Y:S04]  /*0a60*/  LDS R0, [UR4+0xc] ;  /* 0x00000c04ff007984 */ /* 0x002fe80008000800 */
[----:B------:R-:W0:Y:S04]  /*0a70*/  LDS.128 R8, [UR4+0x10] ;  /* 0x00001004ff087984 */ /* 0x000e280008000c00 */
[----:B------:R-:W1:Y:S01]  /*0a80*/  LDS.64 R2, [UR4+0x20] ;  /* 0x00002004ff027984 */ /* 0x000e620008000a00 */
[----:B0-----:R-:W-:-:S04]  /*0a90*/  IADD3 R0, PT, PT, R8, R0, R7 ;  /* 0x0000000008007210 */ /* 0x001fc80007ffe007 */
[----:B------:R-:W-:-:S04]  /*0aa0*/  IADD3 R0, PT, PT, R10, R0, R9 ;  /* 0x000000000a007210 */ /* 0x000fc80007ffe009 */
[----:B-1----:R-:W-:-:S05]  /*0ab0*/  IADD3 R0, PT, PT, R2, R0, R11 ;  /* 0x0000000002007210 */ /* 0x002fca0007ffe00b */
[----:B------:R-:W-:Y:S01]  /*0ac0*/  IMAD.IADD R7, R0, 0x1, R3 ;  /* 0x0000000100077824 */ /* 0x000fe200078e0203 */
[----:B------:R-:W-:Y:S06]  /*0ad0*/  BRA `(.L_x_289) ;  /* 0x0000001000cc7947 */ /* 0x000fec0003800000 */
.L_x_288:
[C---:B0-----:R-:W-:Y:S01]  /*0ae0*/  LOP3.LUT R2, R5.reuse, 0x3e0, RZ, 0xc0, !PT ;  /* 0x000003e005027812 */ /* 0x041fe200078ec0ff */
[----:B------:R-:W0:Y:S01]  /*0af0*/  S2R R12, SR_LANEID ;  /* 0x00000000000c7919 */ /* 0x000e220000000000 */
[----:B------:R-:W-:Y:S02]  /*0b00*/  ISETP.NE.AND P5, PT, R5, RZ, PT ;  /* 0x000000ff0500720c */ /* 0x000fe40003fa5270 */
[----:B------:R-:W-:Y:S01]  /*0b10*/  LOP3.LUT R7, RZ, R2, RZ, 0x33, !PT ;  /* 0x00000002ff077212 */ /* 0x000fe200078e33ff */
[----:B------:R-:W-:-:S04]  /*0b20*/  VIADD R3, R2, 0x20 ;  /* 0x0000002002037836 */ /* 0x000fc80000000000 */
[----:B------:R-:W-:Y:S01]  /*0b30*/  IMAD.IADD R7, R7, 0x1, R4 ;  /* 0x0000000107077824 */ /* 0x000fe200078e0204 */
[----:B------:R-:W-:-:S04]  /*0b40*/  ISETP.GT.U32.AND P0, PT, R3, R4, PT ;  /* 0x000000040300720c */ /* 0x000fc80003f04070 */
        /* <DEDUP_REMOVED lines=10> */
[----:B------:R-:W-:Y:S01]  /*0bf0*/  @!P1 SHF.R.U32.HI R9, RZ, 0x3, R5 ;  /* 0x00000003ff099819 */ /* 0x000fe20000011605 */
[----:B------:R-:W1:Y:S03]  /*0c00*/  SHFL.DOWN PT, R7, R2, 0x2, R3 ;  /* 0x0840000002077989 */ /* 0x000e6600000e0003 */
[----:B------:R-:W-:Y:S02]  /*0c10*/  @!P1 LOP3.LUT R9, R9, 0x7c, RZ, 0xc0, !PT ;  /* 0x0000007c09099812 */ /* 0x000fe400078ec0ff */
[----:B-1----:R-:W-:Y:S02]  /*0c20*/  SEL R7, R7, RZ, !P0 ;  /* 0x000000ff07077207 */ /* 0x002fe40004000000 */
[----:B------:R-:W-:Y:S02]  /*0c30*/  ISETP.GT.AND P0, PT, R10, R3, PT ;  /* 0x000000030a00720c */ /* 0x000fe40003f04270 */
[----:B------:R-:W-:Y:S01]  /*0c40*/  @!P1 MOV R10, 0x400 ;  /* 0x00000400000a9802 */ /* 0x000fe20000000f00 */
[----:B------:R-:W-:-:S02]  /*0c50*/  IMAD.IADD R8, R2, 0x1, R7 ;  /* 0x0000000102087824 */ /* 0x000fc400078e0207 */
[----:B------:R-:W-:Y:S01]  /*0c60*/  VIADD R2, R12, 0x8 ;  /* 0x000000080c027836 */ /* 0x000fe20000000000 */
[----:B0-----:R-:W-:Y:S02]  /*0c70*/  @!P1 LEA R10, R11, R10, 0x18 ;  /* 0x0000000a0b0a9211 */ /* 0x001fe400078ec0ff */
        /* <DEDUP_REMOVED lines=11> */
[----:B0-----:R-:W-:-:S05]  /*0d30*/  SEL R7, R7, RZ, !P0 ;  /* 0x000000ff07077207 */ /* 0x001fca0004000000 */
[----:B------:R-:W-:-:S05]  /*0d40*/  IMAD.IADD R7, R2, 0x1, R7 ;  /* 0x0000000102077824 */ /* 0x000fca00078e0207 */
[----:B------:R0:W-:Y:S01]  /*0d50*/  @!P1 STS [R10+0x8], R7 ;  /* 0x000008070a009388 */ /* 0x0001e20000000800 */
[----:B------:R-:W-:Y:S06]  /*0d60*/  BAR.SYNC.DEFER_BLOCKING 0x0 ;  /* 0x0000000000007b1d */ /* 0x000fec0000010000 */
[----:B------:R-:W-:Y:S05]  /*0d70*/  @P5 BRA `(.L_x_289) ;  /* 0x0000001000245947 */ /* 0x000fea0003800000 */
[----:B------:R-:W1:Y:S01]  /*0d80*/  S2UR UR5, SR_CgaCtaId ;  /* 0x00000000000579c3 */ /* 0x000e620000008800 */
[----:B------:R-:W-:Y:S01]  /*0d90*/  UMOV UR4, 0x400 ;  /* 0x0000040000047882 */ /* 0x000fe20000000000 */
[C---:B------:R-:W-:Y:S02]  /*0da0*/  ISETP.GT.U32.AND P0, PT, R4.reuse, 0x40, PT ;  /* 0x000000400400780c */ /* 0x040fe40003f04070 */
[C---:B------:R-:W-:Y:S02]  /*0db0*/  ISETP.GT.U32.AND P6, PT, R4.reuse, 0x20, PT ;  /* 0x000000200400780c */ /* 0x040fe40003fc4070 */
[C---:B------:R-:W-:Y:S02]  /*0dc0*/  ISETP.GT.U32.AND P4, PT, R4.reuse, 0x60, PT ;  /* 0x000000600400780c */ /* 0x040fe40003f84070 */
[----:B------:R-:W-:Y:S02]  /*0dd0*/  ISETP.GT.U32.AND P2, PT, R4, 0x80, PT ;  /* 0x000000800400780c */ /* 0x000fe40003f44070 */
[----:B------:R-:W-:-:S02]  /*0de0*/  ISETP.GT.U32.AND.EX P0, PT, R0, RZ, PT, P0 ;  /* 0x000000ff0000720c */ /* 0x000fc40003f04100 */
[----:B------:R-:W-:Y:S02]  /*0df0*/  ISETP.GT.U32.AND.EX P6, PT, R0, RZ, PT, P6 ;  /* 0x000000ff0000720c */ /* 0x000fe40003fc4160 */
[C---:B------:R-:W-:Y:S02]  /*0e00*/  ISETP.GT.U32.AND P3, PT, R4.reuse, 0xa0, PT ;  /* 0x000000a00400780c */ /* 0x040fe40003f64070 */
[----:B------:R-:W-:Y:S02]  /*0e10*/  ISETP.GT.U32.AND P1, PT, R4, 0xc0, PT ;  /* 0x000000c00400780c */ /* 0x000fe40003f24070 */
[C---:B------:R-:W-:Y:S02]  /*0e20*/  ISETP.GT.U32.AND.EX P4, PT, R0.reuse, RZ, PT, P4 ;  /* 0x000000ff0000720c */ /* 0x040fe40003f84140 */
[C---:B------:R-:W-:Y:S02]  /*0e30*/  ISETP.GT.U32.AND.EX P2, PT, R0.reuse, RZ, PT, P2 ;  /* 0x000000ff0000720c */ /* 0x040fe40003f44120 */
[C---:B------:R-:W-:Y:S01]  /*0e40*/  ISETP.GT.U32.AND.EX P3, PT, R0.reuse, RZ, PT, P3 ;  /* 0x000000ff0000720c */ /* 0x040fe20003f64130 */
[----:B-1----:R-:W-:Y:S01]  /*0e50*/  ULEA UR4, UR5, UR4, 0x18 ;  /* 0x0000000405047291 */ /* 0x002fe2000f8ec0ff */
[----:B------:R-:W-:-:S08]  /*0e60*/  ISETP.GT.U32.AND.EX P1, PT, R0, RZ, PT, P1 ;  /* 0x000000ff0000720c */ /* 0x000fd00003f24110 */
[----:B0-----:R-:W0:Y:S04]  /*0e70*/  LDS.128 R8, [UR4+0x10] ;  /* 0x00001004ff087984 */ /* 0x001e280008000c00 */
[----:B------:R-:W1:Y:S04]  /*0e80*/  LDS R5, [UR4+0xc] ;  /* 0x00000c04ff057984 */ /* 0x000e680008000800 */
[----:B------:R-:W2:Y:S01]  /*0e90*/  LDS.64 R2, [UR4+0x20] ;  /* 0x00002004ff027984 */ /* 0x000ea20008000a00 */
[----:B0-----:R-:W-:Y:S02]  /*0ea0*/  SEL R8, R8, RZ, P0 ;  /* 0x000000ff08087207 */ /* 0x001fe40000000000 */
[----:B------:R-:W-:-:S02]  /*0eb0*/  ISETP.GT.U32.AND P0, PT, R4, 0xe0, PT ;  /* 0x000000e00400780c */ /* 0x000fc40003f04070 */
[----:B-1----:R-:W-:Y:S02]  /*0ec0*/  SEL R6, R5, RZ, P6 ;  /* 0x000000ff05067207 */ /* 0x002fe40003000000 */
[----:B------:R-:W-:Y:S02]  /*0ed0*/  SEL R9, R9, RZ, P4 ;  /* 0x000000ff09097207 */ /* 0x000fe40002000000 */
[----:B------:R-:W-:Y:S02]  /*0ee0*/  IADD3 R6, PT, PT, R8, R6, R7 ;  /* 0x0000000608067210 */ /* 0x000fe40007ffe007 */
[----:B------:R-:W-:Y:S02]  /*0ef0*/  SEL R10, R10, RZ, P2 ;  /* 0x000000ff0a0a7207 */ /* 0x000fe40001000000 */
[----:B------:R-:W-:Y:S02]  /*0f00*/  ISETP.GT.U32.AND.EX P0, PT, R0, RZ, PT, P0 ;  /* 0x000000ff0000720c */ /* 0x000fe40003f04100 */
[----:B------:R-:W-:-:S02]  /*0f10*/  SEL R11, R11, RZ, P3 ;  /* 0x000000ff0b0b7207 */ /* 0x000fc40001800000 */
[----:B------:R-:W-:Y:S02]  /*0f20*/  IADD3 R6, PT, PT, R10, R6, R9 ;  /* 0x000000060a067210 */ /* 0x000fe40007ffe009 */
[----:B--2---:R-:W-:Y:S02]  /*0f30*/  SEL R2, R2, RZ, P1 ;  /* 0x000000ff02027207 */ /* 0x004fe40000800000 */
[----:B------:R-:W-:Y:S02]  /*0f40*/  SEL R3, R3, RZ, P0 ;  /* 0x000000ff03037207 */ /* 0x000fe40000000000 */
[----:B------:R-:W-:-:S05]  /*0f50*/  IADD3 R2, PT, PT, R2, R6, R11 ;  /* 0x0000000602027210 */ /* 0x000fca0007ffe00b */
[----:B------:R-:W-:Y:S01]  /*0f60*/  IMAD.IADD R7, R2, 0x1, R3 ;  /* 0x0000000102077824 */ /* 0x000fe200078e0203 */
[----:B------:R-:W-:Y:S06]  /*0f70*/  BRA `(.L_x_289) ;  /* 0x0000000c00a47947 */ /* 0x000fec0003800000 */
.L_x_275:
[----:B------:R-:W0:Y:S01]  /*0f80*/  S2R R8, SR_TID.X ;  /* 0x0000000000087919 */ /* 0x000e220000002100 */
[----:B------:R-:W0:Y:S02]  /*0f90*/  LDC.64 R2, c[0x0][0x380] ;  /* 0x0000e000ff027b82 */ /* 0x000e240000000a00 */
[----:B0-----:R-:W-:-:S05]  /*0fa0*/  IMAD.WIDE.U32 R2, R8, 0x4, R2 ;  /* 0x0000000408027825 */ /* 0x001fca00078e0002 */
        /* <DEDUP_REMOVED lines=16> */
[----:B--2---:R-:W-:-:S04]  /*10b0*/  IADD3 R5, PT, PT, R7, R6, R5 ;  /* 0x0000000607057210 */ /* 0x004fc80007ffe005 */
[----:B---3--:R-:W-:Y:S01]  /*10c0*/  IADD3 R5, PT, PT, R12, R9, R5 ;  /* 0x000000090c057210 */ /* 0x008fe20007ffe005 */
[----:B------:R-:W-:Y:S01]  /*10d0*/  IMAD.MOV.U32 R9, RZ, RZ, 0x1000 ;  /* 0x00001000ff097424 */ /* 0x000fe200078e00ff */
[----:B------:R-:W-:-:S04]  /*10e0*/  IADD3 R12, P1, PT, R4, -0x1000, RZ ;  /* 0xfffff000040c7810 */ /* 0x000fc80007f3e0ff */
[----:B------:R-:W-:Y:S02]  /*10f0*/  ISETP.GE.U32.AND P0, PT, R12, 0x1000, PT ;  /* 0x000010000c00780c */ /* 0x000fe40003f06070 */
[----:B----4-:R-:W-:Y:S01]  /*1100*/  IADD3 R5, PT, PT, R14, R11, R5 ;  /* 0x0000000b0e057210 */ /* 0x010fe20007ffe005 */
[----:B------:R-:W-:Y:S01]  /*1110*/  IMAD.MOV.U32 R11, RZ, RZ, RZ ;  /* 0x000000ffff0b7224 */ /* 0x000fe200078e00ff */
[----:B------:R-:W-:-:S04]  /*1120*/  IADD3.X R14, PT, PT, R0, -0x1, RZ, P1, !PT ;  /* 0xffffffff000e7810 */ /* 0x000fc80000ffe4ff */
[----:B------:R-:W-:Y:S02]  /*1130*/  ISETP.GE.U32.AND.EX P0, PT, R14, RZ, PT, P0 ;  /* 0x000000ff0e00720c */ /* 0x000fe40003f06100 */
[----:B-----5:R-:W-:-:S04]  /*1140*/  IADD3 R5, PT, PT, R16, R13, R5 ;  /* 0x0000000d10057210 */ /* 0x020fc80007ffe005 */
[----:B------:R-:W-:-:S04]  /*1150*/  IADD3 R5, PT, PT, R18, R15, R5 ;  /* 0x0000000f12057210 */ /* 0x000fc80007ffe005 */
[----:B------:R-:W-:-:S04]  /*1160*/  IADD3 R5, PT, PT, R20, R17, R5 ;  /* 0x0000001114057210 */ /* 0x000fc80007ffe005 */
[----:B------:R-:W-:-:S05]  /*1170*/  IADD3 R5, PT, PT, R22, R19, R5 ;  /* 0x0000001316057210 */ /* 0x000fca0007ffe005 */
[----:B------:R-:W-:Y:S01]  /*1180*/  IMAD.IADD R10, R10, 0x1, R5 ;  /* 0x000000010a0a7824 */ /* 0x000fe200078e0205 */
[----:B------:R-:W-:Y:S06]  /*1190*/  @!P0 BRA `(.L_x_290) ;  /* 0x0000000000a08947 */ /* 0x000fec0003800000 */
[----:B------:R-:W0:Y:S01]  /*11a0*/  LDC.64 R4, c[0x0][0x390] ;  /* 0x0000e400ff047b82 */ /* 0x000e220000000a00 */
[----:B------:R-:W-:Y:S02]  /*11b0*/  IMAD.MOV.U32 R9, RZ, RZ, 0x1000 ;  /* 0x00001000ff097424 */ /* 0x000fe400078e00ff */
[----:B------:R-:W-:-:S07]  /*11c0*/  IMAD.MOV.U32 R11, RZ, RZ, RZ ;  /* 0x000000ffff0b7224 */ /* 0x000fce00078e00ff */
.L_x_292:
[----:B------:R-:W-:-:S04]  /*11d0*/  LEA R6, P0, R9, R2, 0x2 ;  /* 0x0000000209067211 */ /* 0x000fc800078010ff */
[----:B------:R-:W-:-:S05]  /*11e0*/  LEA.HI.X R7, R9, R3, R11, 0x2, P0 ;  /* 0x0000000309077211 */ /* 0x000fca00000f140b */
        /* <DEDUP_REMOVED lines=16> */
[----:B--2---:R-:W-:-:S02]  /*12f0*/  IADD3 R25, PT, PT, R26, R25, R10 ;  /* 0x000000191a197210 */ /* 0x004fc40007ffe00a */
[----:B0-----:R-:W-:-:S04]  /*1300*/  IADD3 R10, P1, PT, -R9, R4, RZ ;  /* 0x00000004090a7210 */ /* 0x001fc80007f3e1ff */
[----:B------:R-:W-:Y:S02]  /*1310*/  ISETP.GE.U32.AND P0, PT, R10, 0x1000, PT ;  /* 0x000010000a00780c */ /* 0x000fe40003f06070 */
[----:B---3--:R-:W-:-:S04]  /*1320*/  IADD3 R25, PT, PT, R28, R27, R25 ;  /* 0x0000001b1c197210 */ /* 0x008fc80007ffe019 */
[----:B----4-:R-:W-:-:S04]  /*1330*/  IADD3 R23, PT, PT, R23, R24, R25 ;  /* 0x0000001817177210 */ /* 0x010fc80007ffe019 */
[----:B-----5:R-:W-:Y:S01]  /*1340*/  IADD3 R21, PT, PT, R21, R0, R23 ;  /* 0x0000000015157210 */ /* 0x020fe20007ffe017 */
[----:B------:R-:W-:-:S04]  /*1350*/  IMAD.MOV.U32 R0, RZ, RZ, R5 ;  /* 0x000000ffff007224 */ /* 0x000fc800078e0005 */
[----:B------:R-:W-:Y:S01]  /*1360*/  IMAD.X R10, R0, 0x1, ~R11, P1 ;  /* 0x00000001000a7824 */ /* 0x000fe200008e0e0b */
[----:B------:R-:W-:-:S04]  /*1370*/  IADD3 R13, PT, PT, R16, R13, R21 ;  /* 0x0000000d100d7210 */ /* 0x000fc80007ffe015 */
[----:B------:R-:W-:Y:S02]  /*1380*/  ISETP.GE.U32.AND.EX P0, PT, R10, RZ, PT, P0 ;  /* 0x000000ff0a00720c */ /* 0x000fe40003f06100 */
[----:B------:R-:W-:-:S04]  /*1390*/  IADD3 R13, PT, PT, R18, R15, R13 ;  /* 0x0000000f120d7210 */ /* 0x000fc80007ffe00d */
[----:B------:R-:W-:-:S04]  /*13a0*/  IADD3 R13, PT, PT, R20, R17, R13 ;  /* 0x00000011140d7210 */ /* 0x000fc80007ffe00d */
[----:B------:R-:W-:-:S03]  /*13b0*/  IADD3 R10, PT, PT, R22, R19, R13 ;  /* 0x00000013160a7210 */ /* 0x000fc60007ffe00d */
[----:B------:R-:W-:Y:S05]  /*13c0*/  @!P0 BRA `(.L_x_291) ;  /* 0x0000000400e88947 */ /* 0x000fea0003800000 */
[----:B------:R-:W-:-:S05]  /*13d0*/  IADD3 R9, P0, PT, R9, 0x1000, RZ ;  /* 0x0000100009097810 */ /* 0x000fca0007f1e0ff */
[----:B------:R-:W-:Y:S01]  /*13e0*/  IMAD.X R11, RZ, RZ, R11, P0 ;  /* 0x000000ffff0b7224 */ /* 0x000fe200000e060b */
[----:B------:R-:W-:-:S04]  /*13f0*/  ISETP.GT.U32.AND P0, PT, R9, R12, PT ;  /* 0x0000000c0900720c */ /* 0x000fc80003f04070 */
[----:B------:R-:W-:-:S13]  /*1400*/  ISETP.GT.U32.AND.EX P0, PT, R11, R14, PT, P0 ;  /* 0x0000000e0b00720c */ /* 0x000fda0003f04100 */
[----:B------:R-:W-:Y:S05]  /*1410*/  @!P0 BRA `(.L_x_292) ;  /* 0xfffffffc006c8947 */ /* 0x000fea000383ffff */
.L_x_290:
[----:B------:R-:W-:Y:S01]  /*1420*/  IMAD.IADD R3, R4, 0x1, -R9 ;  /* 0x0000000104037824 */ /* 0x000fe200078e0a09 */
[----:B------:R-:W-:Y:S01]  /*1430*/  ISETP.GE.U32.AND P1, PT, R9, R4, PT ;  /* 0x000000040900720c */ /* 0x000fe20003f26070 */
[----:B------:R-:W-:Y:S03]  /*1440*/  BSSY.RECONVERGENT B1, `(.L_x_291) ;  /* 0x0000072000017945 */ /* 0x000fe60003800200 */
[----:B------:R-:W-:-:S04]  /*1450*/  ISETP.GE.AND P0, PT, R8, R3, PT ;  /* 0x000000030800720c */ /* 0x000fc80003f06270 */
[----:B------:R-:W-:-:S13]  /*1460*/  ISETP.GE.U32.OR.EX P0, PT, R11, R0, P0, P1 ;  /* 0x000000000b00720c */ /* 0x000fda0000706510 */
[----:B------:R-:W-:Y:S05]  /*1470*/  @P0 BRA `(.L_x_293) ;  /* 0x0000000400b80947 */ /* 0x000fea0003800000 */
[----:B------:R-:W-:Y:S01]  /*1480*/  LOP3.LUT R0, RZ, R8, RZ, 0x33, !PT ;  /* 0x00000008ff007212 */ /* 0x000fe200078e33ff */
[----:B------:R-:W-:Y:S03]  /*1490*/  BSSY.RECONVERGENT B2, `(.L_x_294) ;  /* 0x0000031000027945 */ /* 0x000fe60003800200 */
[----:B------:R-:W-:-:S04]  /*14a0*/  IADD3 R0, PT, PT, -R9, R4, R0 ;  /* 0x0000000409007210 */ /* 0x000fc80007ffe100 */
[C---:B------:R-:W-:Y:S02]  /*14b0*/  ISETP.GE.U32.AND P0, PT, R0.reuse, 0xf00, PT ;  /* 0x00000f000000780c */ /* 0x040fe40003f06070 */
[----:B------:R-:W-:Y:S01]  /*14c0*/  LEA.HI R4, R0, 0x1, RZ, 0x18 ;  /* 0x0000000100047811 */ /* 0x000fe200078fc0ff */
[----:B------:R-:W-:-:S03]  /*14d0*/  IMAD.MOV.U32 R0, RZ, RZ, R8 ;  /* 0x000000ffff007224 */ /* 0x000fc600078e0008 */
[----:B------:R-:W-:-:S04]  /*14e0*/  LOP3.LUT R24, R4, 0xf, RZ, 0xc0, !PT ;  /* 0x0000000f04187812 */ /* 0x000fc800078ec0ff */
[----:B------:R-:W-:-:S03]  /*14f0*/  ISETP.NE.AND P1, PT, R24, RZ, PT ;  /* 0x000000ff1800720c */ /* 0x000fc60003f25270 */
[----:B------:R-:W-:Y:S10]  /*1500*/  @!P0 BRA `(.L_x_295) ;  /* 0x0000000000a48947 */ /* 0x000ff40003800000 */
[----:B------:R-:W0:Y:S01]  /*1510*/  LDCU.64 UR4, c[0x0][0x380] ;  /* 0x00007000ff0477ac */ /* 0x000e220008000a00 */
[----:B------:R-:W-:Y:S02]  /*1520*/  IADD3 R3, P0, PT, R8, R9, RZ ;  /* 0x0000000908037210 */ /* 0x000fe40007f1e0ff */
[----:B------:R-:W-:-:S03]  /*1530*/  LOP3.LUT R6, R4, 0x1fffff0, RZ, 0xc0, !PT ;  /* 0x01fffff004067812 */ /* 0x000fc600078ec0ff */
[----:B------:R-:W-:Y:S02]  /*1540*/  IMAD.X R0, RZ, RZ, R11, P0 ;  /* 0x000000ffff007224 */ /* 0x000fe400000e060b */
[----:B------:R-:W-:Y:S01]  /*1550*/  IMAD.MOV R6, RZ, RZ, -R6 ;  /* 0x000000ffff067224 */ /* 0x000fe200078e0a06 */
[----:B0-----:R-:W-:-:S04]  /*1560*/  LEA R15, P2, R3, UR4, 0x2 ;  /* 0x00000004030f7c11 */ /* 0x001fc8000f8410ff */
[----:B------:R-:W-:Y:S02]  /*1570*/  IADD3 R15, P0, PT, R15, 0x2000, RZ ;  /* 0x000020000f0f7810 */ /* 0x000fe40007f1e0ff */
[----:B------:R-:W-:Y:S01]  /*1580*/  LEA.HI.X R3, R3, UR5, R0, 0x2, P2 ;  /* 0x0000000503037c11 */ /* 0x000fe200090f1400 */
[----:B------:R-:W-:-:S04]  /*1590*/  IMAD.MOV.U32 R0, RZ, RZ, R8 ;  /* 0x000000ffff007224 */ /* 0x000fc800078e0008 */
[----:B------:R-:W-:-:S07]  /*15a0*/  IMAD.X R3, RZ, RZ, R3, P0 ;  /* 0x000000ffff037224 */ /* 0x000fce00000e0603 */
.L_x_296:
        /* <DEDUP_REMOVED lines=31> */
.L_x_295:
[----:B------:R-:W-:Y:S05]  /*17a0*/  BSYNC.RECONVERGENT B2 ;  /* 0x0000000000027941 */ /* 0x000fea0003800200 */
.L_x_294:
[----:B------:R-:W-:Y:S05]  /*17b0*/  @!P1 BRA `(.L_x_293) ;  /* 0x0000000000e89947 */ /* 0x000fea0003800000 */
[----:B------:R-:W-:Y:S01]  /*17c0*/  ISETP.GE.U32.AND P0, PT, R24, 0x8, PT ;  /* 0x000000081800780c */ /* 0x000fe20003f06070 */
[----:B------:R-:W-:Y:S01]  /*17d0*/  BSSY.RECONVERGENT B2, `(.L_x_297) ;  /* 0x0000016000027945 */ /* 0x000fe20003800200 */
[----:B------:R-:W-:-:S04]  /*17e0*/  LOP3.LUT R17, R4, 0x7, RZ, 0xc0, !PT ;  /* 0x0000000704117812 */ /* 0x000fc800078ec0ff */
[----:B------:R-:W-:-:S07]  /*17f0*/  ISETP.NE.AND P1, PT, R17, RZ, PT ;  /* 0x000000ff1100720c */ /* 0x000fce0003f25270 */
[----:B------:R-:W-:Y:S06]  /*1800*/  @!P0 BRA `(.L_x_298) ;  /* 0x0000000000488947 */ /* 0x000fec0003800000 */
[----:B------:R-:W0:Y:S01]  /*1810*/  LDCU.64 UR4, c[0x0][0x380] ;  /* 0x00007000ff0477ac */ /* 0x000e220008000a00 */
[----:B------:R-:W-:-:S05]  /*1820*/  IADD3 R3, P0, PT, R0, R9, RZ ;  /* 0x0000000900037210 */ /* 0x000fca0007f1e0ff */
[----:B------:R-:W-:Y:S01]  /*1830*/  IMAD.X R6, RZ, RZ, R11, P0 ;  /* 0x000000ffff067224 */ /* 0x000fe200000e060b */
        /* <DEDUP_REMOVED lines=15> */
.L_x_298:
[----:B------:R-:W-:Y:S05]  /*1930*/  BSYNC.RECONVERGENT B2 ;  /* 0x0000000000027941 */ /* 0x000fea0003800200 */
.L_x_297:
        /* <DEDUP_REMOVED lines=18> */
.L_x_300:
[----:B------:R-:W-:Y:S05]  /*1a60*/  BSYNC.RECONVERGENT B2 ;  /* 0x0000000000027941 */ /* 0x000fea0003800200 */
.L_x_299:
[----:B------:R-:W-:Y:S05]  /*1a70*/  @!P1 BRA `(.L_x_293) ;  /* 0x0000000000389947 */ /* 0x000fea0003800000 */
[----:B------:R-:W0:Y:S01]  /*1a80*/  LDCU.64 UR4, c[0x0][0x380] ;  /* 0x00007000ff0477ac */ /* 0x000e220008000a00 */
[----:B------:R-:W-:Y:S01]  /*1a90*/  IADD3 R5, P0, PT, R0, R9, RZ ;  /* 0x0000000900057210 */ /* 0x000fe20007f1e0ff */
[----:B------:R-:W-:-:S04]  /*1aa0*/  IMAD.MOV R0, RZ, RZ, -R6 ;  /* 0x000000ffff007224 */ /* 0x000fc800078e0a06 */
[----:B------:R-:W-:Y:S01]  /*1ab0*/  IMAD.X R4, RZ, RZ, R11, P0 ;  /* 0x000000ffff047224 */ /* 0x000fe200000e060b */
[----:B0-----:R-:W-:-:S04]  /*1ac0*/  LEA R2, P1, R5, UR4, 0x2 ;  /* 0x0000000405027c11 */ /* 0x001fc8000f8210ff */
[----:B------:R-:W-:-:S09]  /*1ad0*/  LEA.HI.X R5, R5, UR5, R4, 0x2, P1 ;  /* 0x0000000505057c11 */ /* 0x000fd200088f1404 */
.L_x_301:
[----:B------:R-:W-:-:S06]  /*1ae0*/  IMAD.MOV.U32 R3, RZ, RZ, R5 ;  /* 0x000000ffff037224 */ /* 0x000fcc00078e0005 */
[----:B------:R0:W2:Y:S01]  /*1af0*/  LDG.E R3, desc[UR6][R2.64] ;  /* 0x0000000602037981 */ /* 0x0000a2000c1e1900 */
[----:B------:R-:W-:-:S05]  /*1b00*/  VIADD R0, R0, 0x1 ;  /* 0x0000000100007836 */ /* 0x000fca0000000000 */
[----:B------:R-:W-:Y:S02]  /*1b10*/  ISETP.NE.AND P0, PT, R0, RZ, PT ;  /* 0x000000ff0000720c */ /* 0x000fe40003f05270 */
[----:B0-----:R-:W-:-:S05]  /*1b20*/  IADD3 R2, P1, PT, R2, 0x400, RZ ;  /* 0x0000040002027810 */ /* 0x001fca0007f3e0ff */
[----:B------:R-:W-:Y:S02]  /*1b30*/  IMAD.X R5, RZ, RZ, R5, P1 ;  /* 0x000000ffff057224 */ /* 0x000fe400008e0605 */
[----:B--2---:R-:W-:-:S04]  /*1b40*/  IMAD.IADD R10, R3, 0x1, R10 ;  /* 0x00000001030a7824 */ /* 0x004fc800078e020a */
[----:B------:R-:W-:Y:S05]  /*1b50*/  @P0 BRA `(.L_x_301) ;  /* 0xfffffffc00e00947 */ /* 0x000fea000383ffff */
.L_x_293:
[----:B------:R-:W-:Y:S05]  /*1b60*/  BSYNC.RECONVERGENT B1 ;  /* 0x0000000000017941 */ /* 0x000fea0003800200 */
.L_x_291:
[----:B------:R-:W0:Y:S01]  /*1b70*/  S2R R6, SR_LANEID ;  /* 0x0000000000067919 */ /* 0x000e220000000000 */
[----:B------:R-:W-:Y:S01]  /*1b80*/  ISETP.NE.AND P5, PT, R8, RZ, PT ;  /* 0x000000ff0800720c */ /* 0x000fe20003fa5270 */
        /* <DEDUP_REMOVED lines=39> */
[----:B------:R-:W-:-:S07]  /*1e00*/  IMAD.IADD R7, R0, 0x1, R3 ;  /* 0x0000000100077824 */ /* 0x000fce00078e0203 */
.L_x_289:
[----:B------:R-:W-:Y:S05]  /*1e10*/  BSYNC.RECONVERGENT B0 ;  /* 0x0000000000007941 */ /* 0x000fea0003800200 */
.L_x_274:
[----:B------:R-:W-:Y:S05]  /*1e20*/  @P5 EXIT ;  /* 0x000000000000594d */ /* 0x000fea0003800000 */
[----:B------:R-:W3:Y:S01]  /*1e30*/  LDC.64 R2, c[0x0][0x388] ;  /* 0x0000e200ff027b82 */ /* 0x000ee20000000a00 */
[----:B------:R-:W0:Y:S02]  /*1e40*/  LDCU UR4, c[0x0][0x39c] ;  /* 0x00007380ff0477ac */ /* 0x000e240008000800 */
[----:B012---:R-:W-:-:S05]  /*1e50*/  VIADD R7, R7, UR4 ;  /* 0x0000000407077c36 */ /* 0x007fca0008000000 */
[----:B---3--:R-:W-:Y:S01]  /*1e60*/  STG.E desc[UR6][R2.64], R7 ;  /* 0x0000000702007986 */ /* 0x008fe2000c101906 */
[----:B------:R-:W-:Y:S05]  /*1e70*/  EXIT ;  /* 0x000000000000794d */ /* 0x000fea0003800000 */
.L_x_302:
        /* <DEDUP_REMOVED lines=16> */
.L_x_444:


//--------------------- .text._ZN3cub18CUB_300001_SM_10006detail6reduce28DeviceReduceSingleTileKernelINS2_10policy_hubIijN4cuda3std3__44plusIiEEE10Policy1000EPiSC_iS9_iiNS7_10__identityEEEvT0_T1_T2_T3_T4_T6_ --------------------------
	.section	.text._ZN3cub18CUB_300001_SM_10006detail6reduce28DeviceReduceSingleTileKernelINS2_10policy_hubIijN4cuda3std3__44plusIiEEE10Policy1000EPiSC_iS9_iiNS7_10__identityEEEvT0_T1_T2_T3_T4_T6_,"ax",@progbits
	.align	128
        .global         _ZN3cub18CUB_300001_SM_10006detail6reduce28DeviceReduceSingleTileKernelINS2_10policy_hubIijN4cuda3std3__44plusIiEEE10Policy1000EPiSC_iS9_iiNS7_10__identityEEEvT0_T1_T2_T3_T4_T6_
        .type           _ZN3cub18CUB_300001_SM_10006detail6reduce28DeviceReduceSingleTileKernelINS2_10policy_hubIijN4cuda3std3__44plusIiEEE10Policy1000EPiSC_iS9_iiNS7_10__identityEEEvT0_T1_T2_T3_T4_T6_,@function
        .size           _ZN3cub18CUB_300001_SM_10006detail6reduce28DeviceReduceSingleTileKernelINS2_10policy_hubIijN4cuda3std3__44plusIiEEE10Policy1000EPiSC_iS9_iiNS7_10__identityEEEvT0_T1_T2_T3_T4_T6_,(.L_x_445 - _ZN3cub18CUB_300001_SM_10006detail6reduce28DeviceReduceSingleTileKernelINS2_10policy_hubIijN4cuda3std3__44plusIiEEE10Policy1000EPiSC_iS9_iiNS7_10__identityEEEvT0_T1_T2_T3_T4_T6_)
        .other          _ZN3cub18CUB_300001_SM_10006detail6reduce28DeviceReduceSingleTileKernelINS2_10policy_hubIijN4cuda3std3__44plusIiEEE10Policy1000EPiSC_iS9_iiNS7_10__identityEEEvT0_T1_T2_T3_T4_T6_,@"STO_CUDA_ENTRY STV_DEFAULT"
_ZN3cub18CUB_300001_SM_10006detail6reduce28DeviceReduceSingleTileKernelINS2_10policy_hubIijN4cuda3std3__44plusIiEEE10Policy1000EPiSC_iS9_iiNS7_10__identityEEEvT0_T1_T2_T3_T4_T6_:
.text._ZN3cub18CUB_300001_SM_10006detail6reduce28DeviceReduceSingleTileKernelINS2_10policy_hubIijN4cuda3std3__44plusIiEEE10Policy1000EPiSC_iS9_iiNS7_10__identityEEEvT0_T1_T2_T3_T4_T6_:
        /* <DEDUP_REMOVED lines=13> */
.L_x_303:
        /* <DEDUP_REMOVED lines=16> */
.L_x_308:
[----:B------:R-:W-:Y:S05]  /*01d0*/  BSYNC.RECONVERGENT B1 ;  /* 0x0000000000017941 */ /* 0x000fea0003800200 */
.L_x_307:
        /* <DEDUP_REMOVED lines=16> */
.L_x_313:
        /* <DEDUP_REMOVED lines=9> */
.L_x_312:
[----:B------:R-:W-:Y:S05]  /*0370*/  BSYNC.RECONVERGENT B2 ;  /* 0x0000000000027941 */ /* 0x000fea0003800200 */
.L_x_311:
        /* <DEDUP_REMOVED lines=8> */
.L_x_316:
        /* <DEDUP_REMOVED lines=35> */
.L_x_315:
[----:B------:R-:W-:Y:S05]  /*0630*/  BSYNC.RECONVERGENT B2 ;  /* 0x0000000000027941 */ /* 0x000fea0003800200 */
.L_x_314:
        /* <DEDUP_REMOVED lines=22> */
.L_x_318:
[----:B------:R-:W-:Y:S05]  /*07a0*/  BSYNC.RECONVERGENT B2 ;  /* 0x0000000000027941 */ /* 0x000fea0003800200 */
.L_x_317:
        /* <DEDUP_REMOVED lines=10> */
.L_x_310:
[----:B------:R-:W-:Y:S05]  /*0850*/  BSYNC.RECONVERGENT B1 ;  /* 0x0000000000017941 */ /* 0x000fea0003800200 */
.L_x_309:
        /* <DEDUP_REMOVED lines=45> */
.L_x_319:
        /* <DEDUP_REMOVED lines=67> */
.L_x_306:
        /* <DEDUP_REMOVED lines=22> */
.L_x_323:
        /* <DEDUP_REMOVED lines=20> */
.L_x_321:
        /* <DEDUP_REMOVED lines=20> */
.L_x_327:
        /* <DEDUP_REMOVED lines=8> */
.L_x_326:
[----:B------:R-:W-:Y:S05]  /*13c0*/  BSYNC.RECONVERGENT B2 ;  /* 0x0000000000027941 */ /* 0x000fea0003800200 */
.L_x_325:
        /* <DEDUP_REMOVED lines=16> */
.L_x_330:
        /* <DEDUP_REMOVED lines=39> */
.L_x_329:
[----:B------:R-:W-:Y:S05]  /*1740*/  BSYNC.RECONVERGENT B2 ;  /* 0x0000000000027941 */ /* 0x000fea0003800200 */
.L_x_328:
        /* <DEDUP_REMOVED lines=27> */
.L_x_332:
[----:B------:R-:W-:Y:S05]  /*1900*/  BSYNC.RECONVERGENT B2 ;  /* 0x0000000000027941 */ /* 0x000fea0003800200 */
.L_x_331:
        /* <DEDUP_REMOVED lines=10> */
.L_x_324:
[----:B------:R-:W-:Y:S05]  /*19b0*/  BSYNC.RECONVERGENT B1 ;  /* 0x0000000000017941 */ /* 0x000fea0003800200 */
.L_x_322:
        /* <DEDUP_REMOVED lines=43> */
.L_x_305:
        /* <DEDUP_REMOVED lines=12> */
.L_x_335:
[----:B------:R-:W-:Y:S05]  /*1d30*/  BSYNC.RECONVERGENT B1 ;  /* 0x0000000000017941 */ /* 0x000fea0003800200 */
.L_x_334:
        /* <DEDUP_REMOVED lines=16> */
.L_x_340:
        /* <DEDUP_REMOVED lines=9> */
.L_x_339:
[----:B------:R-:W-:Y:S05]  /*1ed0*/  BSYNC.RECONVERGENT B2 ;  /* 0x0000000000027941 */ /* 0x000fea0003800200 */
.L_x_338:
        /* <DEDUP_REMOVED lines=8> */
.L_x_343:
        /* <DEDUP_REMOVED lines=35> */
.L_x_342:
[----:B------:R-:W-:Y:S05]  /*2190*/  BSYNC.RECONVERGENT B2 ;  /* 0x0000000000027941 */ /* 0x000fea0003800200 */
.L_x_341:
        /* <DEDUP_REMOVED lines=22> */
.L_x_345:
[----:B------:R-:W-:Y:S05]  /*2300*/  BSYNC.RECONVERGENT B2 ;  /* 0x0000000000027941 */ /* 0x000fea0003800200 */
.L_x_344:
        /* <DEDUP_REMOVED lines=10> */
.L_x_337:
[----:B------:R-:W-:Y:S05]  /*23b0*/  BSYNC.RECONVERGENT B1 ;  /* 0x0000000000017941 */ /* 0x000fea0003800200 */
.L_x_336:
        /* <DEDUP_REMOVED lines=45> */
.L_x_346:
        /* <DEDUP_REMOVED lines=67> */
.L_x_333:
        /* <DEDUP_REMOVED lines=33> */
.L_x_349:
        /* <DEDUP_REMOVED lines=32> */
.L_x_347:
        /* <DEDUP_REMOVED lines=20> */
.L_x_353:
        /* <DEDUP_REMOVED lines=8> */
.L_x_352:
[----:B------:R-:W-:Y:S05]  /*3090*/  BSYNC.RECONVERGENT B2 ;  /* 0x0000000000027941 */ /* 0x000fea0003800200 */
.L_x_351:
        /* <DEDUP_REMOVED lines=16> */
.L_x_356:
        /* <DEDUP_REMOVED lines=39> */
.L_x_355:
[----:B------:R-:W-:Y:S05]  /*3410*/  BSYNC.RECONVERGENT B2 ;  /* 0x0000000000027941 */ /* 0x000fea0003800200 */
.L_x_354:
        /* <DEDUP_REMOVED lines=27> */
.L_x_358:
[----:B------:R-:W-:Y:S05]  /*35d0*/  BSYNC.RECONVERGENT B2 ;  /* 0x0000000000027941 */ /* 0x000fea0003800200 */
.L_x_357:
        /* <DEDUP_REMOVED lines=10> */
.L_x_350:
[----:B------:R-:W-:Y:S05]  /*3680*/  BSYNC.RECONVERGENT B1 ;  /* 0x0000000000017941 */ /* 0x000fea0003800200 */
.L_x_348:
        /* <DEDUP_REMOVED lines=42> */
.L_x_320:
[----:B------:R-:W-:Y:S05]  /*3930*/  BSYNC.RECONVERGENT B0 ;  /* 0x0000000000007941 */ /* 0x000fea0003800200 */
.L_x_304:
[----:B------:R-:W-:Y:S05]  /*3940*/  @P0 EXIT ;  /* 0x000000000000094d */ /* 0x000fea0003800000 */
[----:B-1----:R-:W1:Y:S01]  /*3950*/  LDC.64 R4, c[0x0][0x388] ;  /* 0x0000e200ff047b82 */ /* 0x002e620000000a00 */
[----:B------:R-:W0:Y:S02]  /*3960*/  LDCU UR4, c[0x0][0x398] ;  /* 0x00007300ff0477ac */ /* 0x000e240008000800 */
[----:B0-234-:R-:W-:-:S05]  /*3970*/  VIADD R3, R3, UR4 ;  /* 0x0000000403037c36 */ /* 0x01dfca0008000000 */
[----:B-1----:R-:W-:Y:S01]  /*3980*/  STG.E desc[UR6][R4.64], R3 ;  /* 0x0000000304007986 */ /* 0x002fe2000c101906 */
[----:B------:R-:W-:Y:S05]  /*3990*/  EXIT ;  /* 0x000000000000794d */ /* 0x000fea0003800000 */
.L_x_359:
        /* <DEDUP_REMOVED lines=14> */
.L_x_445:


//--------------------- .text._ZN3cub18CUB_300001_SM_10006detail6reduce18DeviceReduceKernelINS2_10policy_hubIijN4cuda3std3__44plusIiEEE10Policy1000EN6thrust24THRUST_300001_SM_1000_NS10device_ptrIiEEjS9_iNS7_10__identityEEEvT0_PT3_T1_NS0_13GridEvenShareISK_EET2_T4_ --------------------------
	.section	.text._ZN3cub18CUB_300001_SM_10006detail6reduce18DeviceReduceKernelINS2_10policy_hubIijN4cuda3std3__44plusIiEEE10Policy1000EN6thrust24THRUST_300001_SM_1000_NS10device_ptrIiEEjS9_iNS7_10__identityEEEvT0_PT3_T1_NS0_13GridEvenShareISK_EET2_T4_,"ax",@progbits
	.align	128
        .global         _ZN3cub18CUB_300001_SM_10006detail6reduce18DeviceReduceKernelINS2_10policy_hubIijN4cuda3std3__44plusIiEEE10Policy1000EN6thrust24THRUST_300001_SM_1000_NS10device_ptrIiEEjS9_iNS7_10__identityEEEvT0_PT3_T1_NS0_13GridEvenShareISK_EET2_T4_
        .type           _ZN3cub18CUB_300001_SM_10006detail6reduce18DeviceReduceKernelINS2_10policy_hubIijN4cuda3std3__44plusIiEEE10Policy1000EN6thrust24THRUST_300001_SM_1000_NS10device_ptrIiEEjS9_iNS7_10__identityEEEvT0_PT3_T1_NS0_13GridEvenShareISK_EET2_T4_,@function
        .size           _ZN3cub18CUB_300001_SM_10006detail6reduce18DeviceReduceKernelINS2_10policy_hubIijN4cuda3std3__44plusIiEEE10Policy1000EN6thrust24THRUST_300001_SM_1000_NS10device_ptrIiEEjS9_iNS7_10__identityEEEvT0_PT3_T1_NS0_13GridEvenShareISK_EET2_T4_,(.L_x_446 - _ZN3cub18CUB_300001_SM_10006detail6reduce18DeviceReduceKernelINS2_10policy_hubIijN4cuda3std3__44plusIiEEE10Policy1000EN6thrust24THRUST_300001_SM_1000_NS10device_ptrIiEEjS9_iNS7_10__identityEEEvT0_PT3_T1_NS0_13GridEvenShareISK_EET2_T4_)
        .other          _ZN3cub18CUB_300001_SM_10006detail6reduce18DeviceReduceKernelINS2_10policy_hubIijN4cuda3std3__44plusIiEEE10Policy1000EN6thrust24THRUST_300001_SM_1000_NS10device_ptrIiEEjS9_iNS7_10__identityEEEvT0_PT3_T1_NS0_13GridEvenShareISK_EET2_T4_,@"STO_CUDA_ENTRY STV_DEFAULT"
_ZN3cub18CUB_300001_SM_10006detail6reduce18DeviceReduceKernelINS2_10policy_hubIijN4cuda3std3__44plusIiEEE10Policy1000EN6thrust24THRUST_300001_SM_1000_NS10device_ptrIiEEjS9_iNS7_10__identityEEEvT0_PT3_T1_NS0_13GridEvenShareISK_EET2_T4_:
.text._ZN3cub18CUB_300001_SM_10006detail6reduce18DeviceReduceKernelINS2_10policy_hubIijN4cuda3std3__44plusIiEEE10Policy1000EN6thrust24THRUST_300001_SM_1000_NS10device_ptrIiEEjS9_iNS7_10__identityEEEvT0_PT3_T1_NS0_13GridEvenShareISK_EET2_T4_:
[----:B------:R-:W-:Y:S01]  /*0000*/  LDC R1, c[0x0][0x37c] ;  /* 0x0000df00ff017b82 */ /* 0x000fe20000000800 */
[----:B------:R-:W0:Y:S07]  /*0010*/  S2R R3, SR_CTAID.X ;  /* 0x0000000000037919 */ /* 0x000e2e0000002500 */
[----:B------:R-:W1:Y:S01]  /*0020*/  LDC.64 R8, c[0x0][0x3a8] ;  /* 0x0000ea00ff087b82 */ /* 0x000e620000000a00 */
[----:B------:R-:W2:Y:S01]  /*0030*/  LDCU.64 UR6, c[0x0][0x358] ;  /* 0x00006b00ff0677ac */ /* 0x000ea20008000a00 */
[----:B------:R-:W-:Y:S01]  /*0040*/  BSSY.RECONVERGENT B0, `(.L_x_360) ;  /* 0x0000236000007945 */ /* 0x000fe20003800200 */
[----:B-1----:R-:W-:-:S02]  /*0050*/  IMAD.SHL.U32 R13, R9, 0x1000, RZ ;  /* 0x00001000090d7824 */ /* 0x002fc400078e00ff */
[----:B0-----:R-:W-:-:S05]  /*0060*/  IMAD R0, R3, -0x1000, R8 ;  /* 0xfffff00003007824 */ /* 0x001fca00078e0208 */
[----:B------:R-:W-:-:S13]  /*0070*/  ISETP.GT.U32.AND P0, PT, R0, 0xfff, PT ;  /* 0x00000fff0000780c */ /* 0x000fda0003f04070 */
[----:B--2---:R-:W-:Y:S05]  /*0080*/  @P0 BRA `(.L_x_361) ;  /* 0x0000001000540947 */ /* 0x004fea0003800000 */
[----:B------:R-:W0:Y:S01]  /*0090*/  S2R R2, SR_TID.X ;  /* 0x0000000000027919 */ /* 0x000e220000002100 */
[----:B------:R-:W-:Y:S01]  /*00a0*/  BSSY.RECONVERGENT B1, `(.L_x_362) ;  /* 0x000000a000017945 */ /* 0x000fe20003800200 */
[----:B------:R-:W-:Y:S01]  /*00b0*/  IMAD.MOV.U32 R14, RZ, RZ, RZ ;  /* 0x000000ffff0e7224 */ /* 0x000fe200078e00ff */
[----:B0-----:R-:W-:Y:S01]  /*00c0*/  ISETP.GE.U32.AND P0, PT, R2, R0, PT ;  /* 0x000000000200720c */ /* 0x001fe20003f06070 */
[----:B------:R-:W-:-:S12]  /*00d0*/  IMAD.MOV.U32 R4, RZ, RZ, R2 ;  /* 0x000000ffff047224 */ /* 0x000fd800078e0002 */
[----:B------:R-:W-:Y:S05]  /*00e0*/  @P0 BRA `(.L_x_363) ;  /* 0x0000000000140947 */ /* 0x000fea0003800000 */
[----:B------:R-:W0:Y:S01]  /*00f0*/  LDC.64 R14, c[0x0][0x380] ;  /* 0x0000e000ff0e7b82 */ /* 0x000e220000000a00 */
[----:B------:R-:W-:-:S04]  /*0100*/  IMAD R5, R3, 0x1000, R2 ;  /* 0x0000100003057824 */ /* 0x000fc800078e0202 */
[----:B0-----:R-:W-:-:S06]  /*0110*/  IMAD.WIDE.U32 R14, R5, 0x4, R14 ;  /* 0x00000004050e7825 */ /* 0x001fcc00078e000e */
[----:B------:R0:W5:Y:S01]  /*0120*/  LDG.E R14, desc[UR6][R14.64] ;  /* 0x000000060e0e7981 */ /* 0x000162000c1e1900 */
[----:B------:R-:W-:-:S07]  /*0130*/  VIADD R4, R2, 0x100 ;  /* 0x0000010002047836 */ /* 0x000fce0000000000 */
.L_x_363:
[----:B------:R-:W-:Y:S05]  /*0140*/  BSYNC.RECONVERGENT B1 ;  /* 0x0000000000017941 */ /* 0x000fea0003800200 */
.L_x_362:
[----:B------:R-:W-:Y:S01]  /*0150*/  ISETP.GE.U32.AND P0, PT, R4, R0, PT ;  /* 0x000000000400720c */ /* 0x000fe20003f06070 */
[----:B------:R-:W-:-:S12]  /*0160*/  BSSY.RECONVERGENT B1, `(.L_x_364) ;  /* 0x0000097000017945 */ /* 0x000fd80003800200 */
[----:B------:R-:W-:Y:S05]  /*0170*/  @P0 BRA `(.L_x_365) ;  /* 0x0000000800540947 */ /* 0x000fea0003800000 */
[----:B------:R-:W-:Y:S01]  /*0180*/  LOP3.LUT R5, RZ, R4, RZ, 0x33, !PT ;  /* 0x00000004ff057212 */ /* 0x000fe200078e33ff */
[----:B------:R-:W-:Y:S04]  /*0190*/  BSSY.RECONVERGENT B2, `(.L_x_366) ;  /* 0x000004b000027945 */ /* 0x000fe80003800200 */
[----:B------:R-:W-:-:S04]  /*01a0*/  IMAD.IADD R8, R5, 0x1, R8 ;  /* 0x0000000105087824 */ /* 0x000fc800078e0208 */
[----:B------:R-:W-:-:S05]  /*01b0*/  IMAD R8, R3, -0x1000, R8 ;  /* 0xfffff00003087824 */ /* 0x000fca00078e0208 */
[C---:B------:R-:W-:Y:S02]  /*01c0*/  ISETP.GE.U32.AND P0, PT, R8.reuse, 0xf00, PT ;  /* 0x00000f000800780c */ /* 0x040fe40003f06070 */
[----:B------:R-:W-:-:S04]  /*01d0*/  LEA.HI R5, R8, 0x1, RZ, 0x18 ;  /* 0x0000000108057811 */ /* 0x000fc800078fc0ff */
[----:B------:R-:W-:-:S07]  /*01e0*/  LOP3.LUT R6, R5, 0xf, RZ, 0xc0, !PT ;  /* 0x0000000f05067812 */ /* 0x000fce00078ec0ff */
[----:B------:R-:W-:Y:S05]  /*01f0*/  @!P0 BRA `(.L_x_367) ;  /* 0x0000000400108947 */ /* 0x000fea0003800000 */
[----:B------:R-:W-:Y:S01]  /*0200*/  LOP3.LUT R8, R5, 0x1fffff0, RZ, 0xc0, !PT ;  /* 0x01fffff005087812 */ /* 0x000fe200078ec0ff */
[----:B------:R-:W-:Y:S01]  /*0210*/  BSSY.RECONVERGENT B3, `(.L_x_368) ;  /* 0x0000041000037945 */ /* 0x000fe20003800200 */
[----:B------:R-:W-:Y:S01]  /*0220*/  LOP3.LUT R7, R4, 0x800, RZ, 0xfc, !PT ;  /* 0x0000080004077812 */ /* 0x000fe200078efcff */
[----:B------:R-:W-:Y:S01]  /*0230*/  IMAD R4, R3, 0x1000, R4 ;  /* 0x0000100003047824 */ /* 0x000fe200078e0204 */
[----:B------:R-:W-:-:S07]  /*0240*/  IADD3 R8, PT, PT, -R8, RZ, RZ ;  /* 0x000000ff08087210 */ /* 0x000fce0007ffe1ff */
.L_x_369:
[----:B------:R-:W1:Y:S01]  /*0250*/  LDC.64 R12, c[0x0][0x380] ;  /* 0x0000e000ff0c7b82 */ /* 0x000e620000000a00 */
[----:B------:R-:W-:-:S04]  /*0260*/  VIADD R21, R4, 0x100 ;  /* 0x0000010004157836 */ /* 0x000fc80000000000 */
[----:B-1----:R-:W-:-:S04]  /*0270*/  IMAD.WIDE.U32 R20, R21, 0x4, R12 ;  /* 0x0000000415147825 */ /* 0x002fc800078e000c */
[C---:B------:R-:W-:Y:S01]  /*0280*/  IMAD.WIDE.U32 R16, R4.reuse, 0x4, R12 ;  /* 0x0000000404107825 */ /* 0x040fe200078e000c */
[----:B0-----:R-:W2:Y:S04]  /*0290*/  LDG.E R15, desc[UR6][R20.64] ;  /* 0x00000006140f7981 */ /* 0x001ea8000c1e1900 */
[----:B------:R0:W2:Y:S01]  /*02a0*/  LDG.E R9, desc[UR6][R16.64] ;  /* 0x0000000610097981 */ /* 0x0000a2000c1e1900 */
[C---:B------:R-:W-:Y:S02]  /*02b0*/  VIADD R29, R4.reuse, 0x600 ;  /* 0x00000600041d7836 */ /* 0x040fe40000000000 */
[C---:B------:R-:W-:Y:S01]  /*02c0*/  VIADD R27, R4.reuse, 0x300 ;  /* 0x00000300041b7836 */ /* 0x040fe20000000000 */
[C---:B------:R-:W-:Y:S01]  /*02d0*/  IADD3 R28, PT, PT, R4.reuse, 0x800, RZ ;  /* 0x00000800041c7810 */ /* 0x040fe20007ffe0ff */
[----:B------:R-:W-:-:S02]  /*02e0*/  VIADD R11, R4, 0x200 ;  /* 0x00000200040b7836 */ /* 0x000fc40000000000 */
[----:B------:R-:W-:-:S04]  /*02f0*/  IMAD.WIDE.U32 R26, R27, 0x4, R12 ;  /* 0x000000041b1a7825 */ /* 0x000fc800078e000c */
[--C-:B0-----:R-:W-:Y:S02]  /*0300*/  IMAD.WIDE.U32 R16, R29, 0x4, R12.reuse ;  /* 0x000000041d107825 */ /* 0x101fe400078e000c */
[----:B------:R-:W3:Y:S02]  /*0310*/  LDG.E R26, desc[UR6][R26.64] ;  /* 0x000000061a1a7981 */ /* 0x000ee4000c1e1900 */
[C---:B------:R-:W-:Y:S02]  /*0320*/  VIADD R19, R4.reuse, 0x400 ;  /* 0x0000040004137836 */ /* 0x040fe40000000000 */
[C---:B------:R-:W-:Y:S01]  /*0330*/  VIADD R23, R4.reuse, 0x500 ;  /* 0x0000050004177836 */ /* 0x040fe20000000000 */
[----:B------:R0:W4:Y:S01]  /*0340*/  LDG.E R22, desc[UR6][R16.64] ;  /* 0x0000000610167981 */ /* 0x000122000c1e1900 */
[----:B------:R-:W-:Y:S02]  /*0350*/  VIADD R29, R4, 0x700 ;  /* 0x00000700041d7836 */ /* 0x000fe40000000000 */
[----:B------:R-:W-:-:S04]  /*0360*/  IMAD.WIDE.U32 R10, R11, 0x4, R12 ;  /* 0x000000040b0a7825 */ /* 0x000fc800078e000c */
[--C-:B------:R-:W-:Y:S01]  /*0370*/  IMAD.WIDE.U32 R18, R19, 0x4, R12.reuse ;  /* 0x0000000413127825 */ /* 0x100fe200078e000c */
[----:B------:R1:W3:Y:S03]  /*0380*/  LDG.E R25, desc[UR6][R10.64] ;  /* 0x000000060a197981 */ /* 0x0002e6000c1e1900 */
[--C-:B------:R-:W-:Y:S01]  /*0390*/  IMAD.WIDE.U32 R20, R23, 0x4, R12.reuse ;  /* 0x0000000417147825 */ /* 0x100fe200078e000c */
[----:B------:R-:W4:Y:S03]  /*03a0*/  LDG.E R24, desc[UR6][R18.64] ;  /* 0x0000000612187981 */ /* 0x000f26000c1e1900 */
[--C-:B0-----:R-:W-:Y:S01]  /*03b0*/  IMAD.WIDE.U32 R16, R29, 0x4, R12.reuse ;  /* 0x000000041d107825 */ /* 0x101fe200078e000c */
[----:B------:R0:W4:Y:S03]  /*03c0*/  LDG.E R23, desc[UR6][R20.64] ;  /* 0x0000000614177981 */ /* 0x000126000c1e1900 */
[----:B------:R-:W-:Y:S01]  /*03d0*/  IMAD.WIDE.U32 R28, R28, 0x4, R12 ;  /* 0x000000041c1c7825 */ /* 0x000fe200078e000c */
[----:B------:R-:W4:Y:S03]  /*03e0*/  LDG.E R19, desc[UR6][R16.64] ;  /* 0x0000000610137981 */ /* 0x000f26000c1e1900 */
[----:B------:R-:W-:-:S02]  /*03f0*/  VIADD R27, R4, 0xa00 ;  /* 0x00000a00041b7836 */ /* 0x000fc40000000000 */
[----:B-1----:R-:W-:Y:S01]  /*0400*/  VIADD R11, R4, 0x900 ;  /* 0x00000900040b7836 */ /* 0x002fe20000000000 */
[----:B------:R1:W4:Y:S01]  /*0410*/  LDG.E R18, desc[UR6][R28.64] ;  /* 0x000000061c127981 */ /* 0x000322000c1e1900 */
[----:B0-----:R-:W-:-:S04]  /*0420*/  IMAD.WIDE.U32 R20, R27, 0x4, R12 ;  /* 0x000000041b147825 */ /* 0x001fc800078e000c */
[----:B------:R-:W-:Y:S02]  /*0430*/  VIADD R27, R4, 0xb00 ;  /* 0x00000b00041b7836 */ /* 0x000fe40000000000 */
[----:B------:R-:W-:-:S04]  /*0440*/  IMAD.WIDE.U32 R10, R11, 0x4, R12 ;  /* 0x000000040b0a7825 */ /* 0x000fc800078e000c */
[----:B-1----:R-:W-:Y:S02]  /*0450*/  VIADD R29, R4, 0xc00 ;  /* 0x00000c00041d7836 */ /* 0x002fe40000000000 */
[----:B------:R-:W4:Y:S02]  /*0460*/  LDG.E R11, desc[UR6][R10.64] ;  /* 0x000000060a0b7981 */ /* 0x000f24000c1e1900 */
[----:B------:R-:W-:-:S06]  /*0470*/  IMAD.WIDE.U32 R16, R29, 0x4, R12 ;  /* 0x000000041d107825 */ /* 0x000fcc00078e000c */
[----:B------:R0:W4:Y:S04]  /*0480*/  LDG.E R16, desc[UR6][R16.64] ;  /* 0x0000000610107981 */ /* 0x000128000c1e1900 */
[----:B------:R1:W4:Y:S01]  /*0490*/  LDG.E R10, desc[UR6][R20.64] ;  /* 0x00000006140a7981 */ /* 0x000322000c1e1900 */
[----:B0-----:R-:W-:Y:S01]  /*04a0*/  VIADD R17, R4, 0xf00 ;  /* 0x00000f0004117836 */ /* 0x001fe20000000000 */
[----:B--2--5:R-:W-:Y:S01]  /*04b0*/  IADD3 R9, PT, PT, R15, R9, R14 ;  /* 0x000000090f097210 */ /* 0x024fe20007ffe00e */
[----:B------:R-:W-:-:S04]  /*04c0*/  IMAD.WIDE.U32 R14, R27, 0x4, R12 ;  /* 0x000000041b0e7825 */ /* 0x000fc800078e000c */
[----:B------:R-:W-:Y:S02]  /*04d0*/  VIADD R27, R4, 0xd00 ;  /* 0x00000d00041b7836 */ /* 0x000fe40000000000 */
[----:B------:R-:W2:Y:S02]  /*04e0*/  LDG.E R15, desc[UR6][R14.64] ;  /* 0x000000060e0f7981 */ /* 0x000ea4000c1e1900 */
[----:B------:R-:W-:-:S04]  /*04f0*/  IMAD.WIDE.U32 R28, R27, 0x4, R12 ;  /* 0x000000041b1c7825 */ /* 0x000fc800078e000c */
[----:B------:R-:W-:Y:S02]  /*0500*/  VIADD R27, R4, 0xe00 ;  /* 0x00000e00041b7836 */ /* 0x000fe40000000000 */
[----:B------:R-:W2:Y:S02]  /*0510*/  LDG.E R29, desc[UR6][R28.64] ;  /* 0x000000061c1d7981 */ /* 0x000ea4000c1e1900 */
[----:B-1----:R-:W-:-:S04]  /*0520*/  IMAD.WIDE.U32 R20, R27, 0x4, R12 ;  /* 0x000000041b147825 */ /* 0x002fc800078e000c */
[----:B------:R-:W-:Y:S02]  /*0530*/  IMAD.WIDE.U32 R12, R17, 0x4, R12 ;  /* 0x00000004110c7825 */ /* 0x000fe400078e000c */
[----:B------:R-:W2:Y:S04]  /*0540*/  LDG.E R20, desc[UR6][R20.64] ;  /* 0x0000000614147981 */ /* 0x000ea8000c1e1900 */
[----:B------:R-:W2:Y:S01]  /*0550*/  LDG.E R12, desc[UR6][R12.64] ;  /* 0x000000060c0c7981 */ /* 0x000ea2000c1e1900 */
[----:B---3--:R-:W-:Y:S02]  /*0560*/  IADD3 R9, PT, PT, R26, R25, R9 ;  /* 0x000000191a097210 */ /* 0x008fe40007ffe009 */
[----:B------:R-:W-:Y:S02]  /*0570*/  IADD3 R8, PT, PT, R8, 0x10, RZ ;  /* 0x0000001008087810 */ /* 0x000fe40007ffe0ff */
[----:B----4-:R-:W-:-:S02]  /*0580*/  IADD3 R9, PT, PT, R23, R24, R9 ;  /* 0x0000001817097210 */ /* 0x010fc40007ffe009 */
[----:B------:R-:W-:Y:S02]  /*0590*/  ISETP.NE.AND P0, PT, R8, RZ, PT ;  /* 0x000000ff0800720c */ /* 0x000fe40003f05270 */
[----:B------:R-:W-:Y:S01]  /*05a0*/  IADD3 R9, PT, PT, R19, R22, R9 ;  /* 0x0000001613097210 */ /* 0x000fe20007ffe009 */
[----:B------:R-:W-:Y:S02]  /*05b0*/  VIADD R7, R7, 0x1000 ;  /* 0x0000100007077836 */ /* 0x000fe40000000000 */
[----:B------:R-:W-:Y:S01]  /*05c0*/  VIADD R4, R4, 0x1000 ;  /* 0x0000100004047836 */ /* 0x000fe20000000000 */
[----:B------:R-:W-:-:S04]  /*05d0*/  IADD3 R9, PT, PT, R11, R18, R9 ;  /* 0x000000120b097210 */ /* 0x000fc80007ffe009 */
[----:B--2---:R-:W-:-:S04]  /*05e0*/  IADD3 R9, PT, PT, R15, R10, R9 ;  /* 0x0000000a0f097210 */ /* 0x004fc80007ffe009 */
[----:B------:R-:W-:-:S04]  /*05f0*/  IADD3 R9, PT, PT, R29, R16, R9 ;  /* 0x000000101d097210 */ /* 0x000fc80007ffe009 */
[----:B------:R-:W-:Y:S01]  /*0600*/  IADD3 R14, PT, PT, R12, R20, R9 ;  /* 0x000000140c0e7210 */ /* 0x000fe20007ffe009 */
[----:B------:R-:W-:Y:S06]  /*0610*/  @P0 BRA `(.L_x_369) ;  /* 0xfffffffc000c0947 */ /* 0x000fec000383ffff */
[----:B------:R-:W-:Y:S05]  /*0620*/  BSYNC.RECONVERGENT B3 ;  /* 0x0000000000037941 */ /* 0x000fea0003800200 */
.L_x_368:
[----:B------:R-:W-:-:S07]  /*0630*/  VIADD R4, R7, 0xfffff800 ;  /* 0xfffff80007047836 */ /* 0x000fce0000000000 */
.L_x_367:
[----:B------:R-:W-:Y:S05]  /*0640*/  BSYNC.RECONVERGENT B2 ;  /* 0x0000000000027941 */ /* 0x000fea0003800200 */
.L_x_366:
[----:B------:R-:W-:-:S13]  /*0650*/  ISETP.NE.AND P0, PT, R6, RZ, PT ;  /* 0x000000ff0600720c */ /* 0x000fda0003f05270 */
[----:B------:R-:W-:Y:S05]  /*0660*/  @!P0 BRA `(.L_x_365) ;  /* 0x0000000400188947 */ /* 0x000fea0003800000 */
[----:B------:R-:W-:Y:S01]  /*0670*/  ISETP.GE.U32.AND P0, PT, R6, 0x8, PT ;  /* 0x000000080600780c */ /* 0x000fe20003f06070 */
[----:B------:R-:W-:Y:S01]  /*0680*/  BSSY.RECONVERGENT B2, `(.L_x_370) ;  /* 0x0000022000027945 */ /* 0x000fe20003800200 */
[----:B------:R-:W-:-:S04]  /*0690*/  LOP3.LUT R24, R5, 0x7, RZ, 0xc0, !PT ;  /* 0x0000000705187812 */ /* 0x000fc800078ec0ff */
[----:B------:R-:W-:-:S07]  /*06a0*/  ISETP.NE.AND P1, PT, R24, RZ, PT ;  /* 0x000000ff1800720c */ /* 0x000fce0003f25270 */
[----:B------:R-:W-:Y:S06]  /*06b0*/  @!P0 BRA `(.L_x_371) ;  /* 0x0000000000788947 */ /* 0x000fec0003800000 */
[----:B------:R-:W1:Y:S01]  /*06c0*/  LDC.64 R10, c[0x0][0x380] ;  /* 0x0000e000ff0a7b82 */ /* 0x000e620000000a00 */
[----:B------:R-:W-:-:S04]  /*06d0*/  IMAD R27, R3, 0x1000, R4 ;  /* 0x00001000031b7824 */ /* 0x000fc800078e0204 */
[C---:B------:R-:W-:Y:S02]  /*06e0*/  VIADD R21, R27.reuse, 0x100 ;  /* 0x000001001b157836 */ /* 0x040fe40000000000 */
[C---:B------:R-:W-:Y:S02]  /*06f0*/  VIADD R17, R27.reuse, 0x300 ;  /* 0x000003001b117836 */ /* 0x040fe40000000000 */
[C---:B------:R-:W-:Y:S01]  /*0700*/  VIADD R23, R27.reuse, 0x200 ;  /* 0x000002001b177836 */ /* 0x040fe20000000000 */
[C---:B------:R-:W-:Y:S01]  /*0710*/  IADD3 R7, PT, PT, R27.reuse, 0x400, RZ ;  /* 0x000004001b077810 */ /* 0x040fe20007ffe0ff */
[C---:B------:R-:W-:Y:S02]  /*0720*/  VIADD R9, R27.reuse, 0x500 ;  /* 0x000005001b097836 */ /* 0x040fe40000000000 */
[C---:B------:R-:W-:Y:S02]  /*0730*/  VIADD R25, R27.reuse, 0x600 ;  /* 0x000006001b197836 */ /* 0x040fe40000000000 */
[----:B-1----:R-:W-:-:S04]  /*0740*/  IMAD.WIDE.U32 R12, R27, 0x4, R10 ;  /* 0x000000041b0c7825 */ /* 0x002fc800078e000a */
[--C-:B------:R-:W-:Y:S01]  /*0750*/  IMAD.WIDE.U32 R20, R21, 0x4, R10.reuse ;  /* 0x0000000415147825 */ /* 0x100fe200078e000a */
[----:B0-----:R0:W2:Y:S03]  /*0760*/  LDG.E R15, desc[UR6][R12.64] ;  /* 0x000000060c0f7981 */ /* 0x0010a6000c1e1900 */
[--C-:B------:R-:W-:Y:S01]  /*0770*/  IMAD.WIDE.U32 R16, R17, 0x4, R10.reuse ;  /* 0x0000000411107825 */ /* 0x100fe200078e000a */
[----:B------:R-:W2:Y:S03]  /*0780*/  LDG.E R18, desc[UR6][R20.64] ;  /* 0x0000000614127981 */ /* 0x000ea6000c1e1900 */
[----:B------:R-:W-:Y:S02]  /*0790*/  IMAD.WIDE.U32 R22, R23, 0x4, R10 ;  /* 0x0000000417167825 */ /* 0x000fe400078e000a */
[----:B------:R-:W3:Y:S02]  /*07a0*/  LDG.E R16, desc[UR6][R16.64] ;  /* 0x0000000610107981 */ /* 0x000ee4000c1e1900 */
[----:B------:R-:W-:-:S02]  /*07b0*/  VIADD R27, R27, 0x700 ;  /* 0x000007001b1b7836 */ /* 0x000fc40000000000 */
[--C-:B------:R-:W-:Y:S01]  /*07c0*/  IMAD.WIDE.U32 R6, R7, 0x4, R10.reuse ;  /* 0x0000000407067825 */ /* 0x100fe200078e000a */
[----:B------:R-:W3:Y:S03]  /*07d0*/  LDG.E R19, desc[UR6][R22.64] ;  /* 0x0000000616137981 */ /* 0x000ee6000c1e1900 */
[--C-:B------:R-:W-:Y:S02]  /*07e0*/  IMAD.WIDE.U32 R8, R9, 0x4, R10.reuse ;  /* 0x0000000409087825 */ /* 0x100fe400078e000a */
[----:B------:R-:W4:Y:S02]  /*07f0*/  LDG.E R7, desc[UR6][R6.64] ;  /* 0x0000000606077981 */ /* 0x000f24000c1e1900 */
[--C-:B0-----:R-:W-:Y:S02]  /*0800*/  IMAD.WIDE.U32 R12, R25, 0x4, R10.reuse ;  /* 0x00000004190c7825 */ /* 0x101fe400078e000a */
[----:B------:R-:W4:Y:S02]  /*0810*/  LDG.E R8, desc[UR6][R8.64] ;  /* 0x0000000608087981 */ /* 0x000f24000c1e1900 */
[----:B------:R-:W-:-:S02]  /*0820*/  IMAD.WIDE.U32 R10, R27, 0x4, R10 ;  /* 0x000000041b0a7825 */ /* 0x000fc400078e000a */
[----:B------:R-:W4:Y:S04]  /*0830*/  LDG.E R13, desc[UR6][R12.64] ;  /* 0x000000060c0d7981 */ /* 0x000f28000c1e1900 */
[----:B------:R-:W4:Y:S01]  /*0840*/  LDG.E R10, desc[UR6][R10.64] ;  /* 0x000000060a0a7981 */ /* 0x000f22000c1e1900 */
[----:B------:R-:W-:Y:S01]  /*0850*/  VIADD R4, R4, 0x800 ;  /* 0x0000080004047836 */ /* 0x000fe20000000000 */
[----:B--2--5:R-:W-:-:S04]  /*0860*/  IADD3 R18, PT, PT, R18, R15, R14 ;  /* 0x0000000f12127210 */ /* 0x024fc80007ffe00e */
[----:B---3--:R-:W-:-:S04]  /*0870*/  IADD3 R18, PT, PT, R16, R19, R18 ;  /* 0x0000001310127210 */ /* 0x008fc80007ffe012 */
[----:B----4-:R-:W-:-:S04]  /*0880*/  IADD3 R18, PT, PT, R8, R7, R18 ;  /* 0x0000000708127210 */ /* 0x010fc80007ffe012 */
[----:B------:R-:W-:-:S07]  /*0890*/  IADD3 R14, PT, PT, R10, R13, R18 ;  /* 0x0000000d0a0e7210 */ /* 0x000fce0007ffe012 */
.L_x_371:
[----:B------:R-:W-:Y:S05]  /*08a0*/  BSYNC.RECONVERGENT B2 ;  /* 0x0000000000027941 */ /* 0x000fea0003800200 */
.L_x_370:
        /* <DEDUP_REMOVED lines=8> */
[C---:B------:R-:W-:Y:S01]  /*0930*/  VIADD R13, R11.reuse, 0x100 ;  /* 0x000001000b0d7836 */ /* 0x040fe20000000000 */
[C---:B------:R-:W-:Y:S01]  /*0940*/  IADD3 R17, PT, PT, R11.reuse, 0x300, RZ ;  /* 0x000003000b117810 */ /* 0x040fe20007ffe0ff */
[C---:B0-----:R-:W-:Y:S02]  /*0950*/  VIADD R15, R11.reuse, 0x200 ;  /* 0x000002000b0f7836 */ /* 0x041fe40000000000 */
[----:B-1----:R-:W-:-:S04]  /*0960*/  IMAD.WIDE.U32 R8, R11, 0x4, R6 ;  /* 0x000000040b087825 */ /* 0x002fc800078e0006 */
[--C-:B------:R-:W-:Y:S02]  /*0970*/  IMAD.WIDE.U32 R10, R13, 0x4, R6.reuse ;  /* 0x000000040d0a7825 */ /* 0x100fe400078e0006 */
[----:B------:R-:W2:Y:S02]  /*0980*/  LDG.E R9, desc[UR6][R8.64] ;  /* 0x0000000608097981 */ /* 0x000ea4000c1e1900 */
[--C-:B------:R-:W-:Y:S02]  /*0990*/  IMAD.WIDE.U32 R12, R15, 0x4, R6.reuse ;  /* 0x000000040f0c7825 */ /* 0x100fe400078e0006 */
[----:B------:R-:W2:Y:S02]  /*09a0*/  LDG.E R10, desc[UR6][R10.64] ;  /* 0x000000060a0a7981 */ /* 0x000ea4000c1e1900 */
[----:B------:R-:W-:Y:S02]  /*09b0*/  IMAD.WIDE.U32 R6, R17, 0x4, R6 ;  /* 0x0000000411067825 */ /* 0x000fe400078e0006 */
[----:B------:R-:W3:Y:S04]  /*09c0*/  LDG.E R13, desc[UR6][R12.64] ;  /* 0x000000060c0d7981 */ /* 0x000ee8000c1e1900 */
[----:B------:R-:W3:Y:S01]  /*09d0*/  LDG.E R6, desc[UR6][R6.64] ;  /* 0x0000000606067981 */ /* 0x000ee2000c1e1900 */
[----:B------:R-:W-:Y:S01]  /*09e0*/  VIADD R4, R4, 0x400 ;  /* 0x0000040004047836 */ /* 0x000fe20000000000 */
[----:B--2--5:R-:W-:-:S04]  /*09f0*/  IADD3 R14, PT, PT, R10, R9, R14 ;  /* 0x000000090a0e7210 */ /* 0x024fc80007ffe00e */
[----:B---3--:R-:W-:-:S07]  /*0a00*/  IADD3 R14, PT, PT, R6, R13, R14 ;  /* 0x0000000d060e7210 */ /* 0x008fce0007ffe00e */
.L_x_373:
[----:B------:R-:W-:Y:S05]  /*0a10*/  BSYNC.RECONVERGENT B2 ;  /* 0x0000000000027941 */ /* 0x000fea0003800200 */
.L_x_372:
[----:B------:R-:W-:Y:S05]  /*0a20*/  @!P1 BRA `(.L_x_365) ;  /* 0x0000000000289947 */ /* 0x000fea0003800000 */
[----:B------:R-:W1:Y:S01]  /*0a30*/  LDC.64 R6, c[0x0][0x380] ;  /* 0x0000e000ff067b82 */ /* 0x000e620000000a00 */
[----:B------:R-:W-:Y:S02]  /*0a40*/  IMAD R9, R3, 0x1000, R4 ;  /* 0x0000100003097824 */ /* 0x000fe400078e0204 */
[----:B------:R-:W-:-:S07]  /*0a50*/  IMAD.MOV R8, RZ, RZ, -R5 ;  /* 0x000000ffff087224 */ /* 0x000fce00078e0a05 */
.L_x_374:
[----:B-1----:R-:W-:-:S06]  /*0a60*/  IMAD.WIDE.U32 R4, R9, 0x4, R6 ;  /* 0x0000000409047825 */ /* 0x002fcc00078e0006 */
[----:B------:R-:W2:Y:S01]  /*0a70*/  LDG.E R5, desc[UR6][R4.64] ;  /* 0x0000000604057981 */ /* 0x000ea2000c1e1900 */
[----:B------:R-:W-:Y:S02]  /*0a80*/  VIADD R8, R8, 0x1 ;  /* 0x0000000108087836 */ /* 0x000fe40000000000 */
[----:B------:R-:W-:-:S03]  /*0a90*/  VIADD R9, R9, 0x100 ;  /* 0x0000010009097836 */ /* 0x000fc60000000000 */
[----:B------:R-:W-:Y:S01]  /*0aa0*/  ISETP.NE.AND P0, PT, R8, RZ, PT ;  /* 0x000000ff0800720c */ /* 0x000fe20003f05270 */
[----:B--2--5:R-:W-:-:S12]  /*0ab0*/  IMAD.IADD R14, R5, 0x1, R14 ;  /* 0x00000001050e7824 */ /* 0x024fd800078e020e */
[----:B------:R-:W-:Y:S05]  /*0ac0*/  @P0 BRA `(.L_x_374) ;  /* 0xfffffffc00e40947 */ /* 0x000fea000383ffff */
.L_x_365:
[----:B------:R-:W-:Y:S05]  /*0ad0*/  BSYNC.RECONVERGENT B1 ;  /* 0x0000000000017941 */ /* 0x000fea0003800200 */
.L_x_364:
[----:B------:R-:W-:-:S13]  /*0ae0*/  ISETP.GE.U32.AND P0, PT, R0, 0x100, PT ;  /* 0x000001000000780c */ /* 0x000fda0003f06070 */
[----:B------:R-:W-:Y:S05]  /*0af0*/  @!P0 BRA `(.L_x_375) ;  /* 0x0000000000ac8947 */ /* 0x000fea0003800000 */
[----:B------:R-:W1:Y:S01]  /*0b00*/  S2R R8, SR_LANEID ;  /* 0x0000000000087919 */ /* 0x000e620000000000 */
[----:B-----5:R-:W2:Y:S01]  /*0b10*/  SHFL.DOWN PT, R0, R14, 0x1, 0x1f ;  /* 0x08201f000e007f89 */ /* 0x020ea200000e0000 */
[C---:B-1----:R-:W-:Y:S02]  /*0b20*/  ISETP.GT.AND P0, PT, R8.reuse, 0x1e, PT ;  /* 0x0000001e0800780c */ /* 0x042fe40003f04270 */
[----:B------:R-:W-:Y:S02]  /*0b30*/  ISETP.NE.AND P1, PT, R8, RZ, PT ;  /* 0x000000ff0800720c */ /* 0x000fe40003f25270 */
[----:B--2---:R-:W-:Y:S02]  /*0b40*/  SEL R5, R0, RZ, !P0 ;  /* 0x000000ff00057207 */ /* 0x004fe40004000000 */
[----:B------:R-:W-:Y:S02]  /*0b50*/  ISETP.GT.AND P0, PT, R8, 0x1d, PT ;  /* 0x0000001d0800780c */ /* 0x000fe40003f04270 */
[----:B------:R-:W-:-:S05]  /*0b60*/  IADD3 R5, PT, PT, R5, R14, RZ ;  /* 0x0000000e05057210 */ /* 0x000fca0007ffe0ff */
[----:B------:R-:W1:Y:S02]  /*0b70*/  SHFL.DOWN PT, R0, R5, 0x2, 0x1f ;  /* 0x08401f0005007f89 */ /* 0x000e6400000e0000 */
[----:B------:R-:W-:Y:S01]  /*0b80*/  @!P1 MOV R6, 0x400 ;  /* 0x0000040000069802 */ /* 0x000fe20000000f00 */
[----:B------:R-:W2:Y:S01]  /*0b90*/  @!P1 S2R R9, SR_CgaCtaId ;  /* 0x0000000000099919 */ /* 0x000ea20000008800 */
[----:B-1----:R-:W-:Y:S02]  /*0ba0*/  SEL R0, R0, RZ, !P0 ;  /* 0x000000ff00007207 */ /* 0x002fe40004000000 */
[----:B------:R-:W-:-:S03]  /*0bb0*/  ISETP.GT.AND P0, PT, R8, 0x1b, PT ;  /* 0x0000001b0800780c */ /* 0x000fc60003f04270 */
[----:B------:R-:W-:-:S05]  /*0bc0*/  IMAD.IADD R0, R5, 0x1, R0 ;  /* 0x0000000105007824 */ /* 0x000fca00078e0200 */
[----:B------:R-:W1:Y:S01]  /*0bd0*/  SHFL.DOWN PT, R4, R0, 0x4, 0x1f ;  /* 0x08801f0000047f89 */ /* 0x000e6200000e0000 */
[----:B--2---:R-:W-:Y:S02]  /*0be0*/  @!P1 LEA R9, R9, R6, 0x18 ;  /* 0x0000000609099211 */ /* 0x004fe400078ec0ff */
[----:B-1----:R-:W-:Y:S02]  /*0bf0*/  SEL R7, R4, RZ, !P0 ;  /* 0x000000ff04077207 */ /* 0x002fe40004000000 */
[----:B------:R-:W-:-:S03]  /*0c00*/  ISETP.GT.AND P0, PT, R8, 0x17, PT ;  /* 0x000000170800780c */ /* 0x000fc60003f04270 */
[----:B------:R-:W-:Y:S01]  /*0c10*/  IMAD.IADD R7, R0, 0x1, R7 ;  /* 0x0000000100077824 */ /* 0x000fe200078e0207 */
[----:B------:R-:W-:-:S04]  /*0c20*/  @!P1 SHF.R.U32.HI R0, RZ, 0x3, R2 ;  /* 0x00000003ff009819 */ /* 0x000fc80000011602 */
[----:B------:R-:W1:Y:S01]  /*0c30*/  SHFL.DOWN PT, R4, R7, 0x8, 0x1f ;  /* 0x09001f0007047f89 */ /* 0x000e6200000e0000 */
[----:B------:R-:W-:-:S05]  /*0c40*/  @!P1 LOP3.LUT R0, R0, 0x7c, RZ, 0xc0, !PT ;  /* 0x0000007c00009812 */ /* 0x000fca00078ec0ff */
[----:B------:R-:W-:Y:S01]  /*0c50*/  @!P1 IMAD.IADD R0, R0, 0x1, R9 ;  /* 0x0000000100009824 */ /* 0x000fe200078e0209 */
[----:B-1----:R-:W-:Y:S02]  /*0c60*/  SEL R4, R4, RZ, !P0 ;  /* 0x000000ff04047207 */ /* 0x002fe40004000000 */
[----:B------:R-:W-:-:S03]  /*0c70*/  ISETP.GT.AND P0, PT, R8, 0xf, PT ;  /* 0x0000000f0800780c */ /* 0x000fc60003f04270 */
[----:B------:R-:W-:-:S05]  /*0c80*/  IMAD.IADD R4, R7, 0x1, R4 ;  /* 0x0000000107047824 */ /* 0x000fca00078e0204 */
[----:B------:R-:W1:Y:S02]  /*0c90*/  SHFL.DOWN PT, R5, R4, 0x10, 0x1f ;  /* 0x0a001f0004057f89 */ /* 0x000e6400000e0000 */
[----:B-1----:R-:W-:Y:S02]  /*0ca0*/  SEL R5, R5, RZ, !P0 ;  /* 0x000000ff05057207 */ /* 0x002fe40004000000 */
        /* <DEDUP_REMOVED lines=8> */
[----:B--2---:R-:W-:Y:S04]  /*0d30*/  LDS R0, [UR4+0xc] ;  /* 0x00000c04ff007984 */ /* 0x004fe80008000800 */
[----:B------:R-:W1:Y:S04]  /*0d40*/  LDS.128 R4, [UR4+0x10] ;  /* 0x00001004ff047984 */ /* 0x000e680008000c00 */
[----:B------:R-:W2:Y:S01]  /*0d50*/  LDS.64 R8, [UR4+0x20] ;  /* 0x00002004ff087984 */ /* 0x000ea20008000a00 */
[----:B-1----:R-:W-:-:S04]  /*0d60*/  IADD3 R0, PT, PT, R4, R0, R11 ;  /* 0x0000000004007210 */ /* 0x002fc80007ffe00b */
[----:B------:R-:W-:-:S04]  /*0d70*/  IADD3 R0, PT, PT, R6, R0, R5 ;  /* 0x0000000006007210 */ /* 0x000fc80007ffe005 */
[----:B--2---:R-:W-:-:S05]  /*0d80*/  IADD3 R0, PT, PT, R8, R0, R7 ;  /* 0x0000000008007210 */ /* 0x004fca0007ffe007 */
[----:B------:R-:W-:Y:S01]  /*0d90*/  IMAD.IADD R11, R0, 0x1, R9 ;  /* 0x00000001000b7824 */ /* 0x000fe200078e0209 */
[----:B------:R-:W-:Y:S06]  /*0da0*/  BRA `(.L_x_376) ;  /* 0x00000014007c7947 */ /* 0x000fec0003800000 */
.L_x_375:
[----:B------:R-:W-:Y:S01]  /*0db0*/  LOP3.LUT R4, R2, 0x3e0, RZ, 0xc0, !PT ;  /* 0x000003e002047812 */ /* 0x000fe200078ec0ff */
[----:B------:R-:W1:Y:S03]  /*0dc0*/  S2R R10, SR_LANEID ;  /* 0x00000000000a7919 */ /* 0x000e660000000000 */
[----:B------:R-:W-:Y:S02]  /*0dd0*/  LOP3.LUT R7, RZ, R4, RZ, 0x33, !PT ;  /* 0x00000004ff077212 */ /* 0x000fe400078e33ff */
[----:B------:R-:W-:-:S03]  /*0de0*/  IADD3 R5, PT, PT, R4, 0x20, RZ ;  /* 0x0000002004057810 */ /* 0x000fc60007ffe0ff */
[----:B------:R-:W-:Y:S01]  /*0df0*/  IMAD.IADD R7, R0, 0x1, R7 ;  /* 0x0000000100077824 */ /* 0x000fe200078e0207 */
[----:B------:R-:W-:-:S04]  /*0e00*/  ISETP.GT.U32.AND P0, PT, R5, R0, PT ;  /* 0x000000000500720c */ /* 0x000fc80003f04070 */
[----:B------:R-:W-:-:S05]  /*0e10*/  SEL R7, R7, 0x1f, P0 ;  /* 0x0000001f07077807 */ /* 0x000fca0000000000 */
[----:B-----5:R-:W2:Y:S01]  /*0e20*/  SHFL.DOWN PT, R4, R14, 0x1, R7 ;  /* 0x082000000e047989 */ /* 0x020ea200000e0007 */
[CC--:B-1----:R-:W-:Y:S01]  /*0e30*/  ISETP.GE.AND P0, PT, R10.reuse, R7.reuse, PT ;  /* 0x000000070a00720c */ /* 0x0c2fe20003f06270 */
[C---:B------:R-:W-:Y:S01]  /*0e40*/  VIADD R6, R10.reuse, 0x2 ;  /* 0x000000020a067836 */ /* 0x040fe20000000000 */
[C---:B------:R-:W-:Y:S01]  /*0e50*/  ISETP.NE.AND P1, PT, R10.reuse, RZ, PT ;  /* 0x000000ff0a00720c */ /* 0x040fe20003f25270 */
[----:B------:R-:W-:Y:S01]  /*0e60*/  VIADD R8, R10, 0x4 ;  /* 0x000000040a087836 */ /* 0x000fe20000000000 */
[----:B--2---:R-:W-:Y:S02]  /*0e70*/  SEL R5, R4, RZ, !P0 ;  /* 0x000000ff04057207 */ /* 0x004fe40004000000 */
[----:B------:R-:W-:-:S03]  /*0e80*/  ISETP.GT.AND P0, PT, R6, R7, PT ;  /* 0x000000070600720c */ /* 0x000fc60003f04270 */
[----:B------:R-:W-:-:S06]  /*0e90*/  IMAD.IADD R4, R5, 0x1, R14 ;  /* 0x0000000105047824 */ /* 0x000fcc00078e020e */
[----:B------:R-:W1:Y:S01]  /*0ea0*/  @!P1 S2R R11, SR_CgaCtaId ;  /* 0x00000000000b9919 */ /* 0x000e620000008800 */
[----:B------:R-:W-:Y:S01]  /*0eb0*/  @!P1 SHF.R.U32.HI R9, RZ, 0x3, R2 ;  /* 0x00000003ff099819 */ /* 0x000fe20000011602 */
[----:B------:R-:W2:Y:S03]  /*0ec0*/  SHFL.DOWN PT, R5, R4, 0x2, R7 ;  /* 0x0840000004057989 */ /* 0x000ea600000e0007 */
[----:B------:R-:W-:Y:S02]  /*0ed0*/  @!P1 LOP3.LUT R9, R9, 0x7c, RZ, 0xc0, !PT ;  /* 0x0000007c09099812 */ /* 0x000fe400078ec0ff */
[----:B--2---:R-:W-:Y:S02]  /*0ee0*/  SEL R5, R5, RZ, !P0 ;  /* 0x000000ff05057207 */ /* 0x004fe40004000000 */
[----:B------:R-:W-:-:S03]  /*0ef0*/  ISETP.GT.AND P0, PT, R8, R7, PT ;  /* 0x000000070800720c */ /* 0x000fc60003f04270 */
[----:B------:R-:W-:Y:S01]  /*0f00*/  IMAD.IADD R6, R4, 0x1, R5 ;  /* 0x0000000104067824 */ /* 0x000fe200078e0205 */
[----:B------:R-:W-:-:S04]  /*0f10*/  IADD3 R4, PT, PT, R10, 0x8, RZ ;  /* 0x000000080a047810 */ /* 0x000fc80007ffe0ff */
[----:B------:R-:W2:Y:S02]  /*0f20*/  SHFL.DOWN PT, R5, R6, 0x4, R7 ;  /* 0x0880000006057989 */ /* 0x000ea400000e0007 */
[----:B--2---:R-:W-:Y:S02]  /*0f30*/  SEL R5, R5, RZ, !P0 ;  /* 0x000000ff05057207 */ /* 0x004fe40004000000 */
[----:B------:R-:W-:-:S03]  /*0f40*/  ISETP.GT.AND P0, PT, R4, R7, PT ;  /* 0x000000070400720c */ /* 0x000fc60003f04270 */
[----:B------:R-:W-:Y:S02]  /*0f50*/  IMAD.IADD R8, R6, 0x1, R5 ;  /* 0x0000000106087824 */ /* 0x000fe400078e0205 */
[----:B------:R-:W-:Y:S01]  /*0f60*/  VIADD R6, R10, 0x10 ;  /* 0x000000100a067836 */ /* 0x000fe20000000000 */
[----:B------:R-:W-:Y:S02]  /*0f70*/  @!P1 MOV R10, 0x400 ;  /* 0x00000400000a9802 */ /* 0x000fe40000000f00 */
[----:B------:R-:W2:Y:S02]  /*0f80*/  SHFL.DOWN PT, R5, R8, 0x8, R7 ;  /* 0x0900000008057989 */ /* 0x000ea400000e0007 */
[----:B-1----:R-:W-:-:S05]  /*0f90*/  @!P1 LEA R10, R11, R10, 0x18 ;  /* 0x0000000a0b0a9211 */ /* 0x002fca00078ec0ff */
[----:B------:R-:W-:Y:S01]  /*0fa0*/  @!P1 IMAD.IADD R10, R9, 0x1, R10 ;  /* 0x00000001090a9824 */ /* 0x000fe200078e020a */
[----:B--2---:R-:W-:Y:S02]  /*0fb0*/  SEL R5, R5, RZ, !P0 ;  /* 0x000000ff05057207 */ /* 0x004fe40004000000 */
[----:B------:R-:W-:-:S03]  /*0fc0*/  ISETP.GT.AND P0, PT, R6, R7, PT ;  /* 0x000000070600720c */ /* 0x000fc60003f04270 */
[----:B------:R-:W-:-:S05]  /*0fd0*/  IMAD.IADD R4, R8, 0x1, R5 ;  /* 0x0000000108047824 */ /* 0x000fca00078e0205 */
[----:B------:R-:W1:Y:S02]  /*0fe0*/  SHFL.DOWN PT, R5, R4, 0x10, R7 ;  /* 0x0a00000004057989 */ /* 0x000e6400000e0007 */
[----:B-1----:R-:W-:Y:S02]  /*0ff0*/  SEL R5, R5, RZ, !P0 ;  /* 0x000000ff05057207 */ /* 0x002fe40004000000 */
[----:B------:R-:W-:-:S03]  /*1000*/  ISETP.NE.AND P0, PT, R2, RZ, PT ;  /* 0x000000ff0200720c */ /* 0x000fc60003f05270 */
[----:B------:R-:W-:-:S05]  /*1010*/  IMAD.IADD R11, R4, 0x1, R5 ;  /* 0x00000001040b7824 */ /* 0x000fca00078e0205 */
[----:B------:R1:W-:Y:S01]  /*1020*/  @!P1 STS [R10+0x8], R11 ;  /* 0x0000080b0a009388 */ /* 0x0003e20000000800 */
[----:B------:R-:W-:Y:S06]  /*1030*/  BAR.SYNC.DEFER_BLOCKING 0x0 ;  /* 0x0000000000007b1d */ /* 0x000fec0000010000 */
[----:B------:R-:W-:Y:S05]  /*1040*/  @P0 BRA `(.L_x_376) ;  /* 0x0000001000d40947 */ /* 0x000fea0003800000 */
[----:B------:R-:W2:Y:S01]  /*1050*/  S2UR UR5, SR_CgaCtaId ;  /* 0x00000000000579c3 */ /* 0x000ea20000008800 */
[----:B------:R-:W-:Y:S01]  /*1060*/  UMOV UR4, 0x400 ;  /* 0x0000040000047882 */ /* 0x000fe20000000000 */
[C---:B------:R-:W-:Y:S02]  /*1070*/  ISETP.GT.U32.AND P2, PT, R0.reuse, 0x40, PT ;  /* 0x000000400000780c */ /* 0x040fe40003f44070 */
[C---:B------:R-:W-:Y:S02]  /*1080*/  ISETP.GT.U32.AND P1, PT, R0.reuse, 0x20, PT ;  /* 0x000000200000780c */ /* 0x040fe40003f24070 */
[----:B------:R-:W-:Y:S01]  /*1090*/  ISETP.GT.U32.AND P3, PT, R0, 0x80, PT ;  /* 0x000000800000780c */ /* 0x000fe20003f64070 */
[----:B--2---:R-:W-:-:S09]  /*10a0*/  ULEA UR4, UR5, UR4, 0x18 ;  /* 0x0000000405047291 */ /* 0x004fd2000f8ec0ff */
[----:B------:R-:W2:Y:S04]  /*10b0*/  LDS.128 R4, [UR4+0x10] ;  /* 0x00001004ff047984 */ /* 0x000ea80008000c00 */
[----:B------:R-:W3:Y:S04]  /*10c0*/  LDS R2, [UR4+0xc] ;  /* 0x00000c04ff027984 */ /* 0x000ee80008000800 */
[----:B------:R-:W4:Y:S01]  /*10d0*/  LDS.64 R8, [UR4+0x20] ;  /* 0x00002004ff087984 */ /* 0x000f220008000a00 */
[----:B--2---:R-:W-:Y:S02]  /*10e0*/  SEL R4, R4, RZ, P2 ;  /* 0x000000ff04047207 */ /* 0x004fe40001000000 */
[----:B------:R-:W-:-:S02]  /*10f0*/  ISETP.GT.U32.AND P2, PT, R0, 0x60, PT ;  /* 0x000000600000780c */ /* 0x000fc40003f44070 */
[----:B---3--:R-:W-:Y:S02]  /*1100*/  SEL R2, R2, RZ, P1 ;  /* 0x000000ff02027207 */ /* 0x008fe40000800000 */
[----:B------:R-:W-:Y:S02]  /*1110*/  SEL R5, R5, RZ, P2 ;  /* 0x000000ff05057207 */ /* 0x000fe40001000000 */
[----:B------:R-:W-:Y:S02]  /*1120*/  IADD3 R2, PT, PT, R4, R2, R11 ;  /* 0x0000000204027210 */ /* 0x000fe40007ffe00b */
[----:B------:R-:W-:Y:S02]  /*1130*/  ISETP.GT.U32.AND P1, PT, R0, 0xa0, PT ;  /* 0x000000a00000780c */ /* 0x000fe40003f24070 */
[----:B------:R-:W-:Y:S02]  /*1140*/  SEL R6, R6, RZ, P3 ;  /* 0x000000ff06067207 */ /* 0x000fe40001800000 */
[----:B------:R-:W-:-:S02]  /*1150*/  ISETP.GT.U32.AND P2, PT, R0, 0xc0, PT ;  /* 0x000000c00000780c */ /* 0x000fc40003f44070 */
[----:B------:R-:W-:Y:S02]  /*1160*/  ISETP.GT.U32.AND P3, PT, R0, 0xe0, PT ;  /* 0x000000e00000780c */ /* 0x000fe40003f64070 */
[----:B------:R-:W-:Y:S02]  /*1170*/  SEL R7, R7, RZ, P1 ;  /* 0x000000ff07077207 */ /* 0x000fe40000800000 */
[----:B------:R-:W-:Y:S02]  /*1180*/  IADD3 R2, PT, PT, R6, R2, R5 ;  /* 0x0000000206027210 */ /* 0x000fe40007ffe005 */
[----:B----4-:R-:W-:Y:S02]  /*1190*/  SEL R8, R8, RZ, P2 ;  /* 0x000000ff08087207 */ /* 0x010fe40001000000 */
[----:B------:R-:W-:Y:S02]  /*11a0*/  SEL R9, R9, RZ, P3 ;  /* 0x000000ff09097207 */ /* 0x000fe40001800000 */
[----:B------:R-:W-:-:S05]  /*11b0*/  IADD3 R2, PT, PT, R8, R2, R7 ;  /* 0x0000000208027210 */ /* 0x000fca0007ffe007 */
[----:B-1----:R-:W-:Y:S01]  /*11c0*/  IMAD.IADD R11, R2, 0x1, R9 ;  /* 0x00000001020b7824 */ /* 0x002fe200078e0209 */
[----:B------:R-:W-:Y:S06]  /*11d0*/  BRA `(.L_x_376) ;  /* 0x0000001000707947 */ /* 0x000fec0003800000 */
.L_x_361:
[----:B------:R-:W0:Y:S01]  /*11e0*/  S2R R2, SR_TID.X ;  /* 0x0000000000027919 */ /* 0x000e220000002100 */
[----:B------:R-:W1:Y:S02]  /*11f0*/  LDCU.64 UR4, c[0x0][0x380] ;  /* 0x00007000ff0477ac */ /* 0x000e640008000a00 */
[----:B-1----:R-:W-:Y:S01]  /*1200*/  MOV R4, UR4 ;  /* 0x0000000400047c02 */ /* 0x002fe20008000f00 */
[----:B------:R-:W-:Y:S02]  /*1210*/  IMAD.U32 R5, RZ, RZ, UR5 ;  /* 0x00000005ff057e24 */ /* 0x000fe4000f8e00ff */
[----:B0-----:R-:W-:-:S04]  /*1220*/  IMAD R7, R3, 0x1000, R2 ;  /* 0x0000100003077824 */ /* 0x001fc800078e0202 */
[----:B------:R-:W-:-:S05]  /*1230*/  IMAD.WIDE.U32 R6, R7, 0x4, R4 ;  /* 0x0000000407067825 */ /* 0x000fca00078e0004 */
        /* <DEDUP_REMOVED lines=16> */
[----:B------:R-:W-:-:S02]  /*1340*/  ISETP.GE.U32.AND P0, PT, R0, R13, PT ;  /* 0x0000000d0000720c */ /* 0x000fc40003f06070 */
        /* <DEDUP_REMOVED lines=9> */
[----:B------:R-:W-:Y:S01]  /*13e0*/  IMAD R9, R3, 0x1000, R13 ;  /* 0x0000100003097824 */ /* 0x000fe200078e020d */
[----:B------:R-:W-:Y:S01]  /*13f0*/  LOP3.LUT R6, RZ, R2, RZ, 0x33, !PT ;  /* 0x00000002ff067212 */ /* 0x000fe200078e33ff */
[----:B------:R-:W-:Y:S01]  /*1400*/  VIADD R0, R8, 0xfffff000 ;  /* 0xfffff00008007836 */ /* 0x000fe20000000000 */
[----:B------:R-:W-:Y:S02]  /*1410*/  UMOV UR4, URZ ;  /* 0x000000ff00047c82 */ /* 0x000fe40008000000 */
[----:B------:R-:W-:Y:S02]  /*1420*/  IADD3 R6, PT, PT, -R13, R8, R6 ;  /* 0x000000080d067210 */ /* 0x000fe40007ffe106 */
[C---:B------:R-:W-:Y:S02]  /*1430*/  ISETP.GT.U32.AND P0, PT, R9.reuse, R0, PT ;  /* 0x000000000900720c */ /* 0x040fe40003f04070 */
[----:B------:R-:W-:Y:S01]  /*1440*/  IADD3 R7, PT, PT, R9, 0x800, R2 ;  /* 0x0000080009077810 */ /* 0x000fe20007ffe002 */
[----:B------:R-:W-:-:S02]  /*1450*/  IMAD.MOV.U32 R2, RZ, RZ, R9 ;  /* 0x000000ffff027224 */ /* 0x000fc400078e0009 */
[----:B------:R-:W-:-:S08]  /*1460*/  IMAD R6, R3, -0x1000, R6 ;  /* 0xfffff00003067824 */ /* 0x000fd000078e0206 */
[----:B------:R-:W-:Y:S05]  /*1470*/  @P0 BRA `(.L_x_378) ;  /* 0x00000000009c0947 */ /* 0x000fea0003800000 */
[----:B------:R-:W0:Y:S08]  /*1480*/  LDC R8, c[0x0][0x3a8] ;  /* 0x0000ea00ff087b82 */ /* 0x000e300000000800 */
[----:B------:R-:W1:Y:S02]  /*1490*/  LDC.64 R4, c[0x0][0x380] ;  /* 0x0000e000ff047b82 */ /* 0x000e640000000a00 */
.L_x_379:
[----:B------:R-:W2:Y:S02]  /*14a0*/  S2R R10, SR_TID.X ;  /* 0x00000000000a7919 */ /* 0x000ea40000002100 */
[----:B--2---:R-:W-:-:S04]  /*14b0*/  IMAD.IADD R11, R10, 0x1, R9 ;  /* 0x000000010a0b7824 */ /* 0x004fc800078e0209 */
[----:B-1----:R-:W-:-:S05]  /*14c0*/  IMAD.WIDE.U32 R10, R11, 0x4, R4 ;  /* 0x000000040b0a7825 */ /* 0x002fca00078e0004 */
        /* <DEDUP_REMOVED lines=10> */
[----:B------:R-:W5:Y:S01]  /*1570*/  LDG.E R21, desc[UR6][R10.64+0x2c00] ;  /* 0x002c00060a157981 */ /* 0x000f62000c1e1900 */
[----:B--2---:R-:W-:-:S03]  /*1580*/  IADD3 R20, PT, PT, R20, R18, R27 ;  /* 0x0000001214147210 */ /* 0x004fc60007ffe01b */
[----:B------:R-:W2:Y:S04]  /*1590*/  LDG.E R18, desc[UR6][R10.64+0x2800] ;  /* 0x002800060a127981 */ /* 0x000ea8000c1e1900 */
[----:B------:R-:W2:Y:S01]  /*15a0*/  LDG.E R27, desc[UR6][R10.64+0x3800] ;  /* 0x003800060a1b7981 */ /* 0x000ea2000c1e1900 */
[----:B---3--:R-:W-:-:S03]  /*15b0*/  IADD3 R24, PT, PT, R23, R22, R20 ;  /* 0x0000001617187210 */ /* 0x008fc60007ffe014 */
[----:B------:R-:W3:Y:S04]  /*15c0*/  LDG.E R23, desc[UR6][R10.64+0x3000] ;  /* 0x003000060a177981 */ /* 0x000ee8000c1e1900 */
[----:B------:R-:W3:Y:S04]  /*15d0*/  LDG.E R20, desc[UR6][R10.64+0x3400] ;  /* 0x003400060a147981 */ /* 0x000ee8000c1e1900 */
[----:B------:R-:W3:Y:S01]  /*15e0*/  LDG.E R22, desc[UR6][R10.64+0x3c00] ;  /* 0x003c00060a167981 */ /* 0x000ee2000c1e1900 */
[----:B----4-:R-:W-:-:S04]  /*15f0*/  IADD3 R14, PT, PT, R17, R14, R24 ;  /* 0x0000000e110e7210 */ /* 0x010fc80007ffe018 */
[----:B-----5:R-:W-:-:S04]  /*1600*/  IADD3 R14, PT, PT, R19, R16, R14 ;  /* 0x00000010130e7210 */ /* 0x020fc80007ffe00e */
[----:B------:R-:W-:Y:S02]  /*1610*/  IADD3 R12, PT, PT, R15, R12, R14 ;  /* 0x0000000c0f0c7210 */ /* 0x000fe40007ffe00e */
[----:B0-----:R-:W-:-:S04]  /*1620*/  IADD3 R14, PT, PT, -R9, R8, RZ ;  /* 0x00000008090e7210 */ /* 0x001fc80007ffe1ff */
[----:B------:R-:W-:Y:S02]  /*1630*/  ISETP.GE.U32.AND P0, PT, R14, R13, PT ;  /* 0x0000000d0e00720c */ /* 0x000fe40003f06070 */
[----:B--2---:R-:W-:-:S04]  /*1640*/  IADD3 R12, PT, PT, R21, R18, R12 ;  /* 0x00000012150c7210 */ /* 0x004fc80007ffe00c */
[----:B---3--:R-:W-:-:S04]  /*1650*/  IADD3 R12, PT, PT, R20, R23, R12 ;  /* 0x00000017140c7210 */ /* 0x008fc80007ffe00c */
[----:B------:R-:W-:-:S03]  /*1660*/  IADD3 R27, PT, PT, R22, R27, R12 ;  /* 0x0000001b161b7210 */ /* 0x000fc60007ffe00c */
[----:B------:R-:W-:Y:S05]  /*1670*/  @!P0 BRA `(.L_x_377) ;  /* 0x00000008009c8947 */ /* 0x000fea0003800000 */
[C---:B------:R-:W-:Y:S01]  /*1680*/  IMAD.IADD R9, R13.reuse, 0x1, R9 ;  /* 0x000000010d097824 */ /* 0x040fe200078e0209 */
[----:B------:R-:W-:Y:S01]  /*1690*/  UIADD3 UR4, UPT, UPT, UR4, 0x1, URZ ;  /* 0x0000000104047890 */ /* 0x000fe2000fffe0ff */
[----:B------:R-:W-:Y:S02]  /*16a0*/  IMAD.IADD R2, R13, 0x1, R2 ;  /* 0x000000010d027824 */ /* 0x000fe400078e0202 */
[----:B------:R-:W-:Y:S01]  /*16b0*/  IMAD.IADD R6, R6, 0x1, -R13 ;  /* 0x0000000106067824 */ /* 0x000fe200078e0a0d */
[----:B------:R-:W-:Y:S01]  /*16c0*/  ISETP.GT.U32.AND P0, PT, R9, R0, PT ;  /* 0x000000000900720c */ /* 0x000fe20003f04070 */
[----:B------:R-:W-:-:S12]  /*16d0*/  IMAD.IADD R7, R13, 0x1, R7 ;  /* 0x000000010d077824 */ /* 0x000fd800078e0207 */
[----:B------:R-:W-:Y:S05]  /*16e0*/  @!P0 BRA `(.L_x_379) ;  /* 0xfffffffc006c8947 */ /* 0x000fea000383ffff */
.L_x_378:
[----:B------:R-:W0:Y:S01]  /*16f0*/  S2R R13, SR_TID.X ;  /* 0x00000000000d7919 */ /* 0x000e220000002100 */
[----:B------:R-:W-:Y:S01]  /*1700*/  IMAD.IADD R0, R8, 0x1, -R9 ;  /* 0x0000000108007824 */ /* 0x000fe200078e0a09 */
[----:B------:R-:W-:Y:S04]  /*1710*/  BSSY.RECONVERGENT B1, `(.L_x_377) ;  /* 0x000009d000017945 */ /* 0x000fe80003800200 */
[----:B0-----:R-:W-:-:S04]  /*1720*/  ISETP.GE.AND P0, PT, R13, R0, PT ;  /* 0x000000000d00720c */ /* 0x001fc80003f06270 */
[----:B------:R-:W-:-:S13]  /*1730*/  ISETP.GE.U32.OR P0, PT, R9, R8, P0 ;  /* 0x000000080900720c */ /* 0x000fda0000706470 */
[----:B------:R-:W-:Y:S05]  /*1740*/  @P0 BRA `(.L_x_380) ;  /* 0x0000000800640947 */ /* 0x000fea0003800000 */
[----:B------:R-:W0:Y:S01]  /*1750*/  LDC R10, c[0x0][0x3ac] ;  /* 0x0000eb00ff0a7b82 */ /* 0x000e220000000800 */
[----:B------:R-:W-:Y:S01]  /*1760*/  LOP3.LUT R11, RZ, R13, RZ, 0x33, !PT ;  /* 0x0000000dff0b7212 */ /* 0x000fe200078e33ff */
[----:B------:R-:W-:Y:S06]  /*1770*/  BSSY.RECONVERGENT B2, `(.L_x_381) ;  /* 0x000004f000027945 */ /* 0x000fec0003800200 */
[----:B------:R-:W1:Y:S01]  /*1780*/  LDC R0, c[0x0][0x3ac] ;  /* 0x0000eb00ff007b82 */ /* 0x000e620000000800 */
[----:B0-----:R-:W-:-:S05]  /*1790*/  IMAD.SHL.U32 R10, R10, 0x1000, RZ ;  /* 0x000010000a0a7824 */ /* 0x001fca00078e00ff */
[----:B------:R-:W-:-:S04]  /*17a0*/  LEA R10, R3, R10, 0xc ;  /* 0x0000000a030a7211 */ /* 0x000fc800078e60ff */
[----:B------:R-:W-:Y:S01]  /*17b0*/  IADD3 R8, PT, PT, -R10, R8, R11 ;  /* 0x000000080a087210 */ /* 0x000fe20007ffe10b */
[----:B-1----:R-:W-:Y:S02]  /*17c0*/  IMAD R11, R0, UR4, RZ ;  /* 0x00000004000b7c24 */ /* 0x002fe4000f8e02ff */
[----:B------:R-:W-:Y:S02]  /*17d0*/  IMAD.MOV.U32 R0, RZ, RZ, R13 ;  /* 0x000000ffff007224 */ /* 0x000fe400078e000d */
[----:B------:R-:W-:-:S05]  /*17e0*/  IMAD R8, R11, -0x1000, R8 ;  /* 0xfffff0000b087824 */ /* 0x000fca00078e0208 */
[C---:B------:R-:W-:Y:S02]  /*17f0*/  ISETP.GE.U32.AND P0, PT, R8.reuse, 0xf00, PT ;  /* 0x00000f000800780c */ /* 0x040fe40003f06070 */
[----:B------:R-:W-:-:S04]  /*1800*/  LEA.HI R8, R8, 0x1, RZ, 0x18 ;  /* 0x0000000108087811 */ /* 0x000fc800078fc0ff */
[----:B------:R-:W-:-:S07]  /*1810*/  LOP3.LUT R10, R8, 0xf, RZ, 0xc0, !PT ;  /* 0x0000000f080a7812 */ /* 0x000fce00078ec0ff */
[----:B------:R-:W-:Y:S05]  /*1820*/  @!P0 BRA `(.L_x_382) ;  /* 0x00000004000c8947 */ /* 0x000fea0003800000 */
[----:B------:R-:W-:Y:S01]  /*1830*/  LEA.HI R0, R6, 0x1, RZ, 0x18 ;  /* 0x0000000106007811 */ /* 0x000fe200078fc0ff */
[----:B------:R-:W-:Y:S01]  /*1840*/  BSSY.RECONVERGENT B3, `(.L_x_383) ;  /* 0x0000040000037945 */ /* 0x000fe20003800200 */
[----:B------:R-:W-:Y:S02]  /*1850*/  LOP3.LUT R11, R13, 0x800, RZ, 0xfc, !PT ;  /* 0x000008000d0b7812 */ /* 0x000fe400078efcff */
[----:B------:R-:W-:-:S05]  /*1860*/  LOP3.LUT R0, R0, 0x1fffff0, RZ, 0xc0, !PT ;  /* 0x01fffff000007812 */ /* 0x000fca00078ec0ff */
[----:B------:R-:W-:-:S07]  /*1870*/  IMAD.MOV R0, RZ, RZ, -R0 ;  /* 0x000000ffff007224 */ /* 0x000fce00078e0a00 */
.L_x_384:
[C---:B------:R-:W-:Y:S02]  /*1880*/  VIADD R15, R7.reuse, 0xfffff800 ;  /* 0xfffff800070f7836 */ /* 0x040fe40000000000 */
[----:B------:R-:W-:Y:S02]  /*1890*/  VIADD R21, R7, 0xfffff900 ;  /* 0xfffff90007157836 */ /* 0x000fe40000000000 */
[----:B------:R-:W-:-:S04]  /*18a0*/  IMAD.WIDE.U32 R14, R15, 0x4, R4 ;  /* 0x000000040f0e7825 */ /* 0x000fc800078e0004 */
[--C-:B------:R-:W-:Y:S01]  /*18b0*/  IMAD.WIDE.U32 R20, R21, 0x4, R4.reuse ;  /* 0x0000000415147825 */ /* 0x100fe200078e0004 */
[----:B------:R0:W2:Y:S04]  /*18c0*/  LDG.E R28, desc[UR6][R14.64] ;  /* 0x000000060e1c7981 */ /* 0x0000a8000c1e1900 */
[----:B------:R-:W2:Y:S01]  /*18d0*/  LDG.E R29, desc[UR6][R20.64] ;  /* 0x00000006141d7981 */ /* 0x000ea2000c1e1900 */
[C---:B------:R-:W-:Y:S02]  /*18e0*/  VIADD R17, R7.reuse, 0xfffffa00 ;  /* 0xfffffa0007117836 */ /* 0x040fe40000000000 */
[----:B------:R-:W-:Y:S02]  /*18f0*/  VIADD R19, R7, 0xfffffb00 ;  /* 0xfffffb0007137836 */ /* 0x000fe40000000000 */
[----:B------:R-:W-:-:S04]  /*1900*/  IMAD.WIDE.U32 R16, R17, 0x4, R4 ;  /* 0x0000000411107825 */ /* 0x000fc800078e0004 */
[--C-:B------:R-:W-:Y:S01]  /*1910*/  IMAD.WIDE.U32 R18, R19, 0x4, R4.reuse ;  /* 0x0000000413127825 */ /* 0x100fe200078e0004 */
[----:B------:R1:W3:Y:S04]  /*1920*/  LDG.E R13, desc[UR6][R16.64] ;  /* 0x00000006100d7981 */ /* 0x0002e8000c1e1900 */
[----:B------:R4:W3:Y:S01]  /*1930*/  LDG.E R12, desc[UR6][R18.64] ;  /* 0x00000006120c7981 */ /* 0x0008e2000c1e1900 */
[C---:B------:R-:W-:Y:S01]  /*1940*/  VIADD R22, R7.reuse, 0xfffffd00 ;  /* 0xfffffd0007167836 */ /* 0x040fe20000000000 */
[C---:B------:R-:W-:Y:S01]  /*1950*/  IADD3 R23, PT, PT, R7.reuse, -0x400, RZ ;  /* 0xfffffc0007177810 */ /* 0x040fe20007ffe0ff */
[----:B------:R-:W-:Y:S02]  /*1960*/  VIADD R26, R7, 0xfffffe00 ;  /* 0xfffffe00071a7836 */ /* 0x000fe40000000000 */
[----:B0-----:R-:W-:-:S04]  /*1970*/  IMAD.WIDE.U32 R14, R22, 0x4, R4 ;  /* 0x00000004160e7825 */ /* 0x001fc800078e0004 */
[--C-:B-1----:R-:W-:Y:S02]  /*1980*/  IMAD.WIDE.U32 R16, R26, 0x4, R4.reuse ;  /* 0x000000041a107825 */ /* 0x102fe400078e0004 */
[----:B------:R0:W5:Y:S02]  /*1990*/  LDG.E R26, desc[UR6][R14.64] ;  /* 0x000000060e1a7981 */ /* 0x000164000c1e1900 */
[C-C-:B------:R-:W-:Y:S02]  /*19a0*/  IMAD.WIDE.U32 R24, R7.reuse, 0x4, R4.reuse ;  /* 0x0000000407187825 */ /* 0x140fe400078e0004 */
[----:B------:R-:W5:Y:S02]  /*19b0*/  LDG.E R16, desc[UR6][R16.64] ;  /* 0x0000000610107981 */ /* 0x000f64000c1e1900 */
[----:B----4-:R-:W-:Y:S02]  /*19c0*/  VIADD R19, R7, 0xffffff00 ;  /* 0xffffff0007137836 */ /* 0x010fe40000000000 */
[----:B------:R-:W-:Y:S01]  /*19d0*/  IMAD.WIDE.U32 R20, R23, 0x4, R4 ;  /* 0x0000000417147825 */ /* 0x000fe200078e0004 */
[----:B------:R-:W4:Y:S03]  /*19e0*/  LDG.E R24, desc[UR6][R24.64] ;  /* 0x0000000618187981 */ /* 0x000f26000c1e1900 */
[----:B0-----:R-:W-:-:S02]  /*19f0*/  VIADD R15, R7, 0x200 ;  /* 0x00000200070f7836 */ /* 0x001fc40000000000 */
[----:B------:R-:W-:Y:S02]  /*1a00*/  VIADD R23, R7, 0x100 ;  /* 0x0000010007177836 */ /* 0x000fe40000000000 */
[--C-:B------:R-:W-:Y:S01]  /*1a10*/  IMAD.WIDE.U32 R18, R19, 0x4, R4.reuse ;  /* 0x0000000413127825 */ /* 0x100fe200078e0004 */
[----:B------:R0:W5:Y:S03]  /*1a20*/  LDG.E R25, desc[UR6][R20.64] ;  /* 0x0000000614197981 */ /* 0x000166000c1e1900 */
[----:B------:R-:W-:Y:S02]  /*1a30*/  IMAD.WIDE.U32 R22, R23, 0x4, R4 ;  /* 0x0000000417167825 */ /* 0x000fe400078e0004 */
[----:B------:R-:W4:Y:S04]  /*1a40*/  LDG.E R19, desc[UR6][R18.64] ;  /* 0x0000000612137981 */ /* 0x000f28000c1e1900 */
[----:B------:R1:W4:Y:S01]  /*1a50*/  LDG.E R23, desc[UR6][R22.64] ;  /* 0x0000000616177981 */ /* 0x000322000c1e1900 */
[----:B0-----:R-:W-:-:S04]  /*1a60*/  VIADD R21, R7, 0x300 ;  /* 0x0000030007157836 */ /* 0x001fc80000000000 */
[----:B------:R-:W-:-:S04]  /*1a70*/  IMAD.WIDE.U32 R20, R21, 0x4, R4 ;  /* 0x0000000415147825 */ /* 0x000fc800078e0004 */
[----:B-1----:R-:W-:Y:S02]  /*1a80*/  VIADD R22, R7, 0x700 ;  /* 0x0000070007167836 */ /* 0x002fe40000000000 */
[----:B------:R-:W4:Y:S01]  /*1a90*/  LDG.E R21, desc[UR6][R20.64] ;  /* 0x0000000614157981 */ /* 0x000f22000c1e1900 */
[----:B--2---:R-:W-:Y:S01]  /*1aa0*/  IADD3 R27, PT, PT, R29, R28, R27 ;  /* 0x0000001c1d1b7210 */ /* 0x004fe20007ffe01b */
[----:B------:R-:W-:Y:S01]  /*1ab0*/  IMAD.WIDE.U32 R28, R15, 0x4, R4 ;  /* 0x000000040f1c7825 */ /* 0x000fe200078e0004 */
[----:B------:R-:W-:-:S05]  /*1ac0*/  IADD3 R15, PT, PT, R7, 0x400, RZ ;  /* 0x00000400070f7810 */ /* 0x000fca0007ffe0ff */
[----:B------:R0:W2:Y:S01]  /*1ad0*/  LDG.E R28, desc[UR6][R28.64] ;  /* 0x000000061c1c7981 */ /* 0x0000a2000c1e1900 */
[----:B------:R-:W-:-:S05]  /*1ae0*/  IMAD.WIDE.U32 R14, R15, 0x4, R4 ;  /* 0x000000040f0e7825 */ /* 0x000fca00078e0004 */
[----:B------:R1:W2:Y:S01]  /*1af0*/  LDG.E R17, desc[UR6][R14.64] ;  /* 0x000000060e117981 */ /* 0x0002a2000c1e1900 */
[----:B---3--:R-:W-:Y:S01]  /*1b00*/  IADD3 R27, PT, PT, R12, R13, R27 ;  /* 0x0000000d0c1b7210 */ /* 0x008fe20007ffe01b */
[----:B0-----:R-:W-:-:S04]  /*1b10*/  VIADD R29, R7, 0x500 ;  /* 0x00000500071d7836 */ /* 0x001fc80000000000 */
[----:B------:R-:W-:-:S04]  /*1b20*/  IMAD.WIDE.U32 R12, R29, 0x4, R4 ;  /* 0x000000041d0c7825 */ /* 0x000fc800078e0004 */
[----:B-1----:R-:W-:Y:S01]  /*1b30*/  VIADD R15, R7, 0x600 ;  /* 0x00000600070f7836 */ /* 0x002fe20000000000 */
[----:B------:R0:W3:Y:S03]  /*1b40*/  LDG.E R18, desc[UR6][R12.64] ;  /* 0x000000060c127981 */ /* 0x0000e6000c1e1900 */
[----:B------:R-:W-:-:S04]  /*1b50*/  IMAD.WIDE.U32 R14, R15, 0x4, R4 ;  /* 0x000000040f0e7825 */ /* 0x000fc800078e0004 */
[----:B0-----:R-:W-:Y:S02]  /*1b60*/  IMAD.WIDE.U32 R12, R22, 0x4, R4 ;  /* 0x00000004160c7825 */ /* 0x001fe400078e0004 */
[----:B------:R-:W3:Y:S04]  /*1b70*/  LDG.E R22, desc[UR6][R14.64] ;  /* 0x000000060e167981 */ /* 0x000ee8000c1e1900 */
[----:B------:R-:W3:Y:S01]  /*1b80*/  LDG.E R20, desc[UR6][R12.64] ;  /* 0x000000060c147981 */ /* 0x000ee2000c1e1900 */
[----:B------:R-:W-:Y:S01]  /*1b90*/  VIADD R0, R0, 0x10 ;  /* 0x0000001000007836 */ /* 0x000fe20000000000 */
[----:B-----5:R-:W-:-:S04]  /*1ba0*/  IADD3 R25, PT, PT, R26, R25, R27 ;  /* 0x000000191a197210 */ /* 0x020fc80007ffe01b */
[----:B----4-:R-:W-:Y:S02]  /*1bb0*/  IADD3 R16, PT, PT, R19, R16, R25 ;  /* 0x0000001013107210 */ /* 0x010fe40007ffe019 */
[----:B------:R-:W-:Y:S02]  /*1bc0*/  ISETP.NE.AND P0, PT, R0, RZ, PT ;  /* 0x000000ff0000720c */ /* 0x000fe40003f05270 */
[----:B------:R-:W-:Y:S01]  /*1bd0*/  IADD3 R16, PT, PT, R23, R24, R16 ;  /* 0x0000001817107210 */ /* 0x000fe20007ffe010 */
[----:B------:R-:W-:Y:S02]  /*1be0*/  VIADD R11, R11, 0x1000 ;  /* 0x000010000b0b7836 */ /* 0x000fe40000000000 */
[----:B------:R-:W-:Y:S01]  /*1bf0*/  VIADD R7, R7, 0x1000 ;  /* 0x0000100007077836 */ /* 0x000fe20000000000 */
[----:B--2---:R-:W-:-:S04]  /*1c00*/  IADD3 R16, PT, PT, R21, R28, R16 ;  /* 0x0000001c15107210 */ /* 0x004fc80007ffe010 */
[----:B---3--:R-:W-:-:S04]  /*1c10*/  IADD3 R17, PT, PT, R18, R17, R16 ;  /* 0x0000001112117210 */ /* 0x008fc80007ffe010 */
[----:B------:R-:W-:Y:S01]  /*1c20*/  IADD3 R27, PT, PT, R20, R22, R17 ;  /* 0x00000016141b7210 */ /* 0x000fe20007ffe011 */
[----:B------:R-:W-:Y:S06]  /*1c30*/  @P0 BRA `(.L_x_384) ;  /* 0xfffffffc00100947 */ /* 0x000fec000383ffff */
[----:B------:R-:W-:Y:S05]  /*1c40*/  BSYNC.RECONVERGENT B3 ;  /* 0x0000000000037941 */ /* 0x000fea0003800200 */
.L_x_383:
[----:B------:R-:W-:-:S07]  /*1c50*/  IADD3 R0, PT, PT, R11, -0x800, RZ ;  /* 0xfffff8000b007810 */ /* 0x000fce0007ffe0ff */
.L_x_382:
[----:B------:R-:W-:Y:S05]  /*1c60*/  BSYNC.RECONVERGENT B2 ;  /* 0x0000000000027941 */ /* 0x000fea0003800200 */
.L_x_381:
[----:B------:R-:W-:-:S13]  /*1c70*/  ISETP.NE.AND P0, PT, R10, RZ, PT ;  /* 0x000000ff0a00720c */ /* 0x000fda0003f05270 */
[----:B------:R-:W-:Y:S05]  /*1c80*/  @!P0 BRA `(.L_x_380) ;  /* 0x0000000400148947 */ /* 0x000fea0003800000 */
[----:B------:R-:W-:Y:S01]  /*1c90*/  ISETP.GE.U32.AND P0, PT, R10, 0x8, PT ;  /* 0x000000080a00780c */ /* 0x000fe20003f06070 */
[----:B------:R-:W-:Y:S01]  /*1ca0*/  BSSY.RECONVERGENT B2, `(.L_x_385) ;  /* 0x0000021000027945 */ /* 0x000fe20003800200 */
[----:B------:R-:W-:-:S04]  /*1cb0*/  LOP3.LUT R23, R8, 0x7, RZ, 0xc0, !PT ;  /* 0x0000000708177812 */ /* 0x000fc800078ec0ff */
[----:B------:R-:W-:-:S07]  /*1cc0*/  ISETP.NE.AND P1, PT, R23, RZ, PT ;  /* 0x000000ff1700720c */ /* 0x000fce0003f25270 */
[----:B------:R-:W-:Y:S06]  /*1cd0*/  @!P0 BRA `(.L_x_386) ;  /* 0x0000000000748947 */ /* 0x000fec0003800000 */
[----:B------:R-:W-:-:S04]  /*1ce0*/  IMAD.IADD R11, R0, 0x1, R9 ;  /* 0x00000001000b7824 */ /* 0x000fc800078e0209 */
[C---:B------:R-:W-:Y:S02]  /*1cf0*/  VIADD R19, R11.reuse, 0x100 ;  /* 0x000001000b137836 */ /* 0x040fe40000000000 */
[C---:B------:R-:W-:Y:S02]  /*1d00*/  VIADD R21, R11.reuse, 0x200 ;  /* 0x000002000b157836 */ /* 0x040fe40000000000 */
[C---:B------:R-:W-:Y:S02]  /*1d10*/  VIADD R13, R11.reuse, 0x300 ;  /* 0x000003000b0d7836 */ /* 0x040fe40000000000 */
[----:B------:R-:W-:-:S04]  /*1d20*/  IMAD.WIDE.U32 R16, R11, 0x4, R4 ;  /* 0x000000040b107825 */ /* 0x000fc800078e0004 */
[--C-:B------:R-:W-:Y:S01]  /*1d30*/  IMAD.WIDE.U32 R18, R19, 0x4, R4.reuse ;  /* 0x0000000413127825 */ /* 0x100fe200078e0004 */
[----:B------:R0:W2:Y:S03]  /*1d40*/  LDG.E R22, desc[UR6][R16.64] ;  /* 0x0000000610167981 */ /* 0x0000a6000c1e1900 */
[--C-:B------:R-:W-:Y:S01]  /*1d50*/  IMAD.WIDE.U32 R20, R21, 0x4, R4.reuse ;  /* 0x0000000415147825 */ /* 0x100fe200078e0004 */
[----:B------:R1:W2:Y:S03]  /*1d60*/  LDG.E R7, desc[UR6][R18.64] ;  /* 0x0000000612077981 */ /* 0x0002a6000c1e1900 */
[C---:B------:R-:W-:Y:S02]  /*1d70*/  VIADD R15, R11.reuse, 0x400 ;  /* 0x000004000b0f7836 */ /* 0x040fe40000000000 */
[C---:B------:R-:W-:Y:S01]  /*1d80*/  VIADD R25, R11.reuse, 0x500 ;  /* 0x000005000b197836 */ /* 0x040fe20000000000 */
[----:B------:R-:W-:Y:S01]  /*1d90*/  IADD3 R29, PT, PT, R11, 0x600, RZ ;  /* 0x000006000b1d7810 */ /* 0x000fe20007ffe0ff */
[----:B------:R-:W-:Y:S01]  /*1da0*/  IMAD.WIDE.U32 R12, R13, 0x4, R4 ;  /* 0x000000040d0c7825 */ /* 0x000fe200078e0004 */
[----:B------:R-:W3:Y:S03]  /*1db0*/  LDG.E R20, desc[UR6][R20.64] ;  /* 0x0000000614147981 */ /* 0x000ee6000c1e1900 */
[----:B------:R-:W-:-:S02]  /*1dc0*/  VIADD R24, R11, 0x700 ;  /* 0x000007000b187836 */ /* 0x000fc40000000000 */
[--C-:B------:R-:W-:Y:S01]  /*1dd0*/  IMAD.WIDE.U32 R14, R15, 0x4, R4.reuse ;  /* 0x000000040f0e7825 */ /* 0x100fe200078e0004 */
[----:B------:R-:W3:Y:S03]  /*1de0*/  LDG.E R12, desc[UR6][R12.64] ;  /* 0x000000060c0c7981 */ /* 0x000ee6000c1e1900 */
[--C-:B------:R-:W-:Y:S02]  /*1df0*/  IMAD.WIDE.U32 R10, R25, 0x4, R4.reuse ;  /* 0x00000004190a7825 */ /* 0x100fe400078e0004 */
[----:B------:R-:W4:Y:S02]  /*1e00*/  LDG.E R14, desc[UR6][R14.64] ;  /* 0x000000060e0e7981 */ /* 0x000f24000c1e1900 */
[--C-:B0-----:R-:W-:Y:S02]  /*1e10*/  IMAD.WIDE.U32 R16, R29, 0x4, R4.reuse ;  /* 0x000000041d107825 */ /* 0x101fe400078e0004 */
[----:B------:R-:W4:Y:S02]  /*1e20*/  LDG.E R10, desc[UR6][R10.64] ;  /* 0x000000060a0a7981 */ /* 0x000f24000c1e1900 */
[----:B-1----:R-:W-:-:S02]  /*1e30*/  IMAD.WIDE.U32 R18, R24, 0x4, R4 ;  /* 0x0000000418127825 */ /* 0x002fc400078e0004 */
[----:B------:R-:W5:Y:S04]  /*1e40*/  LDG.E R16, desc[UR6][R16.64] ;  /* 0x0000000610107981 */ /* 0x000f68000c1e1900 */
[----:B------:R-:W5:Y:S01]  /*1e50*/  LDG.E R18, desc[UR6][R18.64] ;  /* 0x0000000612127981 */ /* 0x000f62000c1e1900 */
[----:B------:R-:W-:Y:S01]  /*1e60*/  VIADD R0, R0, 0x800 ;  /* 0x0000080000007836 */ /* 0x000fe20000000000 */
[----:B--2---:R-:W-:-:S04]  /*1e70*/  IADD3 R7, PT, PT, R7, R22, R27 ;  /* 0x0000001607077210 */ /* 0x004fc80007ffe01b */
[----:B---3--:R-:W-:-:S04]  /*1e80*/  IADD3 R7, PT, PT, R12, R20, R7 ;  /* 0x000000140c077210 */ /* 0x008fc80007ffe007 */
[----:B----4-:R-:W-:-:S04]  /*1e90*/  IADD3 R7, PT, PT, R10, R14, R7 ;  /* 0x0000000e0a077210 */ /* 0x010fc80007ffe007 */
[----:B-----5:R-:W-:-:S07]  /*1ea0*/  IADD3 R27, PT, PT, R18, R16, R7 ;  /* 0x00000010121b7210 */ /* 0x020fce0007ffe007 */
.L_x_386:
[----:B------:R-:W-:Y:S05]  /*1eb0*/  BSYNC.RECONVERGENT B2 ;  /* 0x0000000000027941 */ /* 0x000fea0003800200 */
.L_x_385:
[----:B------:R-:W-:Y:S05]  /*1ec0*/  @!P1 BRA `(.L_x_380) ;  /* 0x0000000000849947 */ /* 0x000fea0003800000 */
[----:B------:R-:W-:Y:S01]  /*1ed0*/  ISETP.GE.U32.AND P0, PT, R23, 0x4, PT ;  /* 0x000000041700780c */ /* 0x000fe20003f06070 */
[----:B------:R-:W-:Y:S01]  /*1ee0*/  BSSY.RECONVERGENT B2, `(.L_x_387) ;  /* 0x0000012000027945 */ /* 0x000fe20003800200 */
[----:B------:R-:W-:-:S11]  /*1ef0*/  LOP3.LUT P1, RZ, R8, 0x3, RZ, 0xc0, !PT ;  /* 0x0000000308ff7812 */ /* 0x000fd6000782c0ff */
[----:B------:R-:W-:Y:S05]  /*1f00*/  @!P0 BRA `(.L_x_388) ;  /* 0x00000000003c8947 */ /* 0x000fea0003800000 */
[----:B------:R-:W-:-:S04]  /*1f10*/  IMAD.IADD R7, R0, 0x1, R9 ;  /* 0x0000000100077824 */ /* 0x000fc800078e0209 */
[C---:B------:R-:W-:Y:S02]  /*1f20*/  VIADD R11, R7.reuse, 0x100 ;  /* 0x00000100070b7836 */ /* 0x040fe40000000000 */
[----:B------:R-:W-:-:S04]  /*1f30*/  IMAD.WIDE.U32 R8, R7, 0x4, R4 ;  /* 0x0000000407087825 */ /* 0x000fc800078e0004 */
[C---:B------:R-:W-:Y:S02]  /*1f40*/  VIADD R13, R7.reuse, 0x200 ;  /* 0x00000200070d7836 */ /* 0x040fe40000000000 */
[----:B------:R-:W-:Y:S01]  /*1f50*/  VIADD R15, R7, 0x300 ;  /* 0x00000300070f7836 */ /* 0x000fe20000000000 */
[----:B------:R-:W2:Y:S01]  /*1f60*/  LDG.E R8, desc[UR6][R8.64] ;  /* 0x0000000608087981 */ /* 0x000ea2000c1e1900 */
[----:B------:R-:W-:-:S04]  /*1f70*/  IMAD.WIDE.U32 R10, R11, 0x4, R4 ;  /* 0x000000040b0a7825 */ /* 0x000fc800078e0004 */
[--C-:B------:R-:W-:Y:S02]  /*1f80*/  IMAD.WIDE.U32 R12, R13, 0x4, R4.reuse ;  /* 0x000000040d0c7825 */ /* 0x100fe400078e0004 */
[----:B------:R-:W2:Y:S02]  /*1f90*/  LDG.E R10, desc[UR6][R10.64] ;  /* 0x000000060a0a7981 */ /* 0x000ea4000c1e1900 */
[----:B------:R-:W-:Y:S02]  /*1fa0*/  IMAD.WIDE.U32 R14, R15, 0x4, R4 ;  /* 0x000000040f0e7825 */ /* 0x000fe400078e0004 */
[----:B------:R-:W3:Y:S04]  /*1fb0*/  LDG.E R12, desc[UR6][R12.64] ;  /* 0x000000060c0c7981 */ /* 0x000ee8000c1e1900 */
[----:B------:R-:W3:Y:S01]  /*1fc0*/  LDG.E R14, desc[UR6][R14.64] ;  /* 0x000000060e0e7981 */ /* 0x000ee2000c1e1900 */
[----:B------:R-:W-:-:S02]  /*1fd0*/  IADD3 R0, PT, PT, R0, 0x400, RZ ;  /* 0x0000040000007810 */ /* 0x000fc40007ffe0ff */
[----:B--2---:R-:W-:-:S04]  /*1fe0*/  IADD3 R27, PT, PT, R10, R8, R27 ;  /* 0x000000080a1b7210 */ /* 0x004fc80007ffe01b */
[----:B---3--:R-:W-:-:S07]  /*1ff0*/  IADD3 R27, PT, PT, R14, R12, R27 ;  /* 0x0000000c0e1b7210 */ /* 0x008fce0007ffe01b */
.L_x_388:
[----:B------:R-:W-:Y:S05]  /*2000*/  BSYNC.RECONVERGENT B2 ;  /* 0x0000000000027941 */ /* 0x000fea0003800200 */
.L_x_387:
[----:B------:R-:W-:Y:S05]  /*2010*/  @!P1 BRA `(.L_x_380) ;  /* 0x0000000000309947 */ /* 0x000fea0003800000 */
[----:B------:R-:W-:Y:S01]  /*2020*/  LOP3.LUT R6, R6, 0xffff, RZ, 0xc0, !PT ;  /* 0x0000ffff06067812 */ /* 0x000fe200078ec0ff */
[----:B------:R-:W-:-:S03]  /*2030*/  IMAD.IADD R9, R0, 0x1, R2 ;  /* 0x0000000100097824 */ /* 0x000fc600078e0202 */
[----:B------:R-:W-:-:S04]  /*2040*/  LEA.HI R6, R6, 0x1, RZ, 0x18 ;  /* 0x0000000106067811 */ /* 0x000fc800078fc0ff */
[----:B------:R-:W-:-:S05]  /*2050*/  LOP3.LUT R6, R6, 0x3, RZ, 0xc0, !PT ;  /* 0x0000000306067812 */ /* 0x000fca00078ec0ff */
[----:B------:R-:W-:-:S07]  /*2060*/  IMAD.MOV R0, RZ, RZ, -R6 ;  /* 0x000000ffff007224 */ /* 0x000fce00078e0a06 */
.L_x_389:
[----:B------:R-:W-:-:S06]  /*2070*/  IMAD.WIDE.U32 R6, R9, 0x4, R4 ;  /* 0x0000000409067825 */ /* 0x000fcc00078e0004 */
[----:B------:R-:W2:Y:S01]  /*2080*/  LDG.E R6, desc[UR6][R6.64] ;  /* 0x0000000606067981 */ /* 0x000ea2000c1e1900 */
[----:B------:R-:W-:Y:S02]  /*2090*/  VIADD R0, R0, 0x1 ;  /* 0x0000000100007836 */ /* 0x000fe40000000000 */
[----:B------:R-:W-:-:S03]  /*20a0*/  VIADD R9, R9, 0x100 ;  /* 0x0000010009097836 */ /* 0x000fc60000000000 */
[----:B------:R-:W-:Y:S01]  /*20b0*/  ISETP.NE.AND P0, PT, R0, RZ, PT ;  /* 0x000000ff0000720c */ /* 0x000fe20003f05270 */
[----:B--2---:R-:W-:-:S12]  /*20c0*/  IMAD.IADD R27, R6, 0x1, R27 ;  /* 0x00000001061b7824 */ /* 0x004fd800078e021b */
[----:B------:R-:W-:Y:S05]  /*20d0*/  @P0 BRA `(.L_x_389) ;  /* 0xfffffffc00e40947 */ /* 0x000fea000383ffff */
.L_x_380:
[----:B------:R-:W-:Y:S05]  /*20e0*/  BSYNC.RECONVERGENT B1 ;  /* 0x0000000000017941 */ /* 0x000fea0003800200 */
.L_x_377:
[----:B------:R-:W0:Y:S01]  /*20f0*/  S2R R9, SR_LANEID ;  /* 0x0000000000097919 */ /* 0x000e220000000000 */
[----:B------:R-:W1:Y:S01]  /*2100*/  SHFL.DOWN PT, R0, R27, 0x1, 0x1f ;  /* 0x08201f001b007f89 */ /* 0x000e6200000e0000 */
[----:B------:R-:W2:Y:S01]  /*2110*/  S2R R8, SR_TID.X ;  /* 0x0000000000087919 */ /* 0x000ea20000002100 */
[C---:B0-----:R-:W-:Y:S02]  /*2120*/  ISETP.GT.AND P0, PT, R9.reuse, 0x1e, PT ;  /* 0x0000001e0900780c */ /* 0x041fe40003f04270 */
[C---:B------:R-:W-:Y:S02]  /*2130*/  ISETP.NE.AND P1, PT, R9.reuse, RZ, PT ;  /* 0x000000ff0900720c */ /* 0x040fe40003f25270 */
[----:B-1----:R-:W-:Y:S02]  /*2140*/  SEL R0, R0, RZ, !P0 ;  /* 0x000000ff00007207 */ /* 0x002fe40004000000 */
[----:B------:R-:W-:-:S03]  /*2150*/  ISETP.GT.AND P0, PT, R9, 0x1d, PT ;  /* 0x0000001d0900780c */ /* 0x000fc60003f04270 */
[----:B------:R-:W-:-:S05]  /*2160*/  IMAD.IADD R0, R0, 0x1, R27 ;  /* 0x0000000100007824 */ /* 0x000fca00078e021b */
[----:B------:R-:W0:Y:S01]  /*2170*/  SHFL.DOWN PT, R2, R0, 0x2, 0x1f ;  /* 0x08401f0000027f89 */ /* 0x000e2200000e0000 */
[----:B------:R-:W1:Y:S01]  /*2180*/  @!P1 S2R R6, SR_CgaCtaId ;  /* 0x0000000000069919 */ /* 0x000e620000008800 */
[----:B0-----:R-:W-:Y:S02]  /*2190*/  SEL R5, R2, RZ, !P0 ;  /* 0x000000ff02057207 */ /* 0x001fe40004000000 */
[----:B------:R-:W-:Y:S02]  /*21a0*/  ISETP.GT.AND P0, PT, R9, 0x1b, PT ;  /* 0x0000001b0900780c */ /* 0x000fe40003f04270 */
[----:B------:R-:W-:-:S05]  /*21b0*/  IADD3 R5, PT, PT, R0, R5, RZ ;  /* 0x0000000500057210 */ /* 0x000fca0007ffe0ff */
[----:B------:R-:W0:Y:S02]  /*21c0*/  SHFL.DOWN PT, R2, R5, 0x4, 0x1f ;  /* 0x08801f0005027f89 */ /* 0x000e2400000e0000 */
[----:B0-----:R-:W-:Y:S02]  /*21d0*/  SEL R2, R2, RZ, !P0 ;  /* 0x000000ff02027207 */ /* 0x001fe40004000000 */
[----:B------:R-:W-:-:S03]  /*21e0*/  ISETP.GT.AND P0, PT, R9, 0x17, PT ;  /* 0x000000170900780c */ /* 0x000fc60003f04270 */
[----:B------:R-:W-:Y:S01]  /*21f0*/  IMAD.IADD R2, R5, 0x1, R2 ;  /* 0x0000000105027824 */ /* 0x000fe200078e0202 */
[----:B------:R-:W-:-:S04]  /*2200*/  @!P1 MOV R5, 0x400 ;  /* 0x0000040000059802 */ /* 0x000fc80000000f00 */
[----:B------:R-:W0:Y:S01]  /*2210*/  SHFL.DOWN PT, R4, R2, 0x8, 0x1f ;  /* 0x09001f0002047f89 */ /* 0x000e2200000e0000 */
[----:B-1----:R-:W-:Y:S02]  /*2220*/  @!P1 LEA R5, R6, R5, 0x18 ;  /* 0x0000000506059211 */ /* 0x002fe400078ec0ff */
[----:B0-----:R-:W-:Y:S02]  /*2230*/  SEL R7, R4, RZ, !P0 ;  /* 0x000000ff04077207 */ /* 0x001fe40004000000 */
[----:B------:R-:W-:Y:S02]  /*2240*/  ISETP.GT.AND P0, PT, R9, 0xf, PT ;  /* 0x0000000f0900780c */ /* 0x000fe40003f04270 */
[----:B--2---:R-:W-:Y:S01]  /*2250*/  @!P1 SHF.R.U32.HI R4, RZ, 0x3, R8 ;  /* 0x00000003ff049819 */ /* 0x004fe20000011608 */
[----:B------:R-:W-:-:S03]  /*2260*/  IMAD.IADD R7, R2, 0x1, R7 ;  /* 0x0000000102077824 */ /* 0x000fc600078e0207 */
[----:B------:R-:W-:Y:S02]  /*2270*/  @!P1 LOP3.LUT R4, R4, 0x7c, RZ, 0xc0, !PT ;  /* 0x0000007c04049812 */ /* 0x000fe400078ec0ff */
[----:B------:R-:W0:Y:S03]  /*2280*/  SHFL.DOWN PT, R0, R7, 0x10, 0x1f ;  /* 0x0a001f0007007f89 */ /* 0x000e2600000e0000 */
[----:B------:R-:W-:Y:S01]  /*2290*/  @!P1 IMAD.IADD R4, R4, 0x1, R5 ;  /* 0x0000000104049824 */ /* 0x000fe200078e0205 */
        /* <DEDUP_REMOVED lines=15> */
[----:B------:R-:W-:-:S07]  /*2390*/  IMAD.IADD R11, R0, 0x1, R9 ;  /* 0x00000001000b7824 */ /* 0x000fce00078e0209 */
.L_x_376:
[----:B------:R-:W-:Y:S05]  /*23a0*/  BSYNC.RECONVERGENT B0 ;  /* 0x0000000000007941 */ /* 0x000fea0003800200 */
.L_x_360:
[----:B------:R-:W-:Y:S05]  /*23b0*/  @P0 EXIT ;  /* 0x000000000000094d */ /* 0x000fea0003800000 */
[----:B---3--:R-:W3:Y:S02]  /*23c0*/  LDC.64 R4, c[0x0][0x388] ;  /* 0x0000e200ff047b82 */ /* 0x008ee40000000a00 */
[----:B---3--:R-:W-:-:S05]  /*23d0*/  IMAD.WIDE.U32 R2, R3, 0x4, R4 ;  /* 0x0000000403027825 */ /* 0x008fca00078e0004 */
[----:B------:R-:W-:Y:S01]  /*23e0*/  STG.E desc[UR6][R2.64], R11 ;  /* 0x0000000b02007986 */ /* 0x000fe2000c101906 */
[----:B------:R-:W-:Y:S05]  /*23f0*/  EXIT ;  /* 0x000000000000794d */ /* 0x000fea0003800000 */
.L_x_390:
        /* <DEDUP_REMOVED lines=16> */
.L_x_446:


//--------------------- .text._ZN3cub18CUB_300001_SM_10006detail6reduce28DeviceReduceSingleTileKernelINS2_10policy_hubIijN4cuda3std3__44plusIiEEE10Policy1000EN6thrust24THRUST_300001_SM_1000_NS10device_ptrIiEEPijS9_iiNS7_10__identityEEEvT0_T1_T2_T3_T4_T6_ --------------------------
	.section	.text._ZN3cub18CUB_300001_SM_10006detail6reduce28DeviceReduceSingleTileKernelINS2_10policy_hubIijN4cuda3std3__44plusIiEEE10Policy1000EN6thrust24THRUST_300001_SM_1000_NS10device_ptrIiEEPijS9_iiNS7_10__identityEEEvT0_T1_T2_T3_T4_T6_,"ax",@progbits
	.align	128
        .global         _ZN3cub18CUB_300001_SM_10006detail6reduce28DeviceReduceSingleTileKernelINS2_10policy_hubIijN4cuda3std3__44plusIiEEE10Policy1000EN6thrust24THRUST_300001_SM_1000_NS10device_ptrIiEEPijS9_iiNS7_10__identityEEEvT0_T1_T2_T3_T4_T6_
        .type           _ZN3cub18CUB_300001_SM_10006detail6reduce28DeviceReduceSingleTileKernelINS2_10policy_hubIijN4cuda3std3__44plusIiEEE10Policy1000EN6thrust24THRUST_300001_SM_1000_NS10device_ptrIiEEPijS9_iiNS7_10__identityEEEvT0_T1_T2_T3_T4_T6_,@function
        .size           _ZN3cub18CUB_300001_SM_10006detail6reduce28DeviceReduceSingleTileKernelINS2_10policy_hubIijN4cuda3std3__44plusIiEEE10Policy1000EN6thrust24THRUST_300001_SM_1000_NS10device_ptrIiEEPijS9_iiNS7_10__identityEEEvT0_T1_T2_T3_T4_T6_,(.L_x_447 - _ZN3cub18CUB_300001_SM_10006detail6reduce28DeviceReduceSingleTileKernelINS2_10policy_hubIijN4cuda3std3__44plusIiEEE10Policy1000EN6thrust24THRUST_300001_SM_1000_NS10device_ptrIiEEPijS9_iiNS7_10__identityEEEvT0_T1_T2_T3_T4_T6_)
        .other          _ZN3cub18CUB_300001_SM_10006detail6reduce28DeviceReduceSingleTileKernelINS2_10policy_hubIijN4cuda3std3__44plusIiEEE10Policy1000EN6thrust24THRUST_300001_SM_1000_NS10device_ptrIiEEPijS9_iiNS7_10__identityEEEvT0_T1_T2_T3_T4_T6_,@"STO_CUDA_ENTRY STV_DEFAULT"
_ZN3cub18CUB_300001_SM_10006detail6reduce28DeviceReduceSingleTileKernelINS2_10policy_hubIijN4cuda3std3__44plusIiEEE10Policy1000EN6thrust24THRUST_300001_SM_1000_NS10device_ptrIiEEPijS9_iiNS7_10__identityEEEvT0_T1_T2_T3_T4_T6_:
.text._ZN3cub18CUB_300001_SM_10006detail6reduce28DeviceReduceSingleTileKernelINS2_10policy_hubIijN4cuda3std3__44plusIiEEE10Policy1000EN6thrust24THRUST_300001_SM_1000_NS10device_ptrIiEEPijS9_iiNS7_10__identityEEEvT0_T1_T2_T3_T4_T6_:
        /* <DEDUP_REMOVED lines=13> */
.L_x_391:
[----:B------:R-:W-:Y:S01]  /*00d0*/  ISETP.GT.U32.AND P0, PT, R2, 0xfff, PT ;  /* 0x00000fff0200780c */ /* 0x000fe20003f04070 */
[----:B------:R-:W-:-:S12]  /*00e0*/  BSSY.RECONVERGENT B0, `(.L_x_392) ;  /* 0x00001e7000007945 */ /* 0x000fd80003800200 */
        /* <DEDUP_REMOVED lines=11> */
.L_x_395:
[----:B------:R-:W-:Y:S05]  /*01a0*/  BSYNC.RECONVERGENT B1 ;  /* 0x0000000000017941 */ /* 0x000fea0003800200 */
.L_x_394:
        /* <DEDUP_REMOVED lines=17> */
.L_x_400:
        /* <DEDUP_REMOVED lines=31> */
.L_x_399:
[----:B------:R-:W-:Y:S05]  /*04b0*/  BSYNC.RECONVERGENT B2 ;  /* 0x0000000000027941 */ /* 0x000fea0003800200 */
.L_x_398:
[----:B------:R-:W-:Y:S05]  /*04c0*/  @!P0 BRA `(.L_x_397) ;  /* 0x0000000000c88947 */ /* 0x000fea0003800000 */
[----:B------:R-:W-:Y:S01]  /*04d0*/  ISETP.GE.U32.AND P0, PT, R21, 0x8, PT ;  /* 0x000000081500780c */ /* 0x000fe20003f06070 */
[----:B------:R-:W-:Y:S01]  /*04e0*/  BSSY.RECONVERGENT B2, `(.L_x_401) ;  /* 0x0000013000027945 */ /* 0x000fe20003800200 */
[----:B------:R-:W-:-:S04]  /*04f0*/  LOP3.LUT R16, R4, 0x7, RZ, 0xc0, !PT ;  /* 0x0000000704107812 */ /* 0x000fc800078ec0ff */
[----:B------:R-:W-:-:S07]  /*0500*/  ISETP.NE.AND P1, PT, R16, RZ, PT ;  /* 0x000000ff1000720c */ /* 0x000fce0003f25270 */
[----:B------:R-:W-:Y:S06]  /*0510*/  @!P0 BRA `(.L_x_402) ;  /* 0x00000000003c8947 */ /* 0x000fec0003800000 */
[----:B------:R-:W0:Y:S02]  /*0520*/  LDC.64 R6, c[0x0][0x380] ;  /* 0x0000e000ff067b82 */ /* 0x000e240000000a00 */
[----:B0-----:R-:W-:-:S05]  /*0530*/  IMAD.WIDE.U32 R6, R5, 0x4, R6 ;  /* 0x0000000405067825 */ /* 0x001fca00078e0006 */
        /* <DEDUP_REMOVED lines=13> */
.L_x_402:
[----:B------:R-:W-:Y:S05]  /*0610*/  BSYNC.RECONVERGENT B2 ;  /* 0x0000000000027941 */ /* 0x000fea0003800200 */
.L_x_401:
        /* <DEDUP_REMOVED lines=11> */
[----:B------:R-:W3:Y:S01]  /*06d0*/  LDG.E R10, desc[UR6][R6.64+0xc00] ;  /* 0x000c0006060a7981 */ /* 0x000ee2000c1e1900 */
[----:B------:R-:W-:Y:S01]  /*06e0*/  VIADD R5, R5, 0x400 ;  /* 0x0000040005057836 */ /* 0x000fe20000000000 */
[----:B--2--5:R-:W-:-:S04]  /*06f0*/  IADD3 R0, PT, PT, R4, R9, R0 ;  /* 0x0000000904007210 */ /* 0x024fc80007ffe000 */
[----:B---3--:R-:W-:-:S07]  /*0700*/  IADD3 R0, PT, PT, R10, R11, R0 ;  /* 0x0000000b0a007210 */ /* 0x008fce0007ffe000 */
.L_x_404:
[----:B------:R-:W-:Y:S05]  /*0710*/  BSYNC.RECONVERGENT B2 ;  /* 0x0000000000027941 */ /* 0x000fea0003800200 */
.L_x_403:
[----:B------:R-:W-:Y:S05]  /*0720*/  @!P1 BRA `(.L_x_397) ;  /* 0x0000000000309947 */ /* 0x000fea0003800000 */
[----:B------:R-:W0:Y:S02]  /*0730*/  LDC.64 R6, c[0x0][0x380] ;  /* 0x0000e000ff067b82 */ /* 0x000e240000000a00 */
[----:B0-----:R-:W-:-:S04]  /*0740*/  IMAD.WIDE.U32 R4, R5, 0x4, R6 ;  /* 0x0000000405047825 */ /* 0x001fc800078e0006 */
[----:B------:R-:W-:Y:S02]  /*0750*/  IMAD.MOV R6, RZ, RZ, -R8 ;  /* 0x000000ffff067224 */ /* 0x000fe400078e0a08 */
[----:B------:R-:W-:-:S07]  /*0760*/  IMAD.MOV.U32 R7, RZ, RZ, R5 ;  /* 0x000000ffff077224 */ /* 0x000fce00078e0005 */
.L_x_405:
[----:B------:R-:W-:-:S06]  /*0770*/  IMAD.MOV.U32 R5, RZ, RZ, R7 ;  /* 0x000000ffff057224 */ /* 0x000fcc00078e0007 */
[----:B------:R0:W2:Y:S01]  /*0780*/  LDG.E R5, desc[UR6][R4.64] ;  /* 0x0000000604057981 */ /* 0x0000a2000c1e1900 */
[----:B------:R-:W-:-:S05]  /*0790*/  VIADD R6, R6, 0x1 ;  /* 0x0000000106067836 */ /* 0x000fca0000000000 */
[----:B------:R-:W-:Y:S02]  /*07a0*/  ISETP.NE.AND P0, PT, R6, RZ, PT ;  /* 0x000000ff0600720c */ /* 0x000fe40003f05270 */
[----:B0-----:R-:W-:-:S05]  /*07b0*/  IADD3 R4, P1, PT, R4, 0x400, RZ ;  /* 0x0000040004047810 */ /* 0x001fca0007f3e0ff */
[----:B------:R-:W-:Y:S02]  /*07c0*/  IMAD.X R7, RZ, RZ, R7, P1 ;  /* 0x000000ffff077224 */ /* 0x000fe400008e0607 */
[----:B--2--5:R-:W-:-:S04]  /*07d0*/  IMAD.IADD R0, R5, 0x1, R0 ;  /* 0x0000000105007824 */ /* 0x024fc800078e0200 */
[----:B------:R-:W-:Y:S05]  /*07e0*/  @P0 BRA `(.L_x_405) ;  /* 0xfffffffc00e00947 */ /* 0x000fea000383ffff */
.L_x_397:
[----:B------:R-:W-:Y:S05]  /*07f0*/  BSYNC.RECONVERGENT B1 ;  /* 0x0000000000017941 */ /* 0x000fea0003800200 */
.L_x_396:
[----:B------:R-:W-:-:S13]  /*0800*/  ISETP.GE.U32.AND P0, PT, R2, 0x100, PT ;  /* 0x000001000200780c */ /* 0x000fda0003f06070 */
        /* <DEDUP_REMOVED lines=38> */
[----:B-1----:R-:W1:Y:S01]  /*0a70*/  LDS.64 R2, [UR4+0x20] ;  /* 0x00002004ff027984 */ /* 0x002e620008000a00 */
[----:B0-----:R-:W-:-:S04]  /*0a80*/  IADD3 R0, PT, PT, R4, R0, R9 ;  /* 0x0000000004007210 */ /* 0x001fc80007ffe009 */
[----:B------:R-:W-:-:S04]  /*0a90*/  IADD3 R0, PT, PT, R6, R0, R5 ;  /* 0x0000000006007210 */ /* 0x000fc80007ffe005 */
[----:B-1----:R-:W-:-:S05]  /*0aa0*/  IADD3 R0, PT, PT, R2, R0, R7 ;  /* 0x0000000002007210 */ /* 0x002fca0007ffe007 */
[----:B------:R-:W-:Y:S01]  /*0ab0*/  IMAD.IADD R9, R0, 0x1, R3 ;  /* 0x0000000100097824 */ /* 0x000fe200078e0203 */
[----:B------:R-:W-:Y:S06]  /*0ac0*/  BRA `(.L_x_407) ;  /* 0x0000001400207947 */ /* 0x000fec0003800000 */
.L_x_406:
[----:B------:R-:W-:Y:S01]  /*0ad0*/  LOP3.LUT R4, R3, 0x3e0, RZ, 0xc0, !PT ;  /* 0x000003e003047812 */ /* 0x000fe200078ec0ff */
[----:B------:R-:W1:Y:S03]  /*0ae0*/  S2R R10, SR_LANEID ;  /* 0x00000000000a7919 */ /* 0x000e660000000000 */
[----:B0-----:R-:W-:Y:S01]  /*0af0*/  LOP3.LUT R7, RZ, R4, RZ, 0x33, !PT ;  /* 0x00000004ff077212 */ /* 0x001fe200078e33ff */
[----:B------:R-:W-:-:S04]  /*0b00*/  VIADD R5, R4, 0x20 ;  /* 0x0000002004057836 */ /* 0x000fc80000000000 */
[----:B------:R-:W-:Y:S01]  /*0b10*/  IMAD.IADD R7, R7, 0x1, R2 ;  /* 0x0000000107077824 */ /* 0x000fe200078e0202 */
[----:B------:R-:W-:-:S04]  /*0b20*/  ISETP.GT.U32.AND P0, PT, R5, R2, PT ;  /* 0x000000020500720c */ /* 0x000fc80003f04070 */
        /* <DEDUP_REMOVED lines=40> */
[----:B------:R-:W-:Y:S01]  /*0db0*/  ISETP.GT.U32.AND P3, PT, R2, 0x80, PT ;  /* 0x000000800200780c */ /* 0x000fe20003f64070 */
[----:B-1----:R-:W-:-:S09]  /*0dc0*/  ULEA UR4, UR5, UR4, 0x18 ;  /* 0x0000000405047291 */ /* 0x002fd2000f8ec0ff */
[----:B------:R-:W1:Y:S04]  /*0dd0*/  LDS.128 R4, [UR4+0x10] ;  /* 0x00001004ff047984 */ /* 0x000e680008000c00 */
[----:B------:R-:W2:Y:S04]  /*0de0*/  LDS R0, [UR4+0xc] ;  /* 0x00000c04ff007984 */ /* 0x000ea80008000800 */
[----:B------:R-:W3:Y:S01]  /*0df0*/  LDS.64 R10, [UR4+0x20] ;  /* 0x00002004ff0a7984 */ /* 0x000ee20008000a00 */
[----:B-1----:R-:W-:Y:S02]  /*0e00*/  SEL R4, R4, RZ, P2 ;  /* 0x000000ff04047207 */ /* 0x002fe40001000000 */
[----:B------:R-:W-:-:S02]  /*0e10*/  ISETP.GT.U32.AND P2, PT, R2, 0x60, PT ;  /* 0x000000600200780c */ /* 0x000fc40003f44070 */
[----:B--2---:R-:W-:Y:S02]  /*0e20*/  SEL R0, R0, RZ, P1 ;  /* 0x000000ff00007207 */ /* 0x004fe40000800000 */
        /* <DEDUP_REMOVED lines=8> */
[----:B---3--:R-:W-:Y:S02]  /*0eb0*/  SEL R10, R10, RZ, P2 ;  /* 0x000000ff0a0a7207 */ /* 0x008fe40001000000 */
[----:B------:R-:W-:Y:S02]  /*0ec0*/  SEL R11, R11, RZ, P3 ;  /* 0x000000ff0b0b7207 */ /* 0x000fe40001800000 */
[----:B------:R-:W-:-:S05]  /*0ed0*/  IADD3 R0, PT, PT, R10, R0, R7 ;  /* 0x000000000a007210 */ /* 0x000fca0007ffe007 */
[----:B0-----:R-:W-:Y:S01]  /*0ee0*/  IMAD.IADD R9, R0, 0x1, R11 ;  /* 0x0000000100097824 */ /* 0x001fe200078e020b */
[----:B------:R-:W-:Y:S06]  /*0ef0*/  BRA `(.L_x_407) ;  /* 0x0000001000147947 */ /* 0x000fec0003800000 */
.L_x_393:
[----:B------:R-:W0:Y:S01]  /*0f00*/  S2R R0, SR_TID.X ;  /* 0x0000000000007919 */ /* 0x000e220000002100 */
[----:B------:R-:W1:Y:S02]  /*0f10*/  LDCU.64 UR4, c[0x0][0x380] ;  /* 0x00007000ff0477ac */ /* 0x000e640008000a00 */
[----:B-1----:R-:W-:Y:S02]  /*0f20*/  IMAD.U32 R12, RZ, RZ, UR4 ;  /* 0x00000004ff0c7e24 */ /* 0x002fe4000f8e00ff */
[----:B------:R-:W-:Y:S02]  /*0f30*/  IMAD.U32 R13, RZ, RZ, UR5 ;  /* 0x00000005ff0d7e24 */ /* 0x000fe4000f8e00ff */
        /* <DEDUP_REMOVED lines=17> */
[----:B------:R-:W-:Y:S01]  /*1050*/  UMOV UR4, 0x1000 ;  /* 0x0000100000047882 */ /* 0x000fe20000000000 */
[----:B--2---:R-:W-:-:S04]  /*1060*/  IADD3 R3, PT, PT, R7, R6, R3 ;  /* 0x0000000607037210 */ /* 0x004fc80007ffe003 */
[----:B---3--:R-:W-:-:S04]  /*1070*/  IADD3 R3, PT, PT, R9, R8, R3 ;  /* 0x0000000809037210 */ /* 0x008fc80007ffe003 */
[----:B----4-:R-:W-:-:S04]  /*1080*/  IADD3 R3, PT, PT, R11, R10, R3 ;  /* 0x0000000a0b037210 */ /* 0x010fc80007ffe003 */
[----:B-----5:R-:W-:-:S04]  /*1090*/  IADD3 R3, PT, PT, R15, R14, R3 ;  /* 0x0000000e0f037210 */ /* 0x020fc80007ffe003 */
[----:B------:R-:W-:Y:S01]  /*10a0*/  IADD3 R16, PT, PT, R17, R16, R3 ;  /* 0x0000001011107210 */ /* 0x000fe20007ffe003 */
[----:B------:R-:W-:-:S05]  /*10b0*/  VIADD R3, R2, 0xfffff000 ;  /* 0xfffff00002037836 */ /* 0x000fca0000000000 */
[----:B------:R-:W-:Y:S02]  /*10c0*/  ISETP.GE.U32.AND P0, PT, R3, 0x1000, PT ;  /* 0x000010000300780c */ /* 0x000fe40003f06070 */
[----:B------:R-:W-:-:S04]  /*10d0*/  IADD3 R16, PT, PT, R19, R18, R16 ;  /* 0x0000001213107210 */ /* 0x000fc80007ffe010 */
[----:B------:R-:W-:-:S05]  /*10e0*/  IADD3 R21, PT, PT, R21, R20, R16 ;  /* 0x0000001415157210 */ /* 0x000fca0007ffe010 */
[----:B------:R-:W-:Y:S02]  /*10f0*/  IMAD.IADD R7, R22, 0x1, R21 ;  /* 0x0000000116077824 */ /* 0x000fe400078e0215 */
[----:B------:R-:W-:Y:S05]  /*1100*/  @!P0 BRA `(.L_x_408) ;  /* 0x00000000008c8947 */ /* 0x000fea0003800000 */
[----:B------:R-:W0:Y:S01]  /*1110*/  LDC R2, c[0x0][0x390] ;  /* 0x0000e400ff027b82 */ /* 0x000e220000000800 */
[----:B------:R-:W-:-:S07]  /*1120*/  UMOV UR4, 0x1000 ;  /* 0x0000100000047882 */ /* 0x000fce0000000000 */
[----:B------:R-:W1:Y:S02]  /*1130*/  LDC.64 R12, c[0x0][0x380] ;  /* 0x0000e000ff0c7b82 */ /* 0x000e640000000a00 */
.L_x_410:
[----:B------:R-:W-:-:S04]  /*1140*/  VIADD R5, R0, UR4 ;  /* 0x0000000400057c36 */ /* 0x000fc80008000000 */
        /* <DEDUP_REMOVED lines=17> */
[----:B--2---:R-:W-:Y:S01]  /*1260*/  IADD3 R16, PT, PT, R18, R16, R7 ;  /* 0x0000001012107210 */ /* 0x004fe20007ffe007 */
[----:B0-----:R-:W-:-:S05]  /*1270*/  VIADD R7, R2, -UR4 ;  /* 0x8000000402077c36 */ /* 0x001fca0008000000 */
[----:B------:R-:W-:Y:S02]  /*1280*/  ISETP.GE.U32.AND P0, PT, R7, 0x1000, PT ;  /* 0x000010000700780c */ /* 0x000fe40003f06070 */
        /* <DEDUP_REMOVED lines=8> */
[----:B------:R-:W-:-:S06]  /*1310*/  UIADD3 UR4, UPT, UPT, UR4, 0x1000, URZ ;  /* 0x0000100004047890 */ /* 0x000fcc000fffe0ff */
[----:B------:R-:W-:-:S13]  /*1320*/  ISETP.LT.U32.AND P0, PT, R3, UR4, PT ;  /* 0x0000000403007c0c */ /* 0x000fda000bf01070 */
[----:B------:R-:W-:Y:S05]  /*1330*/  @!P0 BRA `(.L_x_410) ;  /* 0xfffffffc00808947 */ /* 0x000fea000383ffff */
.L_x_408:
[----:B------:R-:W-:Y:S01]  /*1340*/  VIADD R3, R2, -UR4 ;  /* 0x8000000402037c36 */ /* 0x000fe20008000000 */
[----:B------:R-:W-:Y:S04]  /*1350*/  BSSY.RECONVERGENT B1, `(.L_x_409) ;  /* 0x0000095000017945 */ /* 0x000fe80003800200 */
[----:B------:R-:W-:-:S04]  /*1360*/  ISETP.GE.AND P0, PT, R0, R3, PT ;  /* 0x000000030000720c */ /* 0x000fc80003f06270 */
[----:B------:R-:W-:-:S13]  /*1370*/  ISETP.LE.U32.OR P0, PT, R2, UR4, P0 ;  /* 0x0000000402007c0c */ /* 0x000fda0008703470 */
[----:B------:R-:W-:Y:S05]  /*1380*/  @P0 BRA `(.L_x_411) ;  /* 0x0000000800440947 */ /* 0x000fea0003800000 */
[----:B------:R-:W-:Y:S01]  /*1390*/  LOP3.LUT R3, RZ, R0, RZ, 0x33, !PT ;  /* 0x00000000ff037212 */ /* 0x000fe200078e33ff */
[----:B------:R-:W-:Y:S01]  /*13a0*/  BSSY.RECONVERGENT B2, `(.L_x_412) ;  /* 0x000004a000027945 */ /* 0x000fe20003800200 */
[----:B------:R-:W-:Y:S02]  /*13b0*/  IMAD.MOV.U32 R5, RZ, RZ, R0 ;  /* 0x000000ffff057224 */ /* 0x000fe400078e0000 */
[----:B------:R-:W-:-:S04]  /*13c0*/  IADD3 R3, PT, PT, R2, -UR4, R3 ;  /* 0x8000000402037c10 */ /* 0x000fc8000fffe003 */
[C---:B------:R-:W-:Y:S02]  /*13d0*/  ISETP.GE.U32.AND P0, PT, R3.reuse, 0xf00, PT ;  /* 0x00000f000300780c */ /* 0x040fe40003f06070 */
[----:B------:R-:W-:-:S04]  /*13e0*/  LEA.HI R3, R3, 0x1, RZ, 0x18 ;  /* 0x0000000103037811 */ /* 0x000fc800078fc0ff */
[----:B------:R-:W-:-:S07]  /*13f0*/  LOP3.LUT R4, R3, 0xf, RZ, 0xc0, !PT ;  /* 0x0000000f03047812 */ /* 0x000fce00078ec0ff */
[----:B------:R-:W-:Y:S05]  /*1400*/  @!P0 BRA `(.L_x_413) ;  /* 0x00000004000c8947 */ /* 0x000fea0003800000 */
[----:B------:R-:W-:Y:S01]  /*1410*/  LOP3.LUT R6, R3, 0x1fffff0, RZ, 0xc0, !PT ;  /* 0x01fffff003067812 */ /* 0x000fe200078ec0ff */
[----:B------:R-:W-:Y:S01]  /*1420*/  BSSY.RECONVERGENT B3, `(.L_x_414) ;  /* 0x0000040000037945 */ /* 0x000fe20003800200 */
[C---:B------:R-:W-:Y:S01]  /*1430*/  LOP3.LUT R5, R0.reuse, 0x800, RZ, 0xfc, !PT ;  /* 0x0000080000057812 */ /* 0x040fe200078efcff */
[----:B------:R-:W-:Y:S02]  /*1440*/  VIADD R2, R0, UR4 ;  /* 0x0000000400027c36 */ /* 0x000fe40008000000 */
[----:B------:R-:W-:-:S07]  /*1450*/  IMAD.MOV R6, RZ, RZ, -R6 ;  /* 0x000000ffff067224 */ /* 0x000fce00078e0a06 */
.L_x_415:
[----:B------:R-:W-:-:S04]  /*1460*/  IMAD.WIDE.U32 R26, R2, 0x4, R12 ;  /* 0x00000004021a7825 */ /* 0x000fc800078e000c */
[C---:B------:R-:W-:Y:S02]  /*1470*/  VIADD R9, R2.reuse, 0x100 ;  /* 0x0000010002097836 */ /* 0x040fe40000000000 */
[----:B------:R-:W-:Y:S01]  /*1480*/  VIADD R15, R2, 0x400 ;  /* 0x00000400020f7836 */ /* 0x000fe20000000000 */
[----:B------:R0:W2:Y:S01]  /*1490*/  LDG.E R26, desc[UR6][R26.64] ;  /* 0x000000061a1a7981 */ /* 0x0000a2000c1e1900 */
[----:B------:R-:W-:-:S04]  /*14a0*/  IMAD.WIDE.U32 R8, R9, 0x4, R12 ;  /* 0x0000000409087825 */ /* 0x000fc800078e000c */
[C---:B------:R-:W-:Y:S01]  /*14b0*/  VIADD R17, R2.reuse, 0x200 ;  /* 0x0000020002117836 */ /* 0x040fe20000000000 */
[----:B------:R1:W2:Y:S01]  /*14c0*/  LDG.E R25, desc[UR6][R8.64] ;  /* 0x0000000608197981 */ /* 0x0002a2000c1e1900 */
[C---:B------:R-:W-:Y:S02]  /*14d0*/  VIADD R11, R2.reuse, 0x300 ;  /* 0x00000300020b7836 */ /* 0x040fe40000000000 */
[----:B0-----:R-:W-:Y:S02]  /*14e0*/  VIADD R27, R2, 0x700 ;  /* 0x00000700021b7836 */ /* 0x001fe40000000000 */
[----:B------:R-:W-:-:S04]  /*14f0*/  IMAD.WIDE.U32 R14, R15, 0x4, R12 ;  /* 0x000000040f0e7825 */ /* 0x000fc800078e000c */
[--C-:B------:R-:W-:Y:S01]  /*1500*/  IMAD.WIDE.U32 R16, R17, 0x4, R12.reuse ;  /* 0x0000000411107825 */ /* 0x100fe200078e000c */
[----:B------:R0:W3:Y:S03]  /*1510*/  LDG.E R22, desc[UR6][R14.64] ;  /* 0x000000060e167981 */ /* 0x0000e6000c1e1900 */
[----:B------:R-:W-:Y:S01]  /*1520*/  VIADD R29, R2, 0x500 ;  /* 0x00000500021d7836 */ /* 0x000fe20000000000 */
[----:B------:R-:W4:Y:S01]  /*1530*/  LDG.E R24, desc[UR6][R16.64] ;  /* 0x0000000610187981 */ /* 0x000f22000c1e1900 */
[----:B------:R-:W-:-:S04]  /*1540*/  IMAD.WIDE.U32 R10, R11, 0x4, R12 ;  /* 0x000000040b0a7825 */ /* 0x000fc800078e000c */
[--C-:B-1----:R-:W-:Y:S01]  /*1550*/  IMAD.WIDE.U32 R8, R27, 0x4, R12.reuse ;  /* 0x000000041b087825 */ /* 0x102fe200078e000c */
[----:B------:R-:W4:Y:S03]  /*1560*/  LDG.E R23, desc[UR6][R10.64] ;  /* 0x000000060a177981 */ /* 0x000f26000c1e1900 */
[----:B------:R-:W-:Y:S02]  /*1570*/  VIADD R27, R2, 0x900 ;  /* 0x00000900021b7836 */ /* 0x000fe40000000000 */
[----:B------:R-:W-:-:S04]  /*1580*/  IMAD.WIDE.U32 R28, R29, 0x4, R12 ;  /* 0x000000041d1c7825 */ /* 0x000fc800078e000c */
[C---:B------:R-:W-:Y:S01]  /*1590*/  VIADD R19, R2.reuse, 0x600 ;  /* 0x0000060002137836 */ /* 0x040fe20000000000 */
[----:B------:R1:W5:Y:S01]  /*15a0*/  LDG.E R11, desc[UR6][R8.64] ;  /* 0x00000006080b7981 */ /* 0x000362000c1e1900 */
[C---:B0-----:R-:W-:Y:S02]  /*15b0*/  VIADD R15, R2.reuse, 0xa00 ;  /* 0x00000a00020f7836 */ /* 0x041fe40000000000 */
[----:B------:R-:W-:Y:S01]  /*15c0*/  VIADD R20, R2, 0x800 ;  /* 0x0000080002147836 */ /* 0x000fe20000000000 */
[----:B------:R0:W3:Y:S01]  /*15d0*/  LDG.E R21, desc[UR6][R28.64] ;  /* 0x000000061c157981 */ /* 0x0000e2000c1e1900 */
[----:B------:R-:W-:-:S04]  /*15e0*/  IMAD.WIDE.U32 R18, R19, 0x4, R12 ;  /* 0x0000000413127825 */ /* 0x000fc800078e000c */
[----:B-1----:R-:W-:-:S04]  /*15f0*/  IMAD.WIDE.U32 R8, R27, 0x4, R12 ;  /* 0x000000041b087825 */ /* 0x002fc800078e000c */
[--C-:B------:R-:W-:Y:S02]  /*1600*/  IMAD.WIDE.U32 R14, R15, 0x4, R12.reuse ;  /* 0x000000040f0e7825 */ /* 0x100fe400078e000c */
[----:B------:R-:W5:Y:S02]  /*1610*/  LDG.E R9, desc[UR6][R8.64] ;  /* 0x0000000608097981 */ /* 0x000f64000c1e1900 */
[--C-:B------:R-:W-:Y:S02]  /*1620*/  IMAD.WIDE.U32 R16, R20, 0x4, R12.reuse ;  /* 0x0000000414107825 */ /* 0x100fe400078e000c */
[----:B------:R1:W5:Y:S02]  /*1630*/  LDG.E R20, desc[UR6][R18.64] ;  /* 0x0000000612147981 */ /* 0x000364000c1e1900 */
[C---:B0-----:R-:W-:Y:S02]  /*1640*/  VIADD R29, R2.reuse, 0xb00 ;  /* 0x00000b00021d7836 */ /* 0x041fe40000000000 */
[----:B------:R-:W-:Y:S01]  /*1650*/  VIADD R27, R2, 0xc00 ;  /* 0x00000c00021b7836 */ /* 0x000fe20000000000 */
[----:B------:R0:W5:Y:S01]  /*1660*/  LDG.E R10, desc[UR6][R16.64] ;  /* 0x00000006100a7981 */ /* 0x000162000c1e1900 */
[----:B------:R-:W-:-:S03]  /*1670*/  IMAD.WIDE.U32 R28, R29, 0x4, R12 ;  /* 0x000000041d1c7825 */ /* 0x000fc600078e000c */
[----:B------:R0:W5:Y:S01]  /*1680*/  LDG.E R8, desc[UR6][R14.64] ;  /* 0x000000060e087981 */ /* 0x000162000c1e1900 */
[C---:B-1----:R-:W-:Y:S02]  /*1690*/  VIADD R19, R2.reuse, 0xe00 ;  /* 0x00000e0002137836 */ /* 0x042fe40000000000 */
[C---:B------:R-:W-:Y:S02]  /*16a0*/  VIADD R18, R2.reuse, 0xf00 ;  /* 0x00000f0002127836 */ /* 0x040fe40000000000 */
[----:B0-----:R-:W-:Y:S02]  /*16b0*/  IMAD.WIDE.U32 R16, R27, 0x4, R12 ;  /* 0x000000041b107825 */ /* 0x001fe400078e000c */
[----:B------:R-:W5:Y:S02]  /*16c0*/  LDG.E R27, desc[UR6][R28.64] ;  /* 0x000000061c1b7981 */ /* 0x000f64000c1e1900 */
[----:B------:R-:W-:-:S04]  /*16d0*/  VIADD R15, R2, 0xd00 ;  /* 0x00000d00020f7836 */ /* 0x000fc80000000000 */
[--C-:B------:R-:W-:Y:S01]  /*16e0*/  IMAD.WIDE.U32 R14, R15, 0x4, R12.reuse ;  /* 0x000000040f0e7825 */ /* 0x100fe200078e000c */
[----:B------:R0:W5:Y:S05]  /*16f0*/  LDG.E R28, desc[UR6][R16.64] ;  /* 0x00000006101c7981 */ /* 0x00016a000c1e1900 */
[----:B------:R-:W5:Y:S01]  /*1700*/  LDG.E R15, desc[UR6][R14.64] ;  /* 0x000000060e0f7981 */ /* 0x000f62000c1e1900 */
[----:B0-----:R-:W-:-:S04]  /*1710*/  IMAD.WIDE.U32 R16, R19, 0x4, R12 ;  /* 0x0000000413107825 */ /* 0x001fc800078e000c */
[----:B------:R-:W-:Y:S02]  /*1720*/  IMAD.WIDE.U32 R18, R18, 0x4, R12 ;  /* 0x0000000412127825 */ /* 0x000fe400078e000c */
[----:B------:R-:W5:Y:S04]  /*1730*/  LDG.E R16, desc[UR6][R16.64] ;  /* 0x0000000610107981 */ /* 0x000f68000c1e1900 */
[----:B------:R-:W5:Y:S01]  /*1740*/  LDG.E R19, desc[UR6][R18.64] ;  /* 0x0000000612137981 */ /* 0x000f62000c1e1900 */
[----:B------:R-:W-:-:S05]  /*1750*/  VIADD R6, R6, 0x10 ;  /* 0x0000001006067836 */ /* 0x000fca0000000000 */
[----:B------:R-:W-:Y:S01]  /*1760*/  ISETP.NE.AND P0, PT, R6, RZ, PT ;  /* 0x000000ff0600720c */ /* 0x000fe20003f05270 */
[----:B------:R-:W-:Y:S02]  /*1770*/  VIADD R5, R5, 0x1000 ;  /* 0x0000100005057836 */ /* 0x000fe40000000000 */
[----:B------:R-:W-:Y:S01]  /*1780*/  VIADD R2, R2, 0x1000 ;  /* 0x0000100002027836 */ /* 0x000fe20000000000 */
[----:B--2---:R-:W-:-:S04]  /*1790*/  IADD3 R25, PT, PT, R25, R26, R7 ;  /* 0x0000001a19197210 */ /* 0x004fc80007ffe007 */
[----:B----4-:R-:W-:-:S04]  /*17a0*/  IADD3 R23, PT, PT, R23, R24, R25 ;  /* 0x0000001817177210 */ /* 0x010fc80007ffe019 */
[----:B---3--:R-:W-:-:S04]  /*17b0*/  IADD3 R21, PT, PT, R21, R22, R23 ;  /* 0x0000001615157210 */ /* 0x008fc80007ffe017 */
[----:B-----5:R-:W-:-:S04]  /*17c0*/  IADD3 R11, PT, PT, R11, R20, R21 ;  /* 0x000000140b0b7210 */ /* 0x020fc80007ffe015 */
[----:B------:R-:W-:-:S04]  /*17d0*/  IADD3 R9, PT, PT, R9, R10, R11 ;  /* 0x0000000a09097210 */ /* 0x000fc80007ffe00b */
[----:B------:R-:W-:-:S04]  /*17e0*/  IADD3 R8, PT, PT, R27, R8, R9 ;  /* 0x000000081b087210 */ /* 0x000fc80007ffe009 */
[----:B------:R-:W-:-:S04]  /*17f0*/  IADD3 R8, PT, PT, R15, R28, R8 ;  /* 0x0000001c0f087210 */ /* 0x000fc80007ffe008 */
[----:B------:R-:W-:Y:S01]  /*1800*/  IADD3 R7, PT, PT, R19, R16, R8 ;  /* 0x0000001013077210 */ /* 0x000fe20007ffe008 */
[----:B------:R-:W-:Y:S06]  /*1810*/  @P0 BRA `(.L_x_415) ;  /* 0xfffffffc00100947 */ /* 0x000fec000383ffff */
[----:B------:R-:W-:Y:S05]  /*1820*/  BSYNC.RECONVERGENT B3 ;  /* 0x0000000000037941 */ /* 0x000fea0003800200 */
.L_x_414:
[----:B------:R-:W-:-:S07]  /*1830*/  VIADD R5, R5, 0xfffff800 ;  /* 0xfffff80005057836 */ /* 0x000fce0000000000 */
.L_x_413:
[----:B------:R-:W-:Y:S05]  /*1840*/  BSYNC.RECONVERGENT B2 ;  /* 0x0000000000027941 */ /* 0x000fea0003800200 */
.L_x_412:
[----:B------:R-:W-:-:S13]  /*1850*/  ISETP.NE.AND P0, PT, R4, RZ, PT ;  /* 0x000000ff0400720c */ /* 0x000fda0003f05270 */
[----:B------:R-:W-:Y:S05]  /*1860*/  @!P0 BRA `(.L_x_411) ;  /* 0x00000004000c8947 */ /* 0x000fea0003800000 */
[----:B------:R-:W-:Y:S01]  /*1870*/  ISETP.GE.U32.AND P0, PT, R4, 0x8, PT ;  /* 0x000000080400780c */ /* 0x000fe20003f06070 */
[----:B------:R-:W-:Y:S01]  /*1880*/  BSSY.RECONVERGENT B2, `(.L_x_416) ;  /* 0x0000021000027945 */ /* 0x000fe20003800200 */
[----:B------:R-:W-:-:S04]  /*1890*/  LOP3.LUT R24, R3, 0x7, RZ, 0xc0, !PT ;  /* 0x0000000703187812 */ /* 0x000fc800078ec0ff */
[----:B------:R-:W-:-:S07]  /*18a0*/  ISETP.NE.AND P1, PT, R24, RZ, PT ;  /* 0x000000ff1800720c */ /* 0x000fce0003f25270 */
[----:B------:R-:W-:Y:S06]  /*18b0*/  @!P0 BRA `(.L_x_417) ;  /* 0x0000000000748947 */ /* 0x000fec0003800000 */
[----:B------:R-:W-:-:S04]  /*18c0*/  VIADD R9, R5, UR4 ;  /* 0x0000000405097c36 */ /* 0x000fc80008000000 */
[C---:B------:R-:W-:Y:S02]  /*18d0*/  VIADD R21, R9.reuse, 0x100 ;  /* 0x0000010009157836 */ /* 0x040fe40000000000 */
[C---:B------:R-:W-:Y:S02]  /*18e0*/  VIADD R11, R9.reuse, 0x300 ;  /* 0x00000300090b7836 */ /* 0x040fe40000000000 */
[C---:B------:R-:W-:Y:S02]  /*18f0*/  VIADD R23, R9.reuse, 0x200 ;  /* 0x0000020009177836 */ /* 0x040fe40000000000 */
[----:B------:R-:W-:-:S04]  /*1900*/  IMAD.WIDE.U32 R16, R9, 0x4, R12 ;  /* 0x0000000409107825 */ /* 0x000fc800078e000c */
[--C-:B------:R-:W-:Y:S01]  /*1910*/  IMAD.WIDE.U32 R20, R21, 0x4, R12.reuse ;  /* 0x0000000415147825 */ /* 0x100fe200078e000c */
[----:B------:R0:W2:Y:S03]  /*1920*/  LDG.E R2, desc[UR6][R16.64] ;  /* 0x0000000610027981 */ /* 0x0000a6000c1e1900 */
[C---:B------:R-:W-:Y:S01]  /*1930*/  VIADD R15, R9.reuse, 0x400 ;  /* 0x00000400090f7836 */ /* 0x040fe20000000000 */
[----:B------:R-:W2:Y:S01]  /*1940*/  LDG.E R4, desc[UR6][R20.64] ;  /* 0x0000000614047981 */ /* 0x000ea2000c1e1900 */
[----:B------:R-:W-:Y:S02]  /*1950*/  VIADD R19, R9, 0x500 ;  /* 0x0000050009137836 */ /* 0x000fe40000000000 */
[----:B------:R-:W-:-:S04]  /*1960*/  IMAD.WIDE.U32 R10, R11, 0x4, R12 ;  /* 0x000000040b0a7825 */ /* 0x000fc800078e000c */
[--C-:B------:R-:W-:Y:S02]  /*1970*/  IMAD.WIDE.U32 R22, R23, 0x4, R12.reuse ;  /* 0x0000000417167825 */ /* 0x100fe400078e000c */
[----:B------:R-:W3:Y:S02]  /*1980*/  LDG.E R10, desc[UR6][R10.64] ;  /* 0x000000060a0a7981 */ /* 0x000ee4000c1e1900 */
[C---:B------:R-:W-:Y:S02]  /*1990*/  VIADD R25, R9.reuse, 0x600 ;  /* 0x0000060009197836 */ /* 0x040fe40000000000 */
[----:B------:R-:W-:Y:S01]  /*19a0*/  VIADD R27, R9, 0x700 ;  /* 0x00000700091b7836 */ /* 0x000fe20000000000 */
[----:B------:R-:W3:Y:S01]  /*19b0*/  LDG.E R6, desc[UR6][R22.64] ;  /* 0x0000000616067981 */ /* 0x000ee2000c1e1900 */
[----:B------:R-:W-:-:S04]  /*19c0*/  IMAD.WIDE.U32 R14, R15, 0x4, R12 ;  /* 0x000000040f0e7825 */ /* 0x000fc800078e000c */
[--C-:B------:R-:W-:Y:S02]  /*19d0*/  IMAD.WIDE.U32 R8, R19, 0x4, R12.reuse ;  /* 0x0000000413087825 */ /* 0x100fe400078e000c */
[----:B------:R-:W4:Y:S02]  /*19e0*/  LDG.E R15, desc[UR6][R14.64] ;  /* 0x000000060e0f7981 */ /* 0x000f24000c1e1900 */
[--C-:B------:R-:W-:Y:S02]  /*19f0*/  IMAD.WIDE.U32 R18, R25, 0x4, R12.reuse ;  /* 0x0000000419127825 */ /* 0x100fe400078e000c */
[----:B------:R-:W4:Y:S02]  /*1a00*/  LDG.E R8, desc[UR6][R8.64] ;  /* 0x0000000608087981 */ /* 0x000f24000c1e1900 */
[----:B0-----:R-:W-:Y:S02]  /*1a10*/  IMAD.WIDE.U32 R16, R27, 0x4, R12 ;  /* 0x000000041b107825 */ /* 0x001fe400078e000c */
[----:B------:R-:W5:Y:S04]  /*1a20*/  LDG.E R19, desc[UR6][R18.64] ;  /* 0x0000000612137981 */ /* 0x000f68000c1e1900 */
[----:B------:R-:W5:Y:S01]  /*1a30*/  LDG.E R16, desc[UR6][R16.64] ;  /* 0x0000000610107981 */ /* 0x000f62000c1e1900 */
[----:B------:R-:W-:Y:S01]  /*1a40*/  VIADD R5, R5, 0x800 ;  /* 0x0000080005057836 */ /* 0x000fe20000000000 */
[----:B--2---:R-:W-:-:S04]  /*1a50*/  IADD3 R7, PT, PT, R4, R2, R7 ;  /* 0x0000000204077210 */ /* 0x004fc80007ffe007 */
[----:B---3--:R-:W-:-:S04]  /*1a60*/  IADD3 R6, PT, PT, R10, R6, R7 ;  /* 0x000000060a067210 */ /* 0x008fc80007ffe007 */
[----:B----4-:R-:W-:-:S04]  /*1a70*/  IADD3 R6, PT, PT, R8, R15, R6 ;  /* 0x0000000f08067210 */ /* 0x010fc80007ffe006 */
[----:B-----5:R-:W-:-:S07]  /*1a80*/  IADD3 R7, PT, PT, R16, R19, R6 ;  /* 0x0000001310077210 */ /* 0x020fce0007ffe006 */
.L_x_417:
[----:B------:R-:W-:Y:S05]  /*1a90*/  BSYNC.RECONVERGENT B2 ;  /* 0x0000000000027941 */ /* 0x000fea0003800200 */
.L_x_416:
        /* <DEDUP_REMOVED lines=18> */
[----:B------:R-:W-:Y:S01]  /*1bc0*/  VIADD R5, R5, 0x400 ;  /* 0x0000040005057836 */ /* 0x000fe20000000000 */
[----:B--2---:R-:W-:-:S04]  /*1bd0*/  IADD3 R7, PT, PT, R8, R2, R7 ;  /* 0x0000000208077210 */ /* 0x004fc80007ffe007 */
[----:B---3--:R-:W-:-:S07]  /*1be0*/  IADD3 R7, PT, PT, R14, R10, R7 ;  /* 0x0000000a0e077210 */ /* 0x008fce0007ffe007 */
.L_x_419:
[----:B------:R-:W-:Y:S05]  /*1bf0*/  BSYNC.RECONVERGENT B2 ;  /* 0x0000000000027941 */ /* 0x000fea0003800200 */
.L_x_418:
[----:B------:R-:W-:Y:S05]  /*1c00*/  @!P1 BRA `(.L_x_411) ;  /* 0x0000000000249947 */ /* 0x000fea0003800000 */
[----:B------:R-:W-:Y:S02]  /*1c10*/  VIADD R5, R5, UR4 ;  /* 0x0000000405057c36 */ /* 0x000fe40008000000 */
[----:B------:R-:W-:-:S07]  /*1c20*/  IMAD.MOV R4, RZ, RZ, -R4 ;  /* 0x000000ffff047224 */ /* 0x000fce00078e0a04 */
.L_x_420:
[----:B------:R-:W-:-:S06]  /*1c30*/  IMAD.WIDE.U32 R2, R5, 0x4, R12 ;  /* 0x0000000405027825 */ /* 0x000fcc00078e000c */
[----:B------:R-:W2:Y:S01]  /*1c40*/  LDG.E R2, desc[UR6][R2.64] ;  /* 0x0000000602027981 */ /* 0x000ea2000c1e1900 */
[----:B------:R-:W-:Y:S02]  /*1c50*/  VIADD R4, R4, 0x1 ;  /* 0x0000000104047836 */ /* 0x000fe40000000000 */
[----:B------:R-:W-:-:S03]  /*1c60*/  VIADD R5, R5, 0x100 ;  /* 0x0000010005057836 */ /* 0x000fc60000000000 */
[----:B------:R-:W-:Y:S01]  /*1c70*/  ISETP.NE.AND P0, PT, R4, RZ, PT ;  /* 0x000000ff0400720c */ /* 0x000fe20003f05270 */
[----:B--2---:R-:W-:-:S12]  /*1c80*/  IMAD.IADD R7, R2, 0x1, R7 ;  /* 0x0000000102077824 */ /* 0x004fd800078e0207 */
[----:B------:R-:W-:Y:S05]  /*1c90*/  @P0 BRA `(.L_x_420) ;  /* 0xfffffffc00e40947 */ /* 0x000fea000383ffff */
.L_x_411:
[----:B------:R-:W-:Y:S05]  /*1ca0*/  BSYNC.RECONVERGENT B1 ;  /* 0x0000000000017941 */ /* 0x000fea0003800200 */
.L_x_409:
        /* <DEDUP_REMOVED lines=36> */
[----:B--2---:R-:W0:Y:S04]  /*1ef0*/  LDS.128 R4, [UR4+0x10] ;  /* 0x00001004ff047984 */ /* 0x004e280008000c00 */
[----:B------:R-:W1:Y:S01]  /*1f00*/  LDS.64 R2, [UR4+0x20] ;  /* 0x00002004ff027984 */ /* 0x000e620008000a00 */
[----:B0-----:R-:W-:-:S04]  /*1f10*/  IADD3 R0, PT, PT, R4, R0, R9 ;  /* 0x0000000004007210 */ /* 0x001fc80007ffe009 */
[----:B------:R-:W-:-:S04]  /*1f20*/  IADD3 R0, PT, PT, R6, R0, R5 ;  /* 0x0000000006007210 */ /* 0x000fc80007ffe005 */
[----:B-1----:R-:W-:-:S05]  /*1f30*/  IADD3 R0, PT, PT, R2, R0, R7 ;  /* 0x0000000002007210 */ /* 0x002fca0007ffe007 */
[----:B------:R-:W-:-:S07]  /*1f40*/  IMAD.IADD R9, R0, 0x1, R3 ;  /* 0x0000000100097824 */ /* 0x000fce00078e0203 */
.L_x_407:
[----:B------:R-:W-:Y:S05]  /*1f50*/  BSYNC.RECONVERGENT B0 ;  /* 0x0000000000007941 */ /* 0x000fea0003800200 */
.L_x_392:
[----:B------:R-:W-:Y:S05]  /*1f60*/  @P0 EXIT ;  /* 0x000000000000094d */ /* 0x000fea0003800000 */
[----:B-1----:R-:W1:Y:S01]  /*1f70*/  LDC.64 R2, c[0x0][0x388] ;  /* 0x0000e200ff027b82 */ /* 0x002e620000000a00 */
[----:B------:R-:W0:Y:S02]  /*1f80*/  LDCU UR4, c[0x0][0x398] ;  /* 0x00007300ff0477ac */ /* 0x000e240008000800 */
[----:B0-2---:R-:W-:-:S05]  /*1f90*/  VIADD R9, R9, UR4 ;  /* 0x0000000409097c36 */ /* 0x005fca0008000000 */
[----:B-1----:R-:W-:Y:S01]  /*1fa0*/  STG.E desc[UR6][R2.64], R9 ;  /* 0x0000000902007986 */ /* 0x002fe2000c101906 */
[----:B------:R-:W-:Y:S05]  /*1fb0*/  EXIT ;  /* 0x000000000000794d */ /* 0x000fea0003800000 */
.L_x_421:
        /* <DEDUP_REMOVED lines=12> */
.L_x_447:


//--------------------- .text._ZN3cub18CUB_300001_SM_10006detail8for_each13static_kernelINS2_12policy_hub_t12policy_500_tEmN6thrust24THRUST_300001_SM_1000_NS8cuda_cub20__uninitialized_fill7functorINS7_10device_ptrIiEEiEEEEvT0_T1_ --------------------------
	.section	.text._ZN3cub18CUB_300001_SM_10006detail8for_each13static_kernelINS2_12policy_hub_t12policy_500_tEmN6thrust24THRUST_300001_SM_1000_NS8cuda_cub20__uninitialized_fill7functorINS7_10device_ptrIiEEiEEEEvT0_T1_,"ax",@progbits
	.align	128
        .global         _ZN3cub18CUB_300001_SM_10006detail8for_each13static_kernelINS2_12policy_hub_t12policy_500_tEmN6thrust24THRUST_300001_SM_1000_NS8cuda_cub20__uninitialized_fill7functorINS7_10device_ptrIiEEiEEEEvT0_T1_
        .type           _ZN3cub18CUB_300001_SM_10006detail8for_each13static_kernelINS2_12policy_hub_t12policy_500_tEmN6thrust24THRUST_300001_SM_1000_NS8cuda_cub20__uninitialized_fill7functorINS7_10device_ptrIiEEiEEEEvT0_T1_,@function
        .size           _ZN3cub18CUB_300001_SM_10006detail8for_each13static_kernelINS2_12policy_hub_t12policy_500_tEmN6thrust24THRUST_300001_SM_1000_NS8cuda_cub20__uninitialized_fill7functorINS7_10device_ptrIiEEiEEEEvT0_T1_,(.L_x_448 - _ZN3cub18CUB_300001_SM_10006detail8for_each13static_kernelINS2_12policy_hub_t12policy_500_tEmN6thrust24THRUST_300001_SM_1000_NS8cuda_cub20__uninitialized_fill7functorINS7_10device_ptrIiEEiEEEEvT0_T1_)
        .other          _ZN3cub18CUB_300001_SM_10006detail8for_each13static_kernelINS2_12policy_hub_t12policy_500_tEmN6thrust24THRUST_300001_SM_1000_NS8cuda_cub20__uninitialized_fill7functorINS7_10device_ptrIiEEiEEEEvT0_T1_,@"STO_CUDA_ENTRY STV_DEFAULT"
_ZN3cub18CUB_300001_SM_10006detail8for_each13static_kernelINS2_12policy_hub_t12policy_500_tEmN6thrust24THRUST_300001_SM_1000_NS8cuda_cub20__uninitialized_fill7functorINS7_10device_ptrIiEEiEEEEvT0_T1_:
.text._ZN3cub18CUB_300001_SM_10006detail8for_each13static_kernelINS2_12policy_hub_t12policy_500_tEmN6thrust24THRUST_300001_SM_1000_NS8cuda_cub20__uninitialized_fill7functorINS7_10device_ptrIiEEiEEEEvT0_T1_:
[----:B------:R-:W-:Y:S08]  /*0000*/  LDC R1, c[0x0][0x37c] ;  /* 0x0000df00ff017b82 */ /* 0x000ff00000000800 */
[----:B------:R-:W0:Y:S01]  /*0010*/  S2UR UR4, SR_CTAID.X ;  /* 0x00000000000479c3 */ /* 0x000e220000002500 */
[----:B------:R-:W1:Y:S01]  /*0020*/  LDCU.64 UR6, c[0x0][0x380] ;  /* 0x00007000ff0677ac */ /* 0x000e620008000a00 */
[----:B------:R-:W2:Y:S01]  /*0030*/  LDCU.64 UR8, c[0x0][0x358] ;  /* 0x00006b00ff0877ac */ /* 0x000ea20008000a00 */
[----:B0-----:R-:W-:-:S04]  /*0040*/  UIMAD.WIDE.U32 UR4, UR4, 0x200, URZ ;  /* 0x00000200040478a5 */ /* 0x001fc8000f8e00ff */
[----:B-1----:R-:W-:-:S04]  /*0050*/  UIADD3 UR6, UP0, UPT, -UR4, UR6, URZ ;  /* 0x0000000604067290 */ /* 0x002fc8000ff1e1ff */
[----:B------:R-:W-:Y:S02]  /*0060*/  UIADD3.X UR7, UPT, UPT, ~UR5, UR7, URZ, UP0, !UPT ;  /* 0x0000000705077290 */ /* 0x000fe400087fe5ff */
[----:B------:R-:W-:-:S04]  /*0070*/  UISETP.GE.U32.AND UP0, UPT, UR6, 0x200, UPT ;  /* 0x000002000600788c */ /* 0x000fc8000bf06070 */
[----:B------:R-:W-:-:S09]  /*0080*/  UISETP.GE.U32.AND.EX UP0, UPT, UR7, URZ, UPT, UP0 ;  /* 0x000000ff0700728c */ /* 0x000fd2000bf06100 */
[----:B--2---:R-:W-:Y:S05]  /*0090*/  BRA.U !UP0, `(.L_x_422) ;  /* 0x0000000108287547 */ /* 0x004fea000b800000 */
[----:B------:R-:W0:Y:S01]  /*00a0*/  S2R R0, SR_TID.X ;  /* 0x0000000000007919 */ /* 0x000e220000002100 */
[----:B------:R-:W1:Y:S01]  /*00b0*/  LDCU.64 UR6, c[0x0][0x388] ;  /* 0x00007100ff0677ac */ /* 0x000e620008000a00 */
[----:B------:R-:W2:Y:S01]  /*00c0*/  LDC R5, c[0x0][0x390] ;  /* 0x0000e400ff057b82 */ /* 0x000ea20000000800 */
[----:B0-----:R-:W-:-:S05]  /*00d0*/  IADD3 R0, P0, PT, R0, UR4, RZ ;  /* 0x0000000400007c10 */ /* 0x001fca000ff1e0ff */
[----:B------:R-:W-:Y:S01]  /*00e0*/  IMAD.X R3, RZ, RZ, UR5, P0 ;  /* 0x00000005ff037e24 */ /* 0x000fe200080e06ff */
[----:B-1----:R-:W-:-:S04]  /*00f0*/  LEA R2, P0, R0, UR6, 0x2 ;  /* 0x0000000600027c11 */ /* 0x002fc8000f8010ff */
[----:B------:R-:W-:-:S05]  /*0100*/  LEA.HI.X R3, R0, UR7, R3, 0x2, P0 ;  /* 0x0000000700037c11 */ /* 0x000fca00080f1403 */
[----:B--2---:R-:W-:Y:S04]  /*0110*/  STG.E desc[UR8][R2.64], R5 ;  /* 0x0000000502007986 */ /* 0x004fe8000c101908 */
[----:B------:R-:W-:Y:S01]  /*0120*/  STG.E desc[UR8][R2.64+0x400], R5 ;  /* 0x0004000502007986 */ /* 0x000fe2000c101908 */
[----:B------:R-:W-:Y:S05]  /*0130*/  EXIT ;  /* 0x000000000000794d */ /* 0x000fea0003800000 */
.L_x_422:
[----:B------:R-:W0:Y:S01]  /*0140*/  S2R R0, SR_TID.X ;  /* 0x0000000000007919 */ /* 0x000e220000002100 */
[----:B------:R-:W-:Y:S01]  /*0150*/  IMAD.U32 R2, RZ, RZ, UR7 ;  /* 0x00000007ff027e24 */ /* 0x000fe2000f8e00ff */
[----:B------:R-:W1:Y:S01]  /*0160*/  LDCU.64 UR10, c[0x0][0x388] ;  /* 0x00007100ff0a77ac */ /* 0x000e620008000a00 */
[----:B------:R-:W-:Y:S01]  /*0170*/  IMAD.U32 R4, RZ, RZ, UR7 ;  /* 0x00000007ff047e24 */ /* 0x000fe2000f8e00ff */
[----:B0-----:R-:W-:-:S04]  /*0180*/  ISETP.LT.U32.AND P0, PT, R0, UR6, PT ;  /* 0x0000000600007c0c */ /* 0x001fc8000bf01070 */
[----:B------:R-:W-:Y:S01]  /*0190*/  ISETP.GT.U32.AND.EX P0, PT, R2, RZ, PT, P0 ;  /* 0x000000ff0200720c */ /* 0x000fe20003f04100 */
[C---:B------:R-:W-:Y:S01]  /*01a0*/  VIADD R2, R0.reuse, 0x100 ;  /* 0x0000010000027836 */ /* 0x040fe20000000000 */
[----:B------:R-:W-:-:S04]  /*01b0*/  IADD3 R0, P2, PT, R0, UR4, RZ ;  /* 0x0000000400007c10 */ /* 0x000fc8000ff5e0ff */
[----:B------:R-:W-:Y:S01]  /*01c0*/  ISETP.LT.U32.AND P1, PT, R2, UR6, PT ;  /* 0x0000000602007c0c */ /* 0x000fe2000bf21070 */
[----:B------:R-:W-:Y:S01]  /*01d0*/  IMAD.X R3, RZ, RZ, UR5, P2 ;  /* 0x00000005ff037e24 */ /* 0x000fe200090e06ff */
[----:B-1----:R-:W-:Y:S02]  /*01e0*/  LEA R2, P2, R0, UR10, 0x2 ;  /* 0x0000000a00027c11 */ /* 0x002fe4000f8410ff */
[----:B------:R-:W-:Y:S02]  /*01f0*/  ISETP.GT.U32.AND.EX P1, PT, R4, RZ, PT, P1 ;  /* 0x000000ff0400720c */ /* 0x000fe40003f24110 */
[----:B------:R-:W-:Y:S01]  /*0200*/  LEA.HI.X R3, R0, UR11, R3, 0x2, P2 ;  /* 0x0000000b00037c11 */ /* 0x000fe200090f1403 */
[----:B------:R-:W0:Y:S04]  /*0210*/  @P0 LDC R5, c[0x0][0x390] ;  /* 0x0000e400ff050b82 */ /* 0x000e280000000800 */
[----:B0-----:R0:W-:Y:S06]  /*0220*/  @P0 STG.E desc[UR8][R2.64], R5 ;  /* 0x0000000502000986 */ /* 0x0011ec000c101908 */
[----:B------:R-:W-:Y:S05]  /*0230*/  @!P1 EXIT ;  /* 0x000000000000994d */ /* 0x000fea0003800000 */
[----:B0-----:R-:W0:Y:S02]  /*0240*/  LDC R5, c[0x0][0x390] ;  /* 0x0000e400ff057b82 */ /* 0x001e240000000800 */
[----:B0-----:R-:W-:Y:S01]  /*0250*/  STG.E desc[UR8][R2.64+0x400], R5 ;  /* 0x0004000502007986 */ /* 0x001fe2000c101908 */
[----:B------:R-:W-:Y:S05]  /*0260*/  EXIT ;  /* 0x000000000000794d */ /* 0x000fea0003800000 */
.L_x_423:
        /* <DEDUP_REMOVED lines=9> */
.L_x_448:


//--------------------- .text._ZN3cub18CUB_300001_SM_10006detail11EmptyKernelIvEEvv --------------------------
	.section	.text._ZN3cub18CUB_300001_SM_10006detail11EmptyKernelIvEEvv,"ax",@progbits
	.align	128
        .global         _ZN3cub18CUB_300001_SM_10006detail11EmptyKernelIvEEvv
        .type           _ZN3cub18CUB_300001_SM_10006detail11EmptyKernelIvEEvv,@function
        .size           _ZN3cub18CUB_300001_SM_10006detail11EmptyKernelIvEEvv,(.L_x_449 - _ZN3cub18CUB_300001_SM_10006detail11EmptyKernelIvEEvv)
        .other          _ZN3cub18CUB_300001_SM_10006detail11EmptyKernelIvEEvv,@"STO_CUDA_ENTRY STV_DEFAULT"
_ZN3cub18CUB_300001_SM_10006detail11EmptyKernelIvEEvv:
.text._ZN3cub18CUB_300001_SM_10006detail11EmptyKernelIvEEvv:
[----:B------:R-:W-:Y:S01]  /*0000*/  LDC R1, c[0x0][0x37c] ;  /* 0x0000df00ff017b82 */ /* 0x000fe20000000800 */
[----:B------:R-:W-:Y:S05]  /*0010*/  EXIT ;  /* 0x000000000000794d */ /* 0x000fea0003800000 */
.L_x_424:
        /* <DEDUP_REMOVED lines=14> */
.L_x_449:


//--------------------- .text._Z23kernel_binarySearchDictPKcPKiiS0_S2_iPi --------------------------
	.section	.text._Z23kernel_binarySearchDictPKcPKiiS0_S2_iPi,"ax",@progbits
	.align	128
        .global         _Z23kernel_binarySearchDictPKcPKiiS0_S2_iPi
        .type           _Z23kernel_binarySearchDictPKcPKiiS0_S2_iPi,@function
        .size           _Z23kernel_binarySearchDictPKcPKiiS0_S2_iPi,(.L_x_450 - _Z23kernel_binarySearchDictPKcPKiiS0_S2_iPi)
        .other          _Z23kernel_binarySearchDictPKcPKiiS0_S2_iPi,@"STO_CUDA_ENTRY STV_DEFAULT"
_Z23kernel_binarySearchDictPKcPKiiS0_S2_iPi:
.text._Z23kernel_binarySearchDictPKcPKiiS0_S2_iPi:
[----:B------:R-:W-:Y:S01]  /*0000*/  LDC R1, c[0x0][0x37c] ;  /* 0x0000df00ff017b82 */ /* 0x000fe20000000800 */
[----:B------:R-:W0:Y:S07]  /*0010*/  S2R R3, SR_TID.X ;  /* 0x0000000000037919 */ /* 0x000e2e0000002100 */
[----:B------:R-:W0:Y:S01]  /*0020*/  S2UR UR4, SR_CTAID.X ;  /* 0x00000000000479c3 */ /* 0x000e220000002500 */
[----:B------:R-:W1:Y:S07]  /*0030*/  LDCU UR5, c[0x0][0x3a8] ;  /* 0x00007500ff0577ac */ /* 0x000e6e0008000800 */
[----:B------:R-:W0:Y:S02]  /*0040*/  LDC R0, c[0x0][0x360] ;  /* 0x0000d800ff007b82 */ /* 0x000e240000000800 */
[----:B0-----:R-:W-:-:S05]  /*0050*/  IMAD R0, R0, UR4, R3 ;  /* 0x0000000400007c24 */ /* 0x001fca000f8e0203 */
[----:B-1----:R-:W-:-:S13]  /*0060*/  ISETP.GE.AND P0, PT, R0, UR5, PT ;  /* 0x0000000500007c0c */ /* 0x002fda000bf06270 */
[----:B------:R-:W-:Y:S05]  /*0070*/  @P0 EXIT ;  /* 0x000000000000094d */ /* 0x000fea0003800000 */
[----:B------:R-:W0:Y:S01]  /*0080*/  LDC.64 R4, c[0x0][0x3a0] ;  /* 0x0000e800ff047b82 */ /* 0x000e220000000a00 */
[----:B------:R-:W1:Y:S01]  /*0090*/  LDCU.64 UR6, c[0x0][0x358] ;  /* 0x00006b00ff0677ac */ /* 0x000e620008000a00 */
[----:B------:R-:W2:Y:S01]  /*00a0*/  LDCU.64 UR4, c[0x0][0x398] ;  /* 0x00007300ff0477ac */ /* 0x000ea20008000a00 */
[----:B0-----:R-:W-:-:S06]  /*00b0*/  IMAD.WIDE R4, R0, 0x4, R4 ;  /* 0x0000000400047825 */ /* 0x001fcc00078e0204 */
[----:B-1----:R-:W2:Y:S02]  /*00c0*/  LDG.E R4, desc[UR6][R4.64] ;  /* 0x0000000604047981 */ /* 0x002ea4000c1e1900 */
[----:B--2---:R-:W-:-:S04]  /*00d0*/  IADD3 R2, P0, PT, R4, UR4, RZ ;  /* 0x0000000404027c10 */ /* 0x004fc8000ff1e0ff */
[----:B------:R-:W-:-:S05]  /*00e0*/  LEA.HI.X.SX32 R3, R4, UR5, 0x1, P0 ;  /* 0x0000000504037c11 */ /* 0x000fca00080f0eff */
[----:B------:R-:W2:Y:S02]  /*00f0*/  LDG.E.U8 R6, desc[UR6][R2.64] ;  /* 0x0000000602067981 */ /* 0x000ea4000c1e1100 */
[----:B--2---:R-:W-:-:S13]  /*0100*/  ISETP.NE.AND P0, PT, R6, RZ, PT ;  /* 0x000000ff0600720c */ /* 0x004fda0003f05270 */
[----:B------:R-:W0:Y:S01]  /*0110*/  @!P0 LDC.64 R6, c[0x0][0x3b0] ;  /* 0x0000ec00ff068b82 */ /* 0x000e220000000a00 */
[----:B------:R-:W-:Y:S02]  /*0120*/  @!P0 IMAD.MOV.U32 R9, RZ, RZ, -0x1 ;  /* 0xffffffffff098424 */ /* 0x000fe400078e00ff */
[----:B0-----:R-:W-:-:S05]  /*0130*/  @!P0 IMAD.WIDE R6, R0, 0x4, R6 ;  /* 0x0000000400068825 */ /* 0x001fca00078e0206 */
[----:B------:R0:W-:Y:S01]  /*0140*/  @!P0 STG.E desc[UR6][R6.64], R9 ;  /* 0x0000000906008986 */ /* 0x0001e2000c101906 */
[----:B------:R-:W-:Y:S05]  /*0150*/  @!P0 EXIT ;  /* 0x000000000000894d */ /* 0x000fea0003800000 */
[----:B------:R-:W1:Y:S01]  /*0160*/  LDCU UR4, c[0x0][0x390] ;  /* 0x00007200ff0477ac */ /* 0x000e620008000800 */
[----:B------:R-:W-:Y:S01]  /*0170*/  IMAD.MOV.U32 R4, RZ, RZ, -0x1 ;  /* 0xffffffffff047424 */ /* 0x000fe200078e00ff */
[----:B-1----:R-:W-:-:S09]  /*0180*/  UISETP.GE.AND UP0, UPT, UR4, 0x1, UPT ;  /* 0x000000010400788c */ /* 0x002fd2000bf06270 */
[----:B------:R-:W-:Y:S05]  /*0190*/  BRA.U !UP0, `(.L_x_425) ;  /* 0x0000000108e87547 */ /* 0x000fea000b800000 */
[----:B------:R-:W-:Y:S01]  /*01a0*/  UIADD3 UR4, UPT, UPT, UR4, -0x1, URZ ;  /* 0xffffffff04047890 */ /* 0x000fe2000fffe0ff */
[----:B------:R-:W-:Y:S01]  /*01b0*/  BSSY.RECONVERGENT B0, `(.L_x_425) ;  /* 0x0000038000007945 */ /* 0x000fe20003800200 */
[----:B------:R-:W-:-:S04]  /*01c0*/  IMAD.MOV.U32 R8, RZ, RZ, RZ ;  /* 0x000000ffff087224 */ /* 0x000fc800078e00ff */
[----:B------:R-:W-:-:S07]  /*01d0*/  IMAD.U32 R5, RZ, RZ, UR4 ;  /* 0x00000004ff057e24 */ /* 0x000fce000f8e00ff */
.L_x_431:
[----:B------:R-:W1:Y:S01]  /*01e0*/  LDC.64 R10, c[0x0][0x388] ;  /* 0x0000e200ff0a7b82 */ /* 0x000e620000000a00 */
[----:B------:R-:W-:Y:S01]  /*01f0*/  IMAD.IADD R4, R8, 0x1, R5 ;  /* 0x0000000108047824 */ /* 0x000fe200078e0205 */
[----:B------:R-:W0:Y:S04]  /*0200*/  LDCU.64 UR4, c[0x0][0x380] ;  /* 0x00007000ff0477ac */ /* 0x000e280008000a00 */
[----:B------:R-:W-:-:S05]  /*0210*/  SHF.R.U32.HI R4, RZ, 0x1, R4 ;  /* 0x00000001ff047819 */ /* 0x000fca0000011604 */
[----:B-1----:R-:W-:-:S06]  /*0220*/  IMAD.WIDE.U32 R10, R4, 0x4, R10 ;  /* 0x00000004040a7825 */ /* 0x002fcc00078e000a */
[----:B------:R-:W0:Y:S02]  /*0230*/  LDG.E R10, desc[UR6][R10.64] ;  /* 0x000000060a0a7981 */ /* 0x000e24000c1e1900 */
[----:B0-----:R-:W-:-:S04]  /*0240*/  IADD3 R6, P0, PT, R10, UR4, RZ ;  /* 0x000000040a067c10 */ /* 0x001fc8000ff1e0ff */
[----:B------:R-:W-:-:S05]  /*0250*/  LEA.HI.X.SX32 R7, R10, UR5, 0x1, P0 ;  /* 0x000000050a077c11 */ /* 0x000fca00080f0eff */
[----:B------:R-:W2:Y:S01]  /*0260*/  LDG.E.U8 R9, desc[UR6][R6.64] ;  /* 0x0000000606097981 */ /* 0x000ea2000c1e1100 */
[----:B------:R-:W-:Y:S01]  /*0270*/  BSSY.RELIABLE B1, `(.L_x_426) ;  /* 0x0000026000017945 */ /* 0x000fe20003800100 */
[----:B------:R-:W-:Y:S01]  /*0280*/  PLOP3.LUT P0, PT, PT, PT, PT, 0x80, 0x8 ;  /* 0x000000000008781c */ /* 0x000fe20003f0f070 */
[----:B------:R-:W-:Y:S02]  /*0290*/  IMAD.MOV.U32 R15, RZ, RZ, RZ ;  /* 0x000000ffff0f7224 */ /* 0x000fe400078e00ff */
[----:B------:R-:W-:Y:S01]  /*02a0*/  IMAD.MOV.U32 R13, RZ, RZ, RZ ;  /* 0x000000ffff0d7224 */ /* 0x000fe200078e00ff */
[----:B--2---:R-:W-:-:S13]  /*02b0*/  ISETP.NE.AND P1, PT, R9, RZ, PT ;  /* 0x000000ff0900720c */ /* 0x004fda0003f25270 */
[----:B------:R-:W-:Y:S05]  /*02c0*/  @!P1 BRA `(.L_x_427) ;  /* 0x00000000005c9947 */ /* 0x000fea0003800000 */
[----:B------:R-:W-:Y:S02]  /*02d0*/  IMAD.MOV.U32 R15, RZ, RZ, RZ ;  /* 0x000000ffff0f7224 */ /* 0x000fe400078e00ff */
[----:B------:R-:W-:-:S07]  /*02e0*/  IMAD.MOV.U32 R13, RZ, RZ, RZ ;  /* 0x000000ffff0d7224 */ /* 0x000fce00078e00ff */
.L_x_429:
[----:B------:R-:W-:-:S05]  /*02f0*/  IADD3 R10, P0, PT, R15, R2, RZ ;  /* 0x000000020f0a7210 */ /* 0x000fca0007f1e0ff */
[----:B------:R-:W-:-:S06]  /*0300*/  IMAD.X R11, R13, 0x1, R3, P0 ;  /* 0x000000010d0b7824 */ /* 0x000fcc00000e0603 */
[----:B------:R-:W2:Y:S01]  /*0310*/  LDG.E.S8 R11, desc[UR6][R10.64] ;  /* 0x000000060a0b7981 */ /* 0x000ea2000c1e1300 */
[----:B------:R-:W-:Y:S02]  /*0320*/  PLOP3.LUT P0, PT, PT, PT, PT, 0x8, 0x80 ;  /* 0x000000000080781c */ /* 0x000fe40003f0e170 */
[----:B--2---:R-:W-:-:S13]  /*0330*/  ISETP.NE.AND P1, PT, R11, RZ, PT ;  /* 0x000000ff0b00720c */ /* 0x004fda0003f25270 */
[----:B------:R-:W-:Y:S05]  /*0340*/  @!P1 BRA `(.L_x_427) ;  /* 0x00000000003c9947 */ /* 0x000fea0003800000 */
[C---:B------:R-:W-:Y:S02]  /*0350*/  PRMT R10, R9.reuse, 0x8880, RZ ;  /* 0x00008880090a7816 */ /* 0x040fe400000000ff */
[----:B------:R-:W-:Y:S02]  /*0360*/  PRMT R12, R9, 0x9910, RZ ;  /* 0x00009910090c7816 */ /* 0x000fe400000000ff */
[----:B------:R-:W-:Y:S02]  /*0370*/  LOP3.LUT R9, R11, 0xff, RZ, 0xc0, !PT ;  /* 0x000000ff0b097812 */ /* 0x000fe400078ec0ff */
[----:B------:R-:W-:Y:S02]  /*0380*/  ISETP.LT.AND P1, PT, R10, R11, PT ;  /* 0x0000000b0a00720c */ /* 0x000fe40003f21270 */
[----:B------:R-:W-:-:S13]  /*0390*/  ISETP.NE.AND P0, PT, R12, R9, PT ;  /* 0x000000090c00720c */ /* 0x000fda0003f05270 */
[----:B------:R-:W-:Y:S05]  /*03a0*/  @P0 BRA `(.L_x_428) ;  /* 0x0000000000480947 */ /* 0x000fea0003800000 */
[----:B------:R-:W-:-:S05]  /*03b0*/  IADD3 R10, P0, PT, R15, R6, RZ ;  /* 0x000000060f0a7210 */ /* 0x000fca0007f1e0ff */
[----:B------:R-:W-:-:S05]  /*03c0*/  IMAD.X R11, R13, 0x1, R7, P0 ;  /* 0x000000010d0b7824 */ /* 0x000fca00000e0607 */
[----:B------:R-:W2:Y:S01]  /*03d0*/  LDG.E.U8 R9, desc[UR6][R10.64+0x1] ;  /* 0x000001060a097981 */ /* 0x000ea2000c1e1100 */
[----:B------:R-:W-:-:S05]  /*03e0*/  IADD3 R12, P1, PT, R15, 0x1, RZ ;  /* 0x000000010f0c7810 */ /* 0x000fca0007f3e0ff */
[----:B------:R-:W-:Y:S02]  /*03f0*/  IMAD.X R13, RZ, RZ, R13, P1 ;  /* 0x000000ffff0d7224 */ /* 0x000fe400008e060d */
[----:B------:R-:W-:Y:S01]  /*0400*/  IMAD.MOV.U32 R15, RZ, RZ, R12 ;  /* 0x000000ffff0f7224 */ /* 0x000fe200078e000c */
[----:B--2---:R-:W-:-:S13]  /*0410*/  ISETP.NE.AND P0, PT, R9, RZ, PT ;  /* 0x000000ff0900720c */ /* 0x004fda0003f05270 */
[----:B------:R-:W-:Y:S05]  /*0420*/  @P0 BRA `(.L_x_429) ;  /* 0xfffffffc00b00947 */ /* 0x000fea000383ffff */
[----:B------:R-:W-:-:S13]  /*0430*/  PLOP3.LUT P0, PT, PT, PT, PT, 0x80, 0x8 ;  /* 0x000000000008781c */ /* 0x000fda0003f0f070 */
.L_x_427:
[----:B------:R-:W-:Y:S01]  /*0440*/  PLOP3.LUT P1, PT, PT, PT, PT, 0x8, 0x80 ;  /* 0x000000000080781c */ /* 0x000fe20003f2e170 */
[----:B------:R-:W-:-:S12]  /*0450*/  @!P0 BRA `(.L_x_428) ;  /* 0x00000000001c8947 */ /* 0x000fd80003800000 */
[----:B------:R-:W-:-:S05]  /*0460*/  IADD3 R6, P0, PT, R15, R2, RZ ;  /* 0x000000020f067210 */ /* 0x000fca0007f1e0ff */
[----:B------:R-:W-:-:S05]  /*0470*/  IMAD.X R7, R13, 0x1, R3, P0 ;  /* 0x000000010d077824 */ /* 0x000fca00000e0603 */
[----:B------:R-:W2:Y:S02]  /*0480*/  LDG.E.U8 R6, desc[UR6][R6.64] ;  /* 0x0000000606067981 */ /* 0x000ea4000c1e1100 */
[----:B--2---:R-:W-:-:S13]  /*0490*/  ISETP.NE.AND P0, PT, R6, RZ, PT ;  /* 0x000000ff0600720c */ /* 0x004fda0003f05270 */
[----:B------:R-:W-:Y:S05]  /*04a0*/  @!P0 BREAK.RELIABLE B1 ;  /* 0x0000000000018942 */ /* 0x000fea0003800100 */
[----:B------:R-:W-:Y:S05]  /*04b0*/  @!P0 BRA `(.L_x_430) ;  /* 0x00000000001c8947 */ /* 0x000fea0003800000 */
[----:B------:R-:W-:-:S13]  /*04c0*/  PLOP3.LUT P1, PT, PT, PT, PT, 0x80, 0x8 ;  /* 0x000000000008781c */ /* 0x000fda0003f2f070 */
.L_x_428:
[----:B------:R-:W-:Y:S05]  /*04d0*/  BSYNC.RELIABLE B1 ;  /* 0x0000000000017941 */ /* 0x000fea0003800100 */
.L_x_426:
[C---:B------:R-:W-:Y:S02]  /*04e0*/  @P1 VIADD R8, R4.reuse, 0x1 ;  /* 0x0000000104081836 */ /* 0x040fe40000000000 */
[----:B------:R-:W-:-:S05]  /*04f0*/  @!P1 VIADD R5, R4, 0xffffffff ;  /* 0xffffffff04059836 */ /* 0x000fca0000000000 */
[----:B------:R-:W-:-:S13]  /*0500*/  ISETP.GT.AND P0, PT, R8, R5, PT ;  /* 0x000000050800720c */ /* 0x000fda0003f04270 */
[----:B------:R-:W-:Y:S05]  /*0510*/  @!P0 BRA `(.L_x_431) ;  /* 0xfffffffc00308947 */ /* 0x000fea000383ffff */
[----:B------:R-:W-:-:S07]  /*0520*/  IMAD.MOV.U32 R4, RZ, RZ, -0x1 ;  /* 0xffffffffff047424 */ /* 0x000fce00078e00ff */
.L_x_430:
[----:B------:R-:W-:Y:S05]  /*0530*/  BSYNC.RECONVERGENT B0 ;  /* 0x0000000000007941 */ /* 0x000fea0003800200 */
.L_x_425:
[----:B------:R-:W1:Y:S02]  /*0540*/  LDC.64 R2, c[0x0][0x3b0] ;  /* 0x0000ec00ff027b82 */ /* 0x000e640000000a00 */
[----:B-1----:R-:W-:-:S05]  /*0550*/  IMAD.WIDE R2, R0, 0x4, R2 ;  /* 0x0000000400027825 */ /* 0x002fca00078e0202 */
[----:B------:R-:W-:Y:S01]  /*0560*/  STG.E desc[UR6][R2.64], R4 ;  /* 0x0000000402007986 */ /* 0x000fe2000c101906 */
[----:B------:R-:W-:Y:S05]  /*0570*/  EXIT ;  /* 0x000000000000794d */ /* 0x000fea0003800000 */
.L_x_432:
        /* <DEDUP_REMOVED lines=16> */
.L_x_450:


//--------------------- .text._Z17kernel_scatterPosPKiS0_Piii --------------------------
	.section	.text._Z17kernel_scatterPosPKiS0_Piii,"ax",@progbits
	.align	128
        .global         _Z17kernel_scatterPosPKiS0_Piii
        .type           _Z17kernel_scatterPosPKiS0_Piii,@function
        .size           _Z17kernel_scatterPosPKiS0_Piii,(.L_x_451 - _Z17kernel_scatterPosPKiS0_Piii)
        .other          _Z17kernel_scatterPosPKiS0_Piii,@"STO_CUDA_ENTRY STV_DEFAULT"
_Z17kernel_scatterPosPKiS0_Piii:
.text._Z17kernel_scatterPosPKiS0_Piii:
        /* <DEDUP_REMOVED lines=10> */
[----:B0-----:R-:W-:-:S06]  /*00a0*/  IMAD.WIDE R2, R5, 0x4, R2 ;  /* 0x0000000405027825 */ /* 0x001fcc00078e0202 */
[----:B-1----:R-:W2:Y:S02]  /*00b0*/  LDG.E R2, desc[UR4][R2.64] ;  /* 0x0000000402027981 */ /* 0x002ea4000c1e1900 */
[----:B--2---:R-:W-:-:S13]  /*00c0*/  ISETP.NE.AND P0, PT, R2, RZ, PT ;  /* 0x000000ff0200720c */ /* 0x004fda0003f05270 */
[----:B------:R-:W-:Y:S05]  /*00d0*/  @!P0 EXIT ;  /* 0x000000000000894d */ /* 0x000fea0003800000 */
[----:B------:R-:W0:Y:S01]  /*00e0*/  LDC.64 R2, c[0x0][0x388] ;  /* 0x0000e200ff027b82 */ /* 0x000e220000000a00 */
[----:B------:R-:W1:Y:S01]  /*00f0*/  LDCU UR6, c[0x0][0x39c] ;  /* 0x00007380ff0677ac */ /* 0x000e620008000800 */
[----:B0-----:R-:W-:-:S05]  /*0100*/  IMAD.WIDE R2, R5, 0x4, R2 ;  /* 0x0000000405027825 */ /* 0x001fca00078e0202 */
[----:B------:R-:W1:Y:S02]  /*0110*/  LDG.E R7, desc[UR4][R2.64] ;  /* 0x0000000402077981 */ /* 0x000e64000c1e1900 */
[----:B-1----:R-:W-:-:S04]  /*0120*/  ISETP.GE.AND P0, PT, R7, UR6, PT ;  /* 0x0000000607007c0c */ /* 0x002fc8000bf06270 */
[----:B------:R-:W-:-:S13]  /*0130*/  ISETP.LT.OR P0, PT, R7, RZ, P0 ;  /* 0x000000ff0700720c */ /* 0x000fda0000701670 */
[----:B------:R-:W-:Y:S05]  /*0140*/  @P0 EXIT ;  /* 0x000000000000094d */ /* 0x000fea0003800000 */
[----:B------:R-:W0:Y:S02]  /*0150*/  LDC.64 R2, c[0x0][0x390] ;  /* 0x0000e400ff027b82 */ /* 0x000e240000000a00 */
[----:B0-----:R-:W-:-:S05]  /*0160*/  IMAD.WIDE.U32 R2, R7, 0x4, R2 ;  /* 0x0000000407027825 */ /* 0x001fca00078e0002 */
[----:B------:R-:W-:Y:S01]  /*0170*/  STG.E desc[UR4][R2.64], R5 ;  /* 0x0000000502007986 */ /* 0x000fe2000c101904 */
[----:B------:R-:W-:Y:S05]  /*0180*/  EXIT ;  /* 0x000000000000794d */ /* 0x000fea0003800000 */
.L_x_433:
        /* <DEDUP_REMOVED lines=15> */
.L_x_451:


//--------------------- .text._Z17kernel_markStartsPKiPii --------------------------
	.section	.text._Z17kernel_markStartsPKiPii,"ax",@progbits
	.align	128
        .global         _Z17kernel_markStartsPKiPii
        .type           _Z17kernel_markStartsPKiPii,@function
        .size           _Z17kernel_markStartsPKiPii,(.L_x_452 - _Z17kernel_markStartsPKiPii)
        .other          _Z17kernel_markStartsPKiPii,@"STO_CUDA_ENTRY STV_DEFAULT"
_Z17kernel_markStartsPKiPii:
.text._Z17kernel_markStartsPKiPii:
        /* <DEDUP_REMOVED lines=9> */
[----:B------:R-:W1:Y:S07]  /*0090*/  LDCU.64 UR4, c[0x0][0x358] ;  /* 0x00006b00ff0477ac */ /* 0x000e6e0008000a00 */
[----:B------:R-:W2:Y:S01]  /*00a0*/  LDC.64 R4, c[0x0][0x388] ;  /* 0x0000e200ff047b82 */ /* 0x000ea20000000a00 */
[----:B0-----:R-:W-:-:S05]  /*00b0*/  IMAD.WIDE R2, R7, 0x4, R2 ;  /* 0x0000000407027825 */ /* 0x001fca00078e0202 */
[----:B-1----:R-:W3:Y:S01]  /*00c0*/  LDG.E R0, desc[UR4][R2.64] ;  /* 0x0000000402007981 */ /* 0x002ee2000c1e1900 */
[----:B------:R-:W-:Y:S01]  /*00d0*/  BSSY.RECONVERGENT B0, `(.L_x_434) ;  /* 0x000000b000007945 */ /* 0x000fe20003800200 */
[----:B------:R-:W-:Y:S02]  /*00e0*/  IMAD.MOV.U32 R9, RZ, RZ, RZ ;  /* 0x000000ffff097224 */ /* 0x000fe400078e00ff */
[----:B--2---:R-:W-:Y:S01]  /*00f0*/  IMAD.WIDE R4, R7, 0x4, R4 ;  /* 0x0000000407047825 */ /* 0x004fe200078e0204 */
[----:B---3--:R-:W-:-:S13]  /*0100*/  ISETP.NE.AND P0, PT, R0, 0x1, PT ;  /* 0x000000010000780c */ /* 0x008fda0003f05270 */
[----:B------:R-:W-:Y:S05]  /*0110*/  @P0 BRA `(.L_x_435) ;  /* 0x0000000000180947 */ /* 0x000fea0003800000 */
[----:B------:R-:W-:Y:S01]  /*0120*/  ISETP.NE.AND P0, PT, R7, RZ, PT ;  /* 0x000000ff0700720c */ /* 0x000fe20003f05270 */
[----:B------:R-:W-:-:S12]  /*0130*/  IMAD.MOV.U32 R9, RZ, RZ, 0x1 ;  /* 0x00000001ff097424 */ /* 0x000fd800078e00ff */
[----:B------:R-:W-:Y:S05]  /*0140*/  @!P0 BRA `(.L_x_435) ;  /* 0x00000000000c8947 */ /* 0x000fea0003800000 */
[----:B------:R-:W2:Y:S02]  /*0150*/  LDG.E R2, desc[UR4][R2.64+-0x4] ;  /* 0xfffffc0402027981 */ /* 0x000ea4000c1e1900 */
[----:B--2---:R-:W-:-:S04]  /*0160*/  ISETP.NE.AND P0, PT, R2, RZ, PT ;  /* 0x000000ff0200720c */ /* 0x004fc80003f05270 */
[----:B------:R-:W-:-:S09]  /*0170*/  SEL R9, RZ, 0x1, P0 ;  /* 0x00000001ff097807 */ /* 0x000fd20000000000 */
.L_x_435:
[----:B------:R-:W-:Y:S05]  /*0180*/  BSYNC.RECONVERGENT B0 ;  /* 0x0000000000007941 */ /* 0x000fea0003800200 */
.L_x_434:
[----:B------:R-:W-:Y:S01]  /*0190*/  STG.E desc[UR4][R4.64], R9 ;  /* 0x0000000904007986 */ /* 0x000fe2000c101904 */
[----:B------:R-:W-:Y:S05]  /*01a0*/  EXIT ;  /* 0x000000000000794d */ /* 0x000fea0003800000 */
.L_x_436:
        /* <DEDUP_REMOVED lines=13> */
.L_x_452:


//--------------------- .text._Z16kernel_flagCharsPKcPii --------------------------
	.section	.text._Z16kernel_flagCharsPKcPii,"ax",@progbits
	.align	128
        .global         _Z16kernel_flagCharsPKcPii
        .type           _Z16kernel_flagCharsPKcPii,@function
        .size           _Z16kernel_flagCharsPKcPii,(.L_x_453 - _Z16kernel_flagCharsPKcPii)
        .other          _Z16kernel_flagCharsPKcPii,@"STO_CUDA_ENTRY STV_DEFAULT"
_Z16kernel_flagCharsPKcPii:
.text._Z16kernel_flagCharsPKcPii:
        /* <DEDUP_REMOVED lines=8> */
[----:B------:R-:W0:Y:S01]  /*0080*/  LDCU.64 UR6, c[0x0][0x380] ;  /* 0x00007000ff0677ac */ /* 0x000e220008000a00 */
[----:B------:R-:W1:Y:S01]  /*0090*/  LDC.64 R4, c[0x0][0x388] ;  /* 0x0000e200ff047b82 */ /* 0x000e620000000a00 */
[----:B------:R-:W2:Y:S01]  /*00a0*/  LDCU.64 UR4, c[0x0][0x358] ;  /* 0x00006b00ff0477ac */ /* 0x000ea20008000a00 */
[----:B0-----:R-:W-:-:S04]  /*00b0*/  IADD3 R2, P0, PT, R7, UR6, RZ ;  /* 0x0000000607027c10 */ /* 0x001fc8000ff1e0ff */
[----:B------:R-:W-:-:S05]  /*00c0*/  LEA.HI.X.SX32 R3, R7, UR7, 0x1, P0 ;  /* 0x0000000707037c11 */ /* 0x000fca00080f0eff */
[----:B--2---:R-:W2:Y:S02]  /*00d0*/  LDG.E.U8 R2, desc[UR4][R2.64] ;  /* 0x0000000402027981 */ /* 0x004ea4000c1e1100 */
[----:B--2---:R-:W-:-:S05]  /*00e0*/  VIADD R0, R2, 0xffffffbf ;  /* 0xffffffbf02007836 */ /* 0x004fca0000000000 */
[----:B------:R-:W-:Y:S01]  /*00f0*/  LOP3.LUT R6, R0, 0xff, RZ, 0xc0, !PT ;  /* 0x000000ff00067812 */ /* 0x000fe200078ec0ff */
[----:B------:R-:W-:-:S03]  /*0100*/  VIADD R0, R2, 0xffffffd0 ;  /* 0xffffffd002007836 */ /* 0x000fc60000000000 */
[----:B------:R-:W-:Y:S01]  /*0110*/  ISETP.GE.U32.AND P0, PT, R6, 0x1a, PT ;  /* 0x0000001a0600780c */ /* 0x000fe20003f06070 */
[----:B------:R-:W-:Y:S01]  /*0120*/  VIADD R6, R2, 0xffffff9f ;  /* 0xffffff9f02067836 */ /* 0x000fe20000000000 */
[----:B------:R-:W-:Y:S01]  /*0130*/  LOP3.LUT R0, R0, 0xff, RZ, 0xc0, !PT ;  /* 0x000000ff00007812 */ /* 0x000fe200078ec0ff */
[----:B-1----:R-:W-:-:S03]  /*0140*/  IMAD.WIDE R2, R7, 0x4, R4 ;  /* 0x0000000407027825 */ /* 0x002fc600078e0204 */
[----:B------:R-:W-:Y:S02]  /*0150*/  LOP3.LUT R6, R6, 0xff, RZ, 0xc0, !PT ;  /* 0x000000ff06067812 */ /* 0x000fe400078ec0ff */
[----:B------:R-:W-:-:S04]  /*0160*/  ISETP.LT.U32.OR P0, PT, R0, 0xa, !P0 ;  /* 0x0000000a0000780c */ /* 0x000fc80004701470 */
[----:B------:R-:W-:-:S04]  /*0170*/  ISETP.LT.U32.OR P0, PT, R6, 0x1a, P0 ;  /* 0x0000001a0600780c */ /* 0x000fc80000701470 */
[----:B------:R-:W-:-:S05]  /*0180*/  SEL R5, RZ, 0x1, !P0 ;  /* 0x00000001ff057807 */ /* 0x000fca0004000000 */
[----:B------:R-:W-:Y:S01]  /*0190*/  STG.E desc[UR4][R2.64], R5 ;  /* 0x0000000502007986 */ /* 0x000fe2000c101904 */
[----:B------:R-:W-:Y:S05]  /*01a0*/  EXIT ;  /* 0x000000000000794d */ /* 0x000fea0003800000 */
.L_x_437:
        /* <DEDUP_REMOVED lines=13> */
.L_x_453:


//--------------------- .text._Z20kernel_normalizeTextPKcPci --------------------------
	.section	.text._Z20kernel_normalizeTextPKcPci,"ax",@progbits
	.align	128
        .global         _Z20kernel_normalizeTextPKcPci
        .type           _Z20kernel_normalizeTextPKcPci,@function
        .size           _Z20kernel_normalizeTextPKcPci,(.L_x_454 - _Z20kernel_normalizeTextPKcPci)
        .other          _Z20kernel_normalizeTextPKcPci,@"STO_CUDA_ENTRY STV_DEFAULT"
_Z20kernel_normalizeTextPKcPci:
.text._Z20kernel_normalizeTextPKcPci:
        /* <DEDUP_REMOVED lines=8> */
[----:B------:R-:W0:Y:S01]  /*0080*/  LDCU.128 UR8, c[0x0][0x380] ;  /* 0x00007000ff0877ac */ /* 0x000e220008000c00 */
[----:B------:R-:W-:Y:S01]  /*0090*/  SHF.R.S32.HI R8, RZ, 0x1f, R0 ;  /* 0x0000001fff087819 */ /* 0x000fe20000011400 */
[----:B------:R-:W1:Y:S01]  /*00a0*/  LDCU.64 UR4, c[0x0][0x358] ;  /* 0x00006b00ff0477ac */ /* 0x000e620008000a00 */
[----:B0-----:R-:W-:-:S04]  /*00b0*/  IADD3 R2, P0, PT, R0, UR8, RZ ;  /* 0x0000000800027c10 */ /* 0x001fc8000ff1e0ff */
[----:B------:R-:W-:-:S05]  /*00c0*/  IADD3.X R3, PT, PT, R8, UR9, RZ, P0, !PT ;  /* 0x0000000908037c10 */ /* 0x000fca00087fe4ff */
[----:B-1----:R0:W2:Y:S02]  /*00d0*/  LDG.E.U8 R5, desc[UR4][R2.64] ;  /* 0x0000000402057981 */ /* 0x0020a4000c1e1100 */
[----:B0-----:R-:W-:-:S04]  /*00e0*/  IADD3 R2, P3, PT, R0, UR10, RZ ;  /* 0x0000000a00027c10 */ /* 0x001fc8000ff7e0ff */
[----:B------:R-:W-:Y:S01]  /*00f0*/  IADD3.X R3, PT, PT, R8, UR11, RZ, P3, !PT ;  /* 0x0000000b08037c10 */ /* 0x000fe20009ffe4ff */
[C---:B--2---:R-:W-:Y:S02]  /*0100*/  VIADD R6, R5.reuse, 0xffffffbf ;  /* 0xffffffbf05067836 */ /* 0x044fe40000000000 */
[----:B------:R-:W-:-:S03]  /*0110*/  VIADD R4, R5, 0xffffffd0 ;  /* 0xffffffd005047836 */ /* 0x000fc60000000000 */
[----:B------:R-:W-:Y:S02]  /*0120*/  LOP3.LUT R7, R6, 0xff, RZ, 0xc0, !PT ;  /* 0x000000ff06077812 */ /* 0x000fe400078ec0ff */
[----:B------:R-:W-:Y:S02]  /*0130*/  LOP3.LUT R6, R5, 0xdf, RZ, 0xc0, !PT ;  /* 0x000000df05067812 */ /* 0x000fe400078ec0ff */
[----:B------:R-:W-:Y:S02]  /*0140*/  ISETP.GE.U32.AND P2, PT, R7, 0x1a, PT ;  /* 0x0000001a0700780c */ /* 0x000fe40003f46070 */
[----:B------:R-:W-:Y:S01]  /*0150*/  LOP3.LUT R4, R4, 0xff, RZ, 0xc0, !PT ;  /* 0x000000ff04047812 */ /* 0x000fe200078ec0ff */
[----:B------:R-:W-:-:S03]  /*0160*/  VIADD R6, R6, 0xffffffbf ;  /* 0xffffffbf06067836 */ /* 0x000fc60000000000 */
[----:B------:R-:W-:Y:S02]  /*0170*/  ISETP.GE.U32.AND P0, PT, R4, 0xa, PT ;  /* 0x0000000a0400780c */ /* 0x000fe40003f06070 */
[----:B------:R-:W-:-:S04]  /*0180*/  LOP3.LUT R6, R6, 0xff, RZ, 0xc0, !PT ;  /* 0x000000ff06067812 */ /* 0x000fc800078ec0ff */
[----:B------:R-:W-:Y:S01]  /*0190*/  ISETP.GE.U32.AND P1, PT, R6, 0x1a, PT ;  /* 0x0000001a0600780c */ /* 0x000fe20003f26070 */
[----:B------:R-:W-:-:S06]  /*01a0*/  @!P2 VIADD R5, R5, 0x20 ;  /* 0x000000200505a836 */ /* 0x000fcc0000000000 */
[----:B------:R-:W-:-:S05]  /*01b0*/  @P0 SEL R5, R5, 0x20, !P1 ;  /* 0x0000002005050807 */ /* 0x000fca0004800000 */
[----:B------:R-:W-:Y:S01]  /*01c0*/  STG.E.U8 desc[UR4][R2.64], R5 ;  /* 0x0000000502007986 */ /* 0x000fe2000c101104 */
[----:B------:R-:W-:Y:S05]  /*01d0*/  EXIT ;  /* 0x000000000000794d */ /* 0x000fea0003800000 */
.L_x_438:
        /* <DEDUP_REMOVED lines=10> */
.L_x_454:


//--------------------- .nv.shared._ZN3cub18CUB_300001_SM_10006detail4scan16DeviceScanKernelINS2_10policy_hubIiiimN4cuda3std3__44plusIvEEE10Policy1000EN6thrust24THRUST_300001_SM_1000_NS10device_ptrIiEENSD_6detail15normal_iteratorISF_EENS0_13ScanTileStateIiLb1EEES9_NS1_10InputValueIiPiEEmiLb0EiEEvT0_T1_T2_iT3_T4_T5_ --------------------------
	.section	.nv.shared._ZN3cub18CUB_300001_SM_10006detail4scan16DeviceScanKernelINS2_10policy_hubIiiimN4cuda3std3__44plusIvEEE10Policy1000EN6thrust24THRUST_300001_SM_1000_NS10device_ptrIiEENSD_6detail15normal_iteratorISF_EENS0_13ScanTileStateIiLb1EEES9_NS1_10InputValueIiPiEEmiLb0EiEEvT0_T1_T2_iT3_T4_T5_,"aw",@nobits
	.sectionflags	@""
	.align	16
.nv.shared._ZN3cub18CUB_300001_SM_10006detail4scan16DeviceScanKernelINS2_10policy_hubIiiimN4cuda3std3__44plusIvEEE10Policy1000EN6thrust24THRUST_300001_SM_1000_NS10device_ptrIiEENSD_6detail15normal_iteratorISF_EENS0_13ScanTileStateIiLb1EEES9_NS1_10InputValueIiPiEEmiLb0EiEEvT0_T1_T2_iT3_T4_T5_:
	.zero		32656


//--------------------- .nv.shared.reserved.0     --------------------------
	.section	.nv.shared.reserved.0,"aw",@nobits
	.weak		__nv_reservedSMEM_offset_0_alias
	.size		__nv_reservedSMEM_offset_0_alias, 0, 64
	.other		__nv_reservedSMEM_offset_0_alias,@"STO_CUDA_RESERVED_SHARED STV_DEFAULT"
__nv_reservedSMEM_offset_0_alias:
	.zero		0
	.zero		64


//--------------------- .nv.global                --------------------------
	.section	.nv.global,"aw",@nobits
.nv.global:
	.type		_ZN34_INTERNAL_81404cc2_4_k_cu_e04e39776thrust24THRUST_300001_SM_1000_NS12placeholders2_8E,@object
	.size		_ZN34_INTERNAL_81404cc2_4_k_cu_e04e39776thrust24THRUST_300001_SM_1000_NS12placeholders2_8E,(_ZN34_INTERNAL_81404cc2_4_k_cu_e04e39774cuda3std3__436_GLOBAL__N__81404cc2_4_k_cu_e04e39776ignoreE - _ZN34_INTERNAL_81404cc2_4_k_cu_e04e39776thrust24THRUST_300001_SM_1000_NS12placeholders2_8E)
_ZN34_INTERNAL_81404cc2_4_k_cu_e04e39776thrust24THRUST_300001_SM_1000_NS12placeholders2_8E:
	.zero		1
	.type		_ZN34_INTERNAL_81404cc2_4_k_cu_e04e39774cuda3std3__436_GLOBAL__N__81404cc2_4_k_cu_e04e39776ignoreE,@object
	.size		_ZN34_INTERNAL_81404cc2_4_k_cu_e04e39774cuda3std3__436_GLOBAL__N__81404cc2_4_k_cu_e04e39776ignoreE,(_ZN34_INTERNAL_81404cc2_4_k_cu_e04e39774cuda3std6ranges3__45__cpo4dataE - _ZN34_INTERNAL_81404cc2_4_k_cu_e04e39774cuda3std3__436_GLOBAL__N__81404cc2_4_k_cu_e04e39776ignoreE)
_ZN34_INTERNAL_81404cc2_4_k_cu_e04e39774cuda3std3__436_GLOBAL__N__81404cc2_4_k_cu_e04e39776ignoreE:
	.zero		1
	.type		_ZN34_INTERNAL_81404cc2_4_k_cu_e04e39774cuda3std6ranges3__45__cpo4dataE,@object
	.size		_ZN34_INTERNAL_81404cc2_4_k_cu_e04e39774cuda3std6ranges3__45__cpo4dataE,(_ZN34_INTERNAL_81404cc2_4_k_cu_e04e39776thrust24THRUST_300001_SM_1000_NS6system3cpp3parE - _ZN34_INTERNAL_81404cc2_4_k_cu_e04e39774cuda3std6ranges3__45__cpo4dataE)
_ZN34_INTERNAL_81404cc2_4_k_cu_e04e39774cuda3std6ranges3__45__cpo4dataE:
	.zero		1
	.type		_ZN34_INTERNAL_81404cc2_4_k_cu_e04e39776thrust24THRUST_300001_SM_1000_NS6system3cpp3parE,@object
	.size		_ZN34_INTERNAL_81404cc2_4_k_cu_e04e39776thrust24THRUST_300001_SM_1000_NS6system3cpp3parE,(_ZN34_INTERNAL_81404cc2_4_k_cu_e04e39774cuda3std3__45__cpo5beginE - _ZN34_INTERNAL_81404cc2_4_k_cu_e04e39776thrust24THRUST_300001_SM_1000_NS6system3cpp3parE)
_ZN34_INTERNAL_81404cc2_4_k_cu_e04e39776thrust24THRUST_300001_SM_1000_NS6system3cpp3parE:
	.zero		1
	.type		_ZN34_INTERNAL_81404cc2_4_k_cu_e04e39774cuda3std3__45__cpo5beginE,@object
	.size		_ZN34_INTERNAL_81404cc2_4_k_cu_e04e39774cuda3std3__45__cpo5beginE,(_ZN34_INTERNAL_81404cc2_4_k_cu_e04e39774cuda3std6ranges3__45__cpo5beginE - _ZN34_INTERNAL_81404cc2_4_k_cu_e04e39774cuda3std3__45__cpo5beginE)
_ZN34_INTERNAL_81404cc2_4_k_cu_e04e39774cuda3std3__45__cpo5beginE:
	.zero		1
	.type		_ZN34_INTERNAL_81404cc2_4_k_cu_e04e39774cuda3std6ranges3__45__cpo5beginE,@object
	.size		_ZN34_INTERNAL_81404cc2_4_k_cu_e04e39774cuda3std6ranges3__45__cpo5beginE,(_ZN34_INTERNAL_81404cc2_4_k_cu_e04e39776thrust24THRUST_300001_SM_1000_NS6deviceE - _ZN34_INTERNAL_81404cc2_4_k_cu_e04e39774cuda3std6ranges3__45__cpo5beginE)
_ZN34_INTERNAL_81404cc2_4_k_cu_e04e39774cuda3std6ranges3__45__cpo5beginE:
	.zero		1
	.type		_ZN34_INTERNAL_81404cc2_4_k_cu_e04e39776thrust24THRUST_300001_SM_1000_NS6deviceE,@object
	.size		_ZN34_INTERNAL_81404cc2_4_k_cu_e04e39776thrust24THRUST_300001_SM_1000_NS6deviceE,(_ZN34_INTERNAL_81404cc2_4_k_cu_e04e39774cuda3std3__47nulloptE - _ZN34_INTERNAL_81404cc2_4_k_cu_e04e39776thrust24THRUST_300001_SM_1000_NS6deviceE)
_ZN34_INTERNAL_81404cc2_4_k_cu_e04e39776thrust24THRUST_300001_SM_1000_NS6deviceE:
	.zero		1
	.type		_ZN34_INTERNAL_81404cc2_4_k_cu_e04e39774cuda3std3__47nulloptE,@object
	.size		_ZN34_INTERNAL_81404cc2_4_k_cu_e04e39774cuda3std3__47nulloptE,(_ZN34_INTERNAL_81404cc2_4_k_cu_e04e39774cuda3std6ranges3__45__cpo8distanceE - _ZN34_INTERNAL_81404cc2_4_k_cu_e04e39774cuda3std3__47nulloptE)
_ZN34_INTERNAL_81404cc2_4_k_cu_e04e39774cuda3std3__47nulloptE:
	.zero		1
	.type		_ZN34_INTERNAL_81404cc2_4_k_cu_e04e39774cuda3std6ranges3__45__cpo8distanceE,@object
	.size		_ZN34_INTERNAL_81404cc2_4_k_cu_e04e39774cuda3std6ranges3__45__cpo8distanceE,(_ZN34_INTERNAL_81404cc2_4_k_cu_e04e39776thrust24THRUST_300001_SM_1000_NS12placeholders2_4E - _ZN34_INTERNAL_81404cc2_4_k_cu_e04e39774cuda3std6ranges3__45__cpo8distanceE)
_ZN34_INTERNAL_81404cc2_4_k_cu_e04e39774cuda3std6ranges3__45__cpo8distanceE:
	.zero		1
	.type		_ZN34_INTERNAL_81404cc2_4_k_cu_e04e39776thrust24THRUST_300001_SM_1000_NS12placeholders2_4E,@object
	.size		_ZN34_INTERNAL_81404cc2_4_k_cu_e04e39776thrust24THRUST_300001_SM_1000_NS12placeholders2_4E,(_ZN34_INTERNAL_81404cc2_4_k_cu_e04e39774cuda3std3__45__cpo6rbeginE - _ZN34_INTERNAL_81404cc2_4_k_cu_e04e39776thrust24THRUST_300001_SM_1000_NS12placeholders2_4E)
_ZN34_INTERNAL_81404cc2_4_k_cu_e04e39776thrust24THRUST_300001_SM_1000_NS12placeholders2_4E:
	.zero		1
	.type		_ZN34_INTERNAL_81404cc2_4_k_cu_e04e39774cuda3std3__45__cpo6rbeginE,@object
	.size		_ZN34_INTERNAL_81404cc2_4_k_cu_e04e39774cuda3std3__45__cpo6rbeginE,(_ZN34_INTERNAL_81404cc2_4_k_cu_e04e39774cuda3std6ranges3__45__cpo7advanceE - _ZN34_INTERNAL_81404cc2_4_k_cu_e04e39774cuda3std3__45__cpo6rbeginE)
_ZN34_INTERNAL_81404cc2_4_k_cu_e04e39774cuda3std3__45__cpo6rbeginE:
	.zero		1
	.type		_ZN34_INTERNAL_81404cc2_4_k_cu_e04e39774cuda3std6ranges3__45__cpo7advanceE,@object
	.size		_ZN34_INTERNAL_81404cc2_4_k_cu_e04e39774cuda3std6ranges3__45__cpo7advanceE,(_ZN34_INTERNAL_81404cc2_4_k_cu_e04e39776thrust24THRUST_300001_SM_1000_NS12placeholders3_10E - _ZN34_INTERNAL_81404cc2_4_k_cu_e04e39774cuda3std6ranges3__45__cpo7advanceE)
_ZN34_INTERNAL_81404cc2_4_k_cu_e04e39774cuda3std6ranges3__45__cpo7advanceE:
	.zero		1
	.type		_ZN34_INTERNAL_81404cc2_4_k_cu_e04e39776thrust24THRUST_300001_SM_1000_NS12placeholders3_10E,@object
	.size		_ZN34_INTERNAL_81404cc2_4_k_cu_e04e39776thrust24THRUST_300001_SM_1000_NS12placeholders3_10E,(_ZN34_INTERNAL_81404cc2_4_k_cu_e04e39774cuda3std3__48in_placeE - _ZN34_INTERNAL_81404cc2_4_k_cu_e04e39776thrust24THRUST_300001_SM_1000_NS12placeholders3_10E)
_ZN34_INTERNAL_81404cc2_4_k_cu_e04e39776thrust24THRUST_300001_SM_1000_NS12placeholders3_10E:
	.zero		1
	.type		_ZN34_INTERNAL_81404cc2_4_k_cu_e04e39774cuda3std3__48in_placeE,@object
	.size		_ZN34_INTERNAL_81404cc2_4_k_cu_e04e39774cuda3std3__48in_placeE,(_ZN34_INTERNAL_81404cc2_4_k_cu_e04e39774cuda3std6ranges3__45__cpo4sizeE - _ZN34_INTERNAL_81404cc2_4_k_cu_e04e39774cuda3std3__48in_placeE)
_ZN34_INTERNAL_81404cc2_4_k_cu_e04e39774cuda3std3__48in_placeE:
	.zero		1
	.type		_ZN34_INTERNAL_81404cc2_4_k_cu_e04e39774cuda3std6ranges3__45__cpo4sizeE,@object
	.size		_ZN34_INTERNAL_81404cc2_4_k_cu_e04e39774cuda3std6ranges3__45__cpo4sizeE,(_ZN34_INTERNAL_81404cc2_4_k_cu_e04e39776thrust24THRUST_300001_SM_1000_NS12placeholders2_2E - _ZN34_INTERNAL_81404cc2_4_k_cu_e04e39774cuda3std6ranges3__45__cpo4sizeE)
_ZN34_INTERNAL_81404cc2_4_k_cu_e04e39774cuda3std6ranges3__45__cpo4sizeE:
	.zero		1
	.type		_ZN34_INTERNAL_81404cc2_4_k_cu_e04e39776thrust24THRUST_300001_SM_1000_NS12placeholders2_2E,@object
	.size		_ZN34_INTERNAL_81404cc2_4_k_cu_e04e39776thrust24THRUST_300001_SM_1000_NS12placeholders2_2E,(_ZN34_INTERNAL_81404cc2_4_k_cu_e04e39774cuda3std3__45__cpo6cbeginE - _ZN34_INTERNAL_81404cc2_4_k_cu_e04e39776thrust24THRUST_300001_SM_1000_NS12placeholders2_2E)
_ZN34_INTERNAL_81404cc2_4_k_cu_e04e39776thrust24THRUST_300001_SM_1000_NS12placeholders2_2E:
	.zero		1
	.type		_ZN34_INTERNAL_81404cc2_4_k_cu_e04e39774cuda3std3__45__cpo6cbeginE,@object
	.size		_ZN34_INTERNAL_81404cc2_4_k_cu_e04e39774cuda3std3__45__cpo6cbeginE,(_ZN34_INTERNAL_81404cc2_4_k_cu_e04e39774cuda3std6ranges3__45__cpo6cbeginE - _ZN34_INTERNAL_81404cc2_4_k_cu_e04e39774cuda3std3__45__cpo6cbeginE)
_ZN34_INTERNAL_81404cc2_4_k_cu_e04e39774cuda3std3__45__cpo6cbeginE:
	.zero		1
	.type		_ZN34_INTERNAL_81404cc2_4_k_cu_e04e39774cuda3std6ranges3__45__cpo6cbeginE,@object
	.size		_ZN34_INTERNAL_81404cc2_4_k_cu_e04e39774cuda3std6ranges3__45__cpo6cbeginE,(_ZN34_INTERNAL_81404cc2_4_k_cu_e04e39776thrust24THRUST_300001_SM_1000_NS12placeholders2_6E - _ZN34_INTERNAL_81404cc2_4_k_cu_e04e39774cuda3std6ranges3__45__cpo6cbeginE)
_ZN34_INTERNAL_81404cc2_4_k_cu_e04e39774cuda3std6ranges3__45__cpo6cbeginE:
	.zero		1
	.type		_ZN34_INTERNAL_81404cc2_4_k_cu_e04e39776thrust24THRUST_300001_SM_1000_NS12placeholders2_6E,@object
	.size		_ZN34_INTERNAL_81404cc2_4_k_cu_e04e39776thrust24THRUST_300001_SM_1000_NS12placeholders2_6E,(_ZN34_INTERNAL_81404cc2_4_k_cu_e04e39774cuda3std3__45__cpo7crbeginE - _ZN34_INTERNAL_81404cc2_4_k_cu_e04e39776thrust24THRUST_300001_SM_1000_NS12placeholders2_6E)
_ZN34_INTERNAL_81404cc2_4_k_cu_e04e39776thrust24THRUST_300001_SM_1000_NS12placeholders2_6E:
	.zero		1
	.type		_ZN34_INTERNAL_81404cc2_4_k_cu_e04e39774cuda3std3__45__cpo7crbeginE,@object
	.size		_ZN34_INTERNAL_81404cc2_4_k_cu_e04e39774cuda3std3__45__cpo7crbeginE,(_ZN34_INTERNAL_81404cc2_4_k_cu_e04e39774cuda3std6ranges3__45__cpo4nextE - _ZN34_INTERNAL_81404cc2_4_k_cu_e04e39774cuda3std3__45__cpo7crbeginE)
_ZN34_INTERNAL_81404cc2_4_k_cu_e04e39774cuda3std3__45__cpo7crbeginE:
	.zero		1
	.type		_ZN34_INTERNAL_81404cc2_4_k_cu_e04e39774cuda3std6ranges3__45__cpo4nextE,@object
	.size		_ZN34_INTERNAL_81404cc2_4_k_cu_e04e39774cuda3std6ranges3__45__cpo4nextE,(_ZN34_INTERNAL_81404cc2_4_k_cu_e04e39774cuda3std6ranges3__45__cpo4swapE - _ZN34_INTERNAL_81404cc2_4_k_cu_e04e39774cuda3std6ranges3__45__cpo4nextE)
_ZN34_INTERNAL_81404cc2_4_k_cu_e04e39774cuda3std6ranges3__45__cpo4nextE:
	.zero		1
	.type		_ZN34_INTERNAL_81404cc2_4_k_cu_e04e39774cuda3std6ranges3__45__cpo4swapE,@object
	.size		_ZN34_INTERNAL_81404cc2_4_k_cu_e04e39774cuda3std6ranges3__45__cpo4swapE,(_ZN34_INTERNAL_81404cc2_4_k_cu_e04e39776thrust24THRUST_300001_SM_1000_NS8cuda_cub10par_nosyncE - _ZN34_INTERNAL_81404cc2_4_k_cu_e04e39774cuda3std6ranges3__45__cpo4swapE)
_ZN34_INTERNAL_81404cc2_4_k_cu_e04e39774cuda3std6ranges3__45__cpo4swapE:
	.zero		1
	.type		_ZN34_INTERNAL_81404cc2_4_k_cu_e04e39776thrust24THRUST_300001_SM_1000_NS8cuda_cub10par_nosyncE,@object
	.size		_ZN34_INTERNAL_81404cc2_4_k_cu_e04e39776thrust24THRUST_300001_SM_1000_NS8cuda_cub10par_nosyncE,(_ZN34_INTERNAL_81404cc2_4_k_cu_e04e39776thrust24THRUST_300001_SM_1000_NS3seqE - _ZN34_INTERNAL_81404cc2_4_k_cu_e04e39776thrust24THRUST_300001_SM_1000_NS8cuda_cub10par_nosyncE)
_ZN34_INTERNAL_81404cc2_4_k_cu_e04e39776thrust24THRUST_300001_SM_1000_NS8cuda_cub10par_nosyncE:
	.zero		1
	.type		_ZN34_INTERNAL_81404cc2_4_k_cu_e04e39776thrust24THRUST_300001_SM_1000_NS3seqE,@object
	.size		_ZN34_INTERNAL_81404cc2_4_k_cu_e04e39776thrust24THRUST_300001_SM_1000_NS3seqE,(_ZN34_INTERNAL_81404cc2_4_k_cu_e04e39774cuda3std3__420unreachable_sentinelE - _ZN34_INTERNAL_81404cc2_4_k_cu_e04e39776thrust24THRUST_300001_SM_1000_NS3seqE)
_ZN34_INTERNAL_81404cc2_4_k_cu_e04e39776thrust24THRUST_300001_SM_1000_NS3seqE:
	.zero		1
	.type		_ZN34_INTERNAL_81404cc2_4_k_cu_e04e39774cuda3std3__420unreachable_sentinelE,@object
	.size		_ZN34_INTERNAL_81404cc2_4_k_cu_e04e39774cuda3std3__420unreachable_sentinelE,(_ZN34_INTERNAL_81404cc2_4_k_cu_e04e39774cuda3std6ranges3__45__cpo5ssizeE - _ZN34_INTERNAL_81404cc2_4_k_cu_e04e39774cuda3std3__420unreachable_sentinelE)
_ZN34_INTERNAL_81404cc2_4_k_cu_e04e39774cuda3std3__420unreachable_sentinelE:
	.zero		1
	.type		_ZN34_INTERNAL_81404cc2_4_k_cu_e04e39774cuda3std6ranges3__45__cpo5ssizeE,@object
	.size		_ZN34_INTERNAL_81404cc2_4_k_cu_e04e39774cuda3std6ranges3__45__cpo5ssizeE,(_ZN34_INTERNAL_81404cc2_4_k_cu_e04e39776thrust24THRUST_300001_SM_1000_NS12placeholders2_3E - _ZN34_INTERNAL_81404cc2_4_k_cu_e04e39774cuda3std6ranges3__45__cpo5ssizeE)
_ZN34_INTERNAL_81404cc2_4_k_cu_e04e39774cuda3std6ranges3__45__cpo5ssizeE:
	.zero		1
	.type		_ZN34_INTERNAL_81404cc2_4_k_cu_e04e39776thrust24THRUST_300001_SM_1000_NS12placeholders2_3E,@object
	.size		_ZN34_INTERNAL_81404cc2_4_k_cu_e04e39776thrust24THRUST_300001_SM_1000_NS12placeholders2_3E,(_ZN34_INTERNAL_81404cc2_4_k_cu_e04e39774cuda3std3__45__cpo4cendE - _ZN34_INTERNAL_81404cc2_4_k_cu_e04e39776thrust24THRUST_300001_SM_1000_NS12placeholders2_3E)
_ZN34_INTERNAL_81404cc2_4_k_cu_e04e39776thrust24THRUST_300001_SM_1000_NS12placeholders2_3E:
	.zero		1
	.type		_ZN34_INTERNAL_81404cc2_4_k_cu_e04e39774cuda3std3__45__cpo4cendE,@object
	.size		_ZN34_INTERNAL_81404cc2_4_k_cu_e04e39774cuda3std3__45__cpo4cendE,(_ZN34_INTERNAL_81404cc2_4_k_cu_e04e39774cuda3std6ranges3__45__cpo4cendE - _ZN34_INTERNAL_81404cc2_4_k_cu_e04e39774cuda3std3__45__cpo4cendE)
_ZN34_INTERNAL_81404cc2_4_k_cu_e04e39774cuda3std3__45__cpo4cendE:
	.zero		1
	.type		_ZN34_INTERNAL_81404cc2_4_k_cu_e04e39774cuda3std6ranges3__45__cpo4cendE,@object
	.size		_ZN34_INTERNAL_81404cc2_4_k_cu_e04e39774cuda3std6ranges3__45__cpo4cendE,(_ZN34_INTERNAL_81404cc2_4_k_cu_e04e39776thrust24THRUST_300001_SM_1000_NS12placeholders2_7E - _ZN34_INTERNAL_81404cc2_4_k_cu_e04e39774cuda3std6ranges3__45__cpo4cendE)
_ZN34_INTERNAL_81404cc2_4_k_cu_e04e39774cuda3std6ranges3__45__cpo4cendE:
	.zero		1
	.type		_ZN34_INTERNAL_81404cc2_4_k_cu_e04e39776thrust24THRUST_300001_SM_1000_NS12placeholders2_7E,@object
	.size		_ZN34_INTERNAL_81404cc2_4_k_cu_e04e39776thrust24THRUST_300001_SM_1000_NS12placeholders2_7E,(_ZN34_INTERNAL_81404cc2_4_k_cu_e04e39774cuda3std3__45__cpo5crendE - _ZN34_INTERNAL_81404cc2_4_k_cu_e04e39776thrust24THRUST_300001_SM_1000_NS12placeholders2_7E)
_ZN34_INTERNAL_81404cc2_4_k_cu_e04e39776thrust24THRUST_300001_SM_1000_NS12placeholders2_7E:
	.zero		1
	.type		_ZN34_INTERNAL_81404cc2_4_k_cu_e04e39774cuda3std3__45__cpo5crendE,@object
	.size		_ZN34_INTERNAL_81404cc2_4_k_cu_e04e39774cuda3std3__45__cpo5crendE,(_ZN34_INTERNAL_81404cc2_4_k_cu_e04e39774cuda3std6ranges3__45__cpo4prevE - _ZN34_INTERNAL_81404cc2_4_k_cu_e04e39774cuda3std3__45__cpo5crendE)
_ZN34_INTERNAL_81404cc2_4_k_cu_e04e39774cuda3std3__45__cpo5crendE:
	.zero		1
	.type		_ZN34_INTERNAL_81404cc2_4_k_cu_e04e39774cuda3std6ranges3__45__cpo4prevE,@object
	.size		_ZN34_INTERNAL_81404cc2_4_k_cu_e04e39774cuda3std6ranges3__45__cpo4prevE,(_ZN34_INTERNAL_81404cc2_4_k_cu_e04e39774cuda3std6ranges3__45__cpo9iter_moveE - _ZN34_INTERNAL_81404cc2_4_k_cu_e04e39774cuda3std6ranges3__45__cpo4prevE)
_ZN34_INTERNAL_81404cc2_4_k_cu_e04e39774cuda3std6ranges3__45__cpo4prevE:
	.zero		1
	.type		_ZN34_INTERNAL_81404cc2_4_k_cu_e04e39774cuda3std6ranges3__45__cpo9iter_moveE,@object
	.size		_ZN34_INTERNAL_81404cc2_4_k_cu_e04e39774cuda3std6ranges3__45__cpo9iter_moveE,(_ZN34_INTERNAL_81404cc2_4_k_cu_e04e39776thrust24THRUST_300001_SM_1000_NS6system6detail10sequential3seqE - _ZN34_INTERNAL_81404cc2_4_k_cu_e04e39774cuda3std6ranges3__45__cpo9iter_moveE)
_ZN34_INTERNAL_81404cc2_4_k_cu_e04e39774cuda3std6ranges3__45__cpo9iter_moveE:
	.zero		1
	.type		_ZN34_INTERNAL_81404cc2_4_k_cu_e04e39776thrust24THRUST_300001_SM_1000_NS6system6detail10sequential3seqE,@object
	.size		_ZN34_INTERNAL_81404cc2_4_k_cu_e04e39776thrust24THRUST_300001_SM_1000_NS6system6detail10sequential3seqE,(_ZN34_INTERNAL_81404cc2_4_k_cu_e04e39776thrust24THRUST_300001_SM_1000_NS12placeholders2_9E - _ZN34_INTERNAL_81404cc2_4_k_cu_e04e39776thrust24THRUST_300001_SM_1000_NS6system6detail10sequential3seqE)
_ZN34_INTERNAL_81404cc2_4_k_cu_e04e39776thrust24THRUST_300001_SM_1000_NS6system6detail10sequential3seqE:
	.zero		1
	.type		_ZN34_INTERNAL_81404cc2_4_k_cu_e04e39776thrust24THRUST_300001_SM_1000_NS12placeholders2_9E,@object
	.size		_ZN34_INTERNAL_81404cc2_4_k_cu_e04e39776thrust24THRUST_300001_SM_1000_NS12placeholders2_9E,(_ZN34_INTERNAL_81404cc2_4_k_cu_e04e39774cuda3std3__419piecewise_constructE - _ZN34_INTERNAL_81404cc2_4_k_cu_e04e39776thrust24THRUST_300001_SM_1000_NS12placeholders2_9E)
_ZN34_INTERNAL_81404cc2_4_k_cu_e04e39776thrust24THRUST_300001_SM_1000_NS12placeholders2_9E:
	.zero		1
	.type		_ZN34_INTERNAL_81404cc2_4_k_cu_e04e39774cuda3std3__419piecewise_constructE,@object
	.size		_ZN34_INTERNAL_81404cc2_4_k_cu_e04e39774cuda3std3__419piecewise_constructE,(_ZN34_INTERNAL_81404cc2_4_k_cu_e04e39774cuda3std6ranges3__45__cpo5cdataE - _ZN34_INTERNAL_81404cc2_4_k_cu_e04e39774cuda3std3__419piecewise_constructE)
_ZN34_INTERNAL_81404cc2_4_k_cu_e04e39774cuda3std3__419piecewise_constructE:
	.zero		1
	.type		_ZN34_INTERNAL_81404cc2_4_k_cu_e04e39774cuda3std6ranges3__45__cpo5cdataE,@object
	.size		_ZN34_INTERNAL_81404cc2_4_k_cu_e04e39774cuda3std6ranges3__45__cpo5cdataE,(_ZN34_INTERNAL_81404cc2_4_k_cu_e04e39776thrust24THRUST_300001_SM_1000_NS12placeholders2_1E - _ZN34_INTERNAL_81404cc2_4_k_cu_e04e39774cuda3std6ranges3__45__cpo5cdataE)
_ZN34_INTERNAL_81404cc2_4_k_cu_e04e39774cuda3std6ranges3__45__cpo5cdataE:
	.zero		1
	.type		_ZN34_INTERNAL_81404cc2_4_k_cu_e04e39776thrust24THRUST_300001_SM_1000_NS12placeholders2_1E,@object
	.size		_ZN34_INTERNAL_81404cc2_4_k_cu_e04e39776thrust24THRUST_300001_SM_1000_NS12placeholders2_1E,(_ZN34_INTERNAL_81404cc2_4_k_cu_e04e39774cuda3std3__45__cpo3endE - _ZN34_INTERNAL_81404cc2_4_k_cu_e04e39776thrust24THRUST_300001_SM_1000_NS12placeholders2_1E)
_ZN34_INTERNAL_81404cc2_4_k_cu_e04e39776thrust24THRUST_300001_SM_1000_NS12placeholders2_1E:
	.zero		1
	.type		_ZN34_INTERNAL_81404cc2_4_k_cu_e04e39774cuda3std3__45__cpo3endE,@object
	.size		_ZN34_INTERNAL_81404cc2_4_k_cu_e04e39774cuda3std3__45__cpo3endE,(_ZN34_INTERNAL_81404cc2_4_k_cu_e04e39774cuda3std6ranges3__45__cpo3endE - _ZN34_INTERNAL_81404cc2_4_k_cu_e04e39774cuda3std3__45__cpo3endE)
_ZN34_INTERNAL_81404cc2_4_k_cu_e04e39774cuda3std3__45__cpo3endE:
	.zero		1
	.type		_ZN34_INTERNAL_81404cc2_4_k_cu_e04e39774cuda3std6ranges3__45__cpo3endE,@object
	.size		_ZN34_INTERNAL_81404cc2_4_k_cu_e04e39774cuda3std6ranges3__45__cpo3endE,(_ZN34_INTERNAL_81404cc2_4_k_cu_e04e39776thrust24THRUST_300001_SM_1000_NS12placeholders2_5E - _ZN34_INTERNAL_81404cc2_4_k_cu_e04e39774cuda3std6ranges3__45__cpo3endE)
_ZN34_INTERNAL_81404cc2_4_k_cu_e04e39774cuda3std6ranges3__45__cpo3endE:
	.zero		1
	.type		_ZN34_INTERNAL_81404cc2_4_k_cu_e04e39776thrust24THRUST_300001_SM_1000_NS12placeholders2_5E,@object
	.size		_ZN34_INTERNAL_81404cc2_4_k_cu_e04e39776thrust24THRUST_300001_SM_1000_NS12placeholders2_5E,(_ZN34_INTERNAL_81404cc2_4_k_cu_e04e39774cuda3std3__45__cpo4rendE - _ZN34_INTERNAL_81404cc2_4_k_cu_e04e39776thrust24THRUST_300001_SM_1000_NS12placeholders2_5E)
_ZN34_INTERNAL_81404cc2_4_k_cu_e04e39776thrust24THRUST_300001_SM_1000_NS12placeholders2_5E:
	.zero		1
	.type		_ZN34_INTERNAL_81404cc2_4_k_cu_e04e39774cuda3std3__45__cpo4rendE,@object
	.size		_ZN34_INTERNAL_81404cc2_4_k_cu_e04e39774cuda3std3__45__cpo4rendE,(_ZN34_INTERNAL_81404cc2_4_k_cu_e04e39774cuda3std6ranges3__45__cpo9iter_swapE - _ZN34_INTERNAL_81404cc2_4_k_cu_e04e39774cuda3std3__45__cpo4rendE)
_ZN34_INTERNAL_81404cc2_4_k_cu_e04e39774cuda3std3__45__cpo4rendE:
	.zero		1
	.type		_ZN34_INTERNAL_81404cc2_4_k_cu_e04e39774cuda3std6ranges3__45__cpo9iter_swapE,@object
	.size		_ZN34_INTERNAL_81404cc2_4_k_cu_e04e39774cuda3std6ranges3__45__cpo9iter_swapE,(_ZN34_INTERNAL_81404cc2_4_k_cu_e04e39774cuda3std3__48unexpectE - _ZN34_INTERNAL_81404cc2_4_k_cu_e04e39774cuda3std6ranges3__45__cpo9iter_swapE)
_ZN34_INTERNAL_81404cc2_4_k_cu_e04e39774cuda3std6ranges3__45__cpo9iter_swapE:
	.zero		1
	.type		_ZN34_INTERNAL_81404cc2_4_k_cu_e04e39774cuda3std3__48unexpectE,@object
	.size		_ZN34_INTERNAL_81404cc2_4_k_cu_e04e39774cuda3std3__48unexpectE,(_ZN34_INTERNAL_81404cc2_4_k_cu_e04e39776thrust24THRUST_300001_SM_1000_NS8cuda_cub3parE - _ZN34_INTERNAL_81404cc2_4_k_cu_e04e39774cuda3std3__48unexpectE)
_ZN34_INTERNAL_81404cc2_4_k_cu_e04e39774cuda3std3__48unexpectE:
	.zero		1
	.type		_ZN34_INTERNAL_81404cc2_4_k_cu_e04e39776thrust24THRUST_300001_SM_1000_NS8cuda_cub3parE,@object
	.size		_ZN34_INTERNAL_81404cc2_4_k_cu_e04e39776thrust24THRUST_300001_SM_1000_NS8cuda_cub3parE,(.L_29 - _ZN34_INTERNAL_81404cc2_4_k_cu_e04e39776thrust24THRUST_300001_SM_1000_NS8cuda_cub3parE)
_ZN34_INTERNAL_81404cc2_4_k_cu_e04e39776thrust24THRUST_300001_SM_1000_NS8cuda_cub3parE:
	.zero		1
.L_29:


//--------------------- .nv.shared._ZN3cub18CUB_300001_SM_10006detail4scan16DeviceScanKernelINS2_10policy_hubIiiijN4cuda3std3__44plusIvEEE10Policy1000EN6thrust24THRUST_300001_SM_1000_NS10device_ptrIiEENSD_6detail15normal_iteratorISF_EENS0_13ScanTileStateIiLb1EEES9_NS1_10InputValueIiPiEEjiLb0EiEEvT0_T1_T2_iT3_T4_T5_ --------------------------
	.section	.nv.shared._ZN3cub18CUB_300001_SM_10006detail4scan16DeviceScanKernelINS2_10policy_hubIiiijN4cuda3std3__44plusIvEEE10Policy1000EN6thrust24THRUST_300001_SM_1000_NS10device_ptrIiEENSD_6detail15normal_iteratorISF_EENS0_13ScanTileStateIiLb1EEES9_NS1_10InputValueIiPiEEjiLb0EiEEvT0_T1_T2_iT3_T4_T5_,"aw",@nobits
	.sectionflags	@""
	.align	16
.nv.shared._ZN3cub18CUB_300001_SM_10006detail4scan16DeviceScanKernelINS2_10policy_hubIiiijN4cuda3std3__44plusIvEEE10Policy1000EN6thrust24THRUST_300001_SM_1000_NS10device_ptrIiEENSD_6detail15normal_iteratorISF_EENS0_13ScanTileStateIiLb1EEES9_NS1_10InputValueIiPiEEjiLb0EiEEvT0_T1_T2_iT3_T4_T5_:
	.zero		34832


//--------------------- .nv.shared._ZN3cub18CUB_300001_SM_10006detail6reduce28DeviceReduceSingleTileKernelINS2_10policy_hubIiyN4cuda3std3__44plusIiEEE10Policy1000EPiSC_iS9_iiNS7_10__identityEEEvT0_T1_T2_T3_T4_T6_ --------------------------
	.section	.nv.shared._ZN3cub18CUB_300001_SM_10006detail6reduce28DeviceReduceSingleTileKernelINS2_10policy_hubIiyN4cuda3std3__44plusIiEEE10Policy1000EPiSC_iS9_iiNS7_10__identityEEEvT0_T1_T2_T3_T4_T6_,"aw",@nobits
	.sectionflags	@""
	.align	4
.nv.shared._ZN3cub18CUB_300001_SM_10006detail6reduce28DeviceReduceSingleTileKernelINS2_10policy_hubIiyN4cuda3std3__44plusIiEEE10Policy1000EPiSC_iS9_iiNS7_10__identityEEEvT0_T1_T2_T3_T4_T6_:
	.zero		1068


//--------------------- .nv.shared._ZN3cub18CUB_300001_SM_10006detail6reduce18DeviceReduceKernelINS2_10policy_hubIiyN4cuda3std3__44plusIiEEE10Policy1000EN6thrust24THRUST_300001_SM_1000_NS10device_ptrIiEEyS9_iNS7_10__identityEEEvT0_PT3_T1_NS0_13GridEvenShareISK_EET2_T4_ --------------------------
	.section	.nv.shared._ZN3cub18CUB_300001_SM_10006detail6reduce18DeviceReduceKernelINS2_10policy_hubIiyN4cuda3std3__44plusIiEEE10Policy1000EN6thrust24THRUST_300001_SM_1000_NS10device_ptrIiEEyS9_iNS7_10__identityEEEvT0_PT3_T1_NS0_13GridEvenShareISK_EET2_T4_,"aw",@nobits
	.sectionflags	@""
	.align	4
.nv.shared._ZN3cub18CUB_300001_SM_10006detail6reduce18DeviceReduceKernelINS2_10policy_hubIiyN4cuda3std3__44plusIiEEE10Policy1000EN6thrust24THRUST_300001_SM_1000_NS10device_ptrIiEEyS9_iNS7_10__identityEEEvT0_PT3_T1_NS0_13GridEvenShareISK_EET2_T4_:
	.zero		1068


//--------------------- .nv.shared._ZN3cub18CUB_300001_SM_10006detail6reduce28DeviceReduceSingleTileKernelINS2_10policy_hubIiyN4cuda3std3__44plusIiEEE10Policy1000EN6thrust24THRUST_300001_SM_1000_NS10device_ptrIiEEPiyS9_iiNS7_10__identityEEEvT0_T1_T2_T3_T4_T6_ --------------------------
	.section	.nv.shared._ZN3cub18CUB_300001_SM_10006detail6reduce28DeviceReduceSingleTileKernelINS2_10policy_hubIiyN4cuda3std3__44plusIiEEE10Policy1000EN6thrust24THRUST_300001_SM_1000_NS10device_ptrIiEEPiyS9_iiNS7_10__identityEEEvT0_T1_T2_T3_T4_T6_,"aw",@nobits
	.sectionflags	@""
	.align	4
.nv.shared._ZN3cub18CUB_300001_SM_10006detail6reduce28DeviceReduceSingleTileKernelINS2_10policy_hubIiyN4cuda3std3__44plusIiEEE10Policy1000EN6thrust24THRUST_300001_SM_1000_NS10device_ptrIiEEPiyS9_iiNS7_10__identityEEEvT0_T1_T2_T3_T4_T6_:
	.zero		1068


//--------------------- .nv.shared._ZN3cub18CUB_300001_SM_10006detail6reduce28DeviceReduceSingleTileKernelINS2_10policy_hubIijN4cuda3std3__44plusIiEEE10Policy1000EPiSC_iS9_iiNS7_10__identityEEEvT0_T1_T2_T3_T4_T6_ --------------------------
	.section	.nv.shared._ZN3cub18CUB_300001_SM_10006detail6reduce28DeviceReduceSingleTileKernelINS2_10policy_hubIijN4cuda3std3__44plusIiEEE10Policy1000EPiSC_iS9_iiNS7_10__identityEEEvT0_T1_T2_T3_T4_T6_,"aw",@nobits
	.sectionflags	@""
	.align	4
.nv.shared._ZN3cub18CUB_300001_SM_10006detail6reduce28DeviceReduceSingleTileKernelINS2_10policy_hubIijN4cuda3std3__44plusIiEEE10Policy1000EPiSC_iS9_iiNS7_10__identityEEEvT0_T1_T2_T3_T4_T6_:
	.zero		1068


//--------------------- .nv.shared._ZN3cub18CUB_300001_SM_10006detail6reduce18DeviceReduceKernelINS2_10policy_hubIijN4cuda3std3__44plusIiEEE10Policy1000EN6thrust24THRUST_300001_SM_1000_NS10device_ptrIiEEjS9_iNS7_10__identityEEEvT0_PT3_T1_NS0_13GridEvenShareISK_EET2_T4_ --------------------------
	.section	.nv.shared._ZN3cub18CUB_300001_SM_10006detail6reduce18DeviceReduceKernelINS2_10policy_hubIijN4cuda3std3__44plusIiEEE10Policy1000EN6thrust24THRUST_300001_SM_1000_NS10device_ptrIiEEjS9_iNS7_10__identityEEEvT0_PT3_T1_NS0_13GridEvenShareISK_EET2_T4_,"aw",@nobits
	.sectionflags	@""
	.align	4
.nv.shared._ZN3cub18CUB_300001_SM_10006detail6reduce18DeviceReduceKernelINS2_10policy_hubIijN4cuda3std3__44plusIiEEE10Policy1000EN6thrust24THRUST_300001_SM_1000_NS10device_ptrIiEEjS9_iNS7_10__identityEEEvT0_PT3_T1_NS0_13GridEvenShareISK_EET2_T4_:
	.zero		1068


//--------------------- .nv.shared._ZN3cub18CUB_300001_SM_10006detail6reduce28DeviceReduceSingleTileKernelINS2_10policy_hubIijN4cuda3std3__44plusIiEEE10Policy1000EN6thrust24THRUST_300001_SM_1000_NS10device_ptrIiEEPijS9_iiNS7_10__identityEEEvT0_T1_T2_T3_T4_T6_ --------------------------
	.section	.nv.shared._ZN3cub18CUB_300001_SM_10006detail6reduce28DeviceReduceSingleTileKernelINS2_10policy_hubIijN4cuda3std3__44plusIiEEE10Policy1000EN6thrust24THRUST_300001_SM_1000_NS10device_ptrIiEEPijS9_iiNS7_10__identityEEEvT0_T1_T2_T3_T4_T6_,"aw",@nobits
	.sectionflags	@""
	.align	4
.nv.shared._ZN3cub18CUB_300001_SM_10006detail6reduce28DeviceReduceSingleTileKernelINS2_10policy_hubIijN4cuda3std3__44plusIiEEE10Policy1000EN6thrust24THRUST_300001_SM_1000_NS10device_ptrIiEEPijS9_iiNS7_10__identityEEEvT0_T1_T2_T3_T4_T6_:
	.zero		1068


//--------------------- .nv.constant0._ZN3cub18CUB_300001_SM_10006detail4scan16DeviceScanKernelINS2_10policy_hubIiiimN4cuda3std3__44plusIvEEE10Policy1000EN6thrust24THRUST_300001_SM_1000_NS10device_ptrIiEENSD_6detail15normal_iteratorISF_EENS0_13ScanTileStateIiLb1EEES9_NS1_10InputValueIiPiEEmiLb0EiEEvT0_T1_T2_iT3_T4_T5_ --------------------------
	.section	.nv.constant0._ZN3cub18CUB_300001_SM_10006detail4scan16DeviceScanKernelINS2_10policy_hubIiiimN4cuda3std3__44plusIvEEE10Policy1000EN6thrust24THRUST_300001_SM_1000_NS10device_ptrIiEENSD_6detail15normal_iteratorISF_EENS0_13ScanTileStateIiLb1EEES9_NS1_10InputValueIiPiEEmiLb0EiEEvT0_T1_T2_iT3_T4_T5_,"a",@progbits
	.sectionflags	@""
	.align	4
.nv.constant0._ZN3cub18CUB_300001_SM_10006detail4scan16DeviceScanKernelINS2_10policy_hubIiiimN4cuda3std3__44plusIvEEE10Policy1000EN6thrust24THRUST_300001_SM_1000_NS10device_ptrIiEENSD_6detail15normal_iteratorISF_EENS0_13ScanTileStateIiLb1EEES9_NS1_10InputValueIiPiEEmiLb0EiEEvT0_T1_T2_iT3_T4_T5_:
	.zero		952


//--------------------- .nv.constant0._ZN3cub18CUB_300001_SM_10006detail4scan16DeviceScanKernelINS2_10policy_hubIiiijN4cuda3std3__44plusIvEEE10Policy1000EN6thrust24THRUST_300001_SM_1000_NS10device_ptrIiEENSD_6detail15normal_iteratorISF_EENS0_13ScanTileStateIiLb1EEES9_NS1_10InputValueIiPiEEjiLb0EiEEvT0_T1_T2_iT3_T4_T5_ --------------------------
	.section	.nv.constant0._ZN3cub18CUB_300001_SM_10006detail4scan16DeviceScanKernelINS2_10policy_hubIiiijN4cuda3std3__44plusIvEEE10Policy1000EN6thrust24THRUST_300001_SM_1000_NS10device_ptrIiEENSD_6detail15normal_iteratorISF_EENS0_13ScanTileStateIiLb1EEES9_NS1_10InputValueIiPiEEjiLb0EiEEvT0_T1_T2_iT3_T4_T5_,"a",@progbits
	.sectionflags	@""
	.align	4
.nv.constant0._ZN3cub18CUB_300001_SM_10006detail4scan16DeviceScanKernelINS2_10policy_hubIiiijN4cuda3std3__44plusIvEEE10Policy1000EN6thrust24THRUST_300001_SM_1000_NS10device_ptrIiEENSD_6detail15normal_iteratorISF_EENS0_13ScanTileStateIiLb1EEES9_NS1_10InputValueIiPiEEjiLb0EiEEvT0_T1_T2_iT3_T4_T5_:
	.zero		948


//--------------------- .nv.constant0._ZN3cub18CUB_300001_SM_10006detail4scan20DeviceScanInitKernelINS0_13ScanTileStateIiLb1EEEEEvT_i --------------------------
	.section	.nv.constant0._ZN3cub18CUB_300001_SM_10006detail4scan20DeviceScanInitKernelINS0_13ScanTileStateIiLb1EEEEEvT_i,"a",@progbits
	.sectionflags	@""
	.align	4
.nv.constant0._ZN3cub18CUB_300001_SM_10006detail4scan20DeviceScanInitKernelINS0_13ScanTileStateIiLb1EEEEEvT_i:
	.zero		908


//--------------------- .nv.constant0._ZN3cub18CUB_300001_SM_10006detail6reduce28DeviceReduceSingleTileKernelINS2_10policy_hubIiyN4cuda3std3__44plusIiEEE10Policy1000EPiSC_iS9_iiNS7_10__identityEEEvT0_T1_T2_T3_T4_T6_ --------------------------
	.section	.nv.constant0._ZN3cub18CUB_300001_SM_10006detail6reduce28DeviceReduceSingleTileKernelINS2_10policy_hubIiyN4cuda3std3__44plusIiEEE10Policy1000EPiSC_iS9_iiNS7_10__identityEEEvT0_T1_T2_T3_T4_T6_,"a",@progbits
	.sectionflags	@""
	.align	4
.nv.constant0._ZN3cub18CUB_300001_SM_10006detail6reduce28DeviceReduceSingleTileKernelINS2_10policy_hubIiyN4cuda3std3__44plusIiEEE10Policy1000EPiSC_iS9_iiNS7_10__identityEEEvT0_T1_T2_T3_T4_T6_:
	.zero		925


//--------------------- .nv.constant0._ZN3cub18CUB_300001_SM_10006detail6reduce18DeviceReduceKernelINS2_10policy_hubIiyN4cuda3std3__44plusIiEEE10Policy1000EN6thrust24THRUST_300001_SM_1000_NS10device_ptrIiEEyS9_iNS7_10__identityEEEvT0_PT3_T1_NS0_13GridEvenShareISK_EET2_T4_ --------------------------
	.section	.nv.constant0._ZN3cub18CUB_300001_SM_10006detail6reduce18DeviceReduceKernelINS2_10policy_hubIiyN4cuda3std3__44plusIiEEE10Policy1000EN6thrust24THRUST_300001_SM_1000_NS10device_ptrIiEEyS9_iNS7_10__identityEEEvT0_PT3_T1_NS0_13GridEvenShareISK_EET2_T4_,"a",@progbits
	.sectionflags	@""
	.align	4
.nv.constant0._ZN3cub18CUB_300001_SM_10006detail6reduce18DeviceReduceKernelINS2_10policy_hubIiyN4cuda3std3__44plusIiEEE10Policy1000EN6thrust24THRUST_300001_SM_1000_NS10device_ptrIiEEyS9_iNS7_10__identityEEEvT0_PT3_T1_NS0_13GridEvenShareISK_EET2_T4_:
	.zero		994


//--------------------- .nv.constant0._ZN3cub18CUB_300001_SM_10006detail6reduce28DeviceReduceSingleTileKernelINS2_10policy_hubIiyN4cuda3std3__44plusIiEEE10Policy1000EN6thrust24THRUST_300001_SM_1000_NS10device_ptrIiEEPiyS9_iiNS7_10__identityEEEvT0_T1_T2_T3_T4_T6_ --------------------------
	.section	.nv.constant0._ZN3cub18CUB_300001_SM_10006detail6reduce28DeviceReduceSingleTileKernelINS2_10policy_hubIiyN4cuda3std3__44plusIiEEE10Policy1000EN6thrust24THRUST_300001_SM_1000_NS10device_ptrIiEEPiyS9_iiNS7_10__identityEEEvT0_T1_T2_T3_T4_T6_,"a",@progbits
	.sectionflags	@""
	.align	4
.nv.constant0._ZN3cub18CUB_300001_SM_10006detail6reduce28DeviceReduceSingleTileKernelINS2_10policy_hubIiyN4cuda3std3__44plusIiEEE10Policy1000EN6thrust24THRUST_300001_SM_1000_NS10device_ptrIiEEPiyS9_iiNS7_10__identityEEEvT0_T1_T2_T3_T4_T6_:
	.zero		929


//--------------------- .nv.constant0._ZN3cub18CUB_300001_SM_10006detail6reduce28DeviceReduceSingleTileKernelINS2_10policy_hubIijN4cuda3std3__44plusIiEEE10Policy1000EPiSC_iS9_iiNS7_10__identityEEEvT0_T1_T2_T3_T4_T6_ --------------------------
	.section	.nv.constant0._ZN3cub18CUB_300001_SM_10006detail6reduce28DeviceReduceSingleTileKernelINS2_10policy_hubIijN4cuda3std3__44plusIiEEE10Policy1000EPiSC_iS9_iiNS7_10__identityEEEvT0_T1_T2_T3_T4_T6_,"a",@progbits
	.sectionflags	@""
	.align	4
.nv.constant0._ZN3cub18CUB_300001_SM_10006detail6reduce28DeviceReduceSingleTileKernelINS2_10policy_hubIijN4cuda3std3__44plusIiEEE10Policy1000EPiSC_iS9_iiNS7_10__identityEEEvT0_T1_T2_T3_T4_T6_:
	.zero		925


//--------------------- .nv.constant0._ZN3cub18CUB_300001_SM_10006detail6reduce18DeviceReduceKernelINS2_10policy_hubIijN4cuda3std3__44plusIiEEE10Policy1000EN6thrust24THRUST_300001_SM_1000_NS10device_ptrIiEEjS9_iNS7_10__identityEEEvT0_PT3_T1_NS0_13GridEvenShareISK_EET2_T4_ --------------------------
	.section	.nv.constant0._ZN3cub18CUB_300001_SM_10006detail6reduce18DeviceReduceKernelINS2_10policy_hubIijN4cuda3std3__44plusIiEEE10Policy1000EN6thrust24THRUST_300001_SM_1000_NS10device_ptrIiEEjS9_iNS7_10__identityEEEvT0_PT3_T1_NS0_13GridEvenShareISK_EET2_T4_,"a",@progbits
	.sectionflags	@""
	.align	4
.nv.constant0._ZN3cub18CUB_300001_SM_10006detail6reduce18DeviceReduceKernelINS2_10policy_hubIijN4cuda3std3__44plusIiEEE10Policy1000EN6thrust24THRUST_300001_SM_1000_NS10device_ptrIiEEjS9_iNS7_10__identityEEEvT0_PT3_T1_NS0_13GridEvenShareISK_EET2_T4_:
	.zero		958


//--------------------- .nv.constant0._ZN3cub18CUB_300001_SM_10006detail6reduce28DeviceReduceSingleTileKernelINS2_10policy_hubIijN4cuda3std3__44plusIiEEE10Policy1000EN6thrust24THRUST_300001_SM_1000_NS10device_ptrIiEEPijS9_iiNS7_10__identityEEEvT0_T1_T2_T3_T4_T6_ --------------------------
	.section	.nv.constant0._ZN3cub18CUB_300001_SM_10006detail6reduce28DeviceReduceSingleTileKernelINS2_10policy_hubIijN4cuda3std3__44plusIiEEE10Policy1000EN6thrust24THRUST_300001_SM_1000_NS10device_ptrIiEEPijS9_iiNS7_10__identityEEEvT0_T1_T2_T3_T4_T6_,"a",@progbits
	.sectionflags	@""
	.align	4
.nv.constant0._ZN3cub18CUB_300001_SM_10006detail6reduce28DeviceReduceSingleTileKernelINS2_10policy_hubIijN4cuda3std3__44plusIiEEE10Policy1000EN6thrust24THRUST_300001_SM_1000_NS10device_ptrIiEEPijS9_iiNS7_10__identityEEEvT0_T1_T2_T3_T4_T6_:
	.zero		925


//--------------------- .nv.constant0._ZN3cub18CUB_300001_SM_10006detail8for_each13static_kernelINS2_12policy_hub_t12policy_500_tEmN6thrust24THRUST_300001_SM_1000_NS8cuda_cub20__uninitialized_fill7functorINS7_10device_ptrIiEEiEEEEvT0_T1_ --------------------------
	.section	.nv.constant0._ZN3cub18CUB_300001_SM_10006detail8for_each13static_kernelINS2_12policy_hub_t12policy_500_tEmN6thrust24THRUST_300001_SM_1000_NS8cuda_cub20__uninitialized_fill7functorINS7_10device_ptrIiEEiEEEEvT0_T1_,"a",@progbits
	.sectionflags	@""
	.align	4
.nv.constant0._ZN3cub18CUB_300001_SM_10006detail8for_each13static_kernelINS2_12policy_hub_t12policy_500_tEmN6thrust24THRUST_300001_SM_1000_NS8cuda_cub20__uninitialized_fill7functorINS7_10device_ptrIiEEiEEEEvT0_T1_:
	.zero		920


//--------------------- .nv.constant0._ZN3cub18CUB_300001_SM_10006detail11EmptyKernelIvEEvv --------------------------
	.section	.nv.constant0._ZN3cub18CUB_300001_SM_10006detail11EmptyKernelIvEEvv,"a",@progbits
	.sectionflags	@""
	.align	4
.nv.constant0._ZN3cub18CUB_300001_SM_10006detail11EmptyKernelIvEEvv:
	.zero		896


//--------------------- .nv.constant0._Z23kernel_binarySearchDictPKcPKiiS0_S2_iPi --------------------------
	.section	.nv.constant0._Z23kernel_binarySearchDictPKcPKiiS0_S2_iPi,"a",@progbits
	.sectionflags	@""
	.align	4
.nv.constant0._Z23kernel_binarySearchDictPKcPKiiS0_S2_iPi:
	.zero		952


//--------------------- .nv.constant0._Z17kernel_scatterPosPKiS0_Piii --------------------------
	.section	.nv.constant0._Z17kernel_scatterPosPKiS0_Piii,"a",@progbits
	.sectionflags	@""
	.align	4
.nv.constant0._Z17kernel_scatterPosPKiS0_Piii:
	.zero		928


//--------------------- .nv.constant0._Z17kernel_markStartsPKiPii --------------------------
	.section	.nv.constant0._Z17kernel_markStartsPKiPii,"a",@progbits
	.sectionflags	@""
	.align	4
.nv.constant0._Z17kernel_markStartsPKiPii:
	.zero		916


//--------------------- .nv.constant0._Z16kernel_flagCharsPKcPii --------------------------
	.section	.nv.constant0._Z16kernel_flagCharsPKcPii,"a",@progbits
	.sectionflags	@""
	.align	4
.nv.constant0._Z16kernel_flagCharsPKcPii:
	.zero		916


//--------------------- .nv.constant0._Z20kernel_normalizeTextPKcPci --------------------------
	.section	.nv.constant0._Z20kernel_normalizeTextPKcPci,"a",@progbits
	.sectionflags	@""
	.align	4
.nv.constant0._Z20kernel_normalizeTextPKcPci:
	.zero		916


//--------------------- SYMBOLS --------------------------

	.type		.nv.reservedSmem.offset0,@object
	.size		.nv.reservedSmem.offset0,0x4
	.type		.nv.reservedSmem.cap,@object
	.size		.nv.reservedSmem.cap,0x4
